	.target	sm_90a

	.elftype	@"ET_EXEC"


//--------------------- .note.nv.tkinfo           --------------------------
	.section	.note.nv.tkinfo,"",@"SHT_NOTE"
	.sectionflags	@"SHF_NOTE_NV_TKINFO"
	.tkinfo
        /*0018*/ 	.word	0x00000002
        /*0030*/ 	.string	""
        /*0030*/ 	.string	"ptxas"
        /*0030*/ 	.string	"Cuda compilation tools, release 13.0, V13.0.88"
        /*0030*/ 	.string	"Build cuda_13.0.r13.0/compiler.36424714_0"
        /*0030*/ 	.string	"-arch sm_90a -m 64 "



//--------------------- .note.nv.cuinfo           --------------------------
	.section	.note.nv.cuinfo,"",@"SHT_NOTE"
	.sectionflags	@"SHF_NOTE_NV_CUINFO"
        /*0018*/ 	.short	0x0002
        /*001a*/ 	.short	0x005a
        /*001c*/ 	.short	0x0082
	.zero		2


//--------------------- .nv.info                  --------------------------
	.section	.nv.info,"",@"SHT_CUDA_INFO"
	.align	4


	//----- nvinfo : EIATTR_REGCOUNT
	.align		4
        /*0000*/ 	.byte	0x04, 0x2f
        /*0002*/ 	.short	(.L_15 - .L_14)
	.align		4
.L_14:
        /*0004*/ 	.word	index@(_ZN7cutlass13device_kernelINS_4gemm6kernel13GemmUniversalIN4cute5tupleIJiiiiEEENS1_10collective13CollectiveMmaINS1_34MainloopSm90TmaGmmaWarpSpecializedILi5ENS5_IJNS4_1CILi2EEENSA_ILi1EEESC_EEENS1_35KernelTmaWarpSpecializedCooperativeEEENS5_IJNSA_ILi384EEENSA_ILi224EEENSA_ILi32EEEEEENS_6half_tENS5_IJlSC_lEEESK_SL_NS4_8TiledMMAINS4_8MMA_AtomIJNS4_4SM904GMMA25MMA_64x32x16_F32F16F16_SSILNSP_5MajorE0ELSR_0ELNSP_7ScaleInE1ELSS_1EEEEEENS4_6LayoutISD_NS5_IJSC_NSA_ILi0EEESW_EEEEENS5_IJNS4_10UnderscoreESZ_SZ_EEEEENS4_13SM90_TMA_LOADENS4_14ComposedLayoutINS4_7SwizzleILi2ELi4ELi3EEENS4_18smem_ptr_flag_bitsILi16EEENSV_INS5_IJNSA_ILi8EEESI_EEENS5_IJSI_SC_EEEEEEEvNS4_8identityENS4_23SM90_TMA_LOAD_MULTICASTES1C_vS1D_EENS_8epilogue10collective6detail29Sm90TmaWarpSpecializedAdapterINS1H_15DefaultEpilogueISK_SL_SL_NS1G_6thread17LinearCombinationISK_Li1EffLNS1L_9ScaleType4KindE0ELNS_15FloatRoundStyleE2ESK_EENS1_15EpilogueDefaultEEEEEvvEEEEvNT_6ParamsE)
        /*0008*/ 	.word	0x000000a8


	//----- nvinfo : EIATTR_FRAME_SIZE
	.align		4
.L_15:
        /*000c*/ 	.byte	0x04, 0x11
        /*000e*/ 	.short	(.L_17 - .L_16)
	.align		4
.L_16:
        /*0010*/ 	.word	index@(_ZN7cutlass13device_kernelINS_4gemm6kernel13GemmUniversalIN4cute5tupleIJiiiiEEENS1_10collective13CollectiveMmaINS1_34MainloopSm90TmaGmmaWarpSpecializedILi5ENS5_IJNS4_1CILi2EEENSA_ILi1EEESC_EEENS1_35KernelTmaWarpSpecializedCooperativeEEENS5_IJNSA_ILi384EEENSA_ILi224EEENSA_ILi32EEEEEENS_6half_tENS5_IJlSC_lEEESK_SL_NS4_8TiledMMAINS4_8MMA_AtomIJNS4_4SM904GMMA25MMA_64x32x16_F32F16F16_SSILNSP_5MajorE0ELSR_0ELNSP_7ScaleInE1ELSS_1EEEEEENS4_6LayoutISD_NS5_IJSC_NSA_ILi0EEESW_EEEEENS5_IJNS4_10UnderscoreESZ_SZ_EEEEENS4_13SM90_TMA_LOADENS4_14ComposedLayoutINS4_7SwizzleILi2ELi4ELi3EEENS4_18smem_ptr_flag_bitsILi16EEENSV_INS5_IJNSA_ILi8EEESI_EEENS5_IJSI_SC_EEEEEEEvNS4_8identityENS4_23SM90_TMA_LOAD_MULTICASTES1C_vS1D_EENS_8epilogue10collective6detail29Sm90TmaWarpSpecializedAdapterINS1H_15DefaultEpilogueISK_SL_SL_NS1G_6thread17LinearCombinationISK_Li1EffLNS1L_9ScaleType4KindE0ELNS_15FloatRoundStyleE2ESK_EENS1_15EpilogueDefaultEEEEEvvEEEEvNT_6ParamsE)
        /*0014*/ 	.word	0x00000520


	//----- nvinfo : EIATTR_MIN_STACK_SIZE
	.align		4
.L_17:
        /*0018*/ 	.byte	0x04, 0x12
        /*001a*/ 	.short	(.L_19 - .L_18)
	.align		4
.L_18:
        /*001c*/ 	.word	index@(_ZN7cutlass13device_kernelINS_4gemm6kernel13GemmUniversalIN4cute5tupleIJiiiiEEENS1_10collective13CollectiveMmaINS1_34MainloopSm90TmaGmmaWarpSpecializedILi5ENS5_IJNS4_1CILi2EEENSA_ILi1EEESC_EEENS1_35KernelTmaWarpSpecializedCooperativeEEENS5_IJNSA_ILi384EEENSA_ILi224EEENSA_ILi32EEEEEENS_6half_tENS5_IJlSC_lEEESK_SL_NS4_8TiledMMAINS4_8MMA_AtomIJNS4_4SM904GMMA25MMA_64x32x16_F32F16F16_SSILNSP_5MajorE0ELSR_0ELNSP_7ScaleInE1ELSS_1EEEEEENS4_6LayoutISD_NS5_IJSC_NSA_ILi0EEESW_EEEEENS5_IJNS4_10UnderscoreESZ_SZ_EEEEENS4_13SM90_TMA_LOADENS4_14ComposedLayoutINS4_7SwizzleILi2ELi4ELi3EEENS4_18smem_ptr_flag_bitsILi16EEENSV_INS5_IJNSA_ILi8EEESI_EEENS5_IJSI_SC_EEEEEEEvNS4_8identityENS4_23SM90_TMA_LOAD_MULTICASTES1C_vS1D_EENS_8epilogue10collective6detail29Sm90TmaWarpSpecializedAdapterINS1H_15DefaultEpilogueISK_SL_SL_NS1G_6thread17LinearCombinationISK_Li1EffLNS1L_9ScaleType4KindE0ELNS_15FloatRoundStyleE2ESK_EENS1_15EpilogueDefaultEEEEEvvEEEEvNT_6ParamsE)
        /*0020*/ 	.word	0x00000520
.L_19:


//--------------------- .nv.compat                --------------------------
	.section	.nv.compat,"",@"SHT_CUDA_COMPAT_INFO"
	.align	4
        /*0000*/ 	.byte	0x02, 0x09, 0x01, 0x00, 0x02, 0x02, 0x04, 0x00, 0x02, 0x05, 0x05, 0x00, 0x03, 0x07, 0x01, 0x01
        /*0010*/ 	.byte	0x02, 0x03, 0x01, 0x00, 0x02, 0x06, 0x01, 0x00, 0x04, 0x0b, 0x08, 0x00, 0x00, 0x00, 0x00, 0x00
        /*0020*/ 	.byte	0x00, 0x00, 0x00, 0x00


//--------------------- .nv.info._ZN7cutlass13device_kernelINS_4gemm6kernel13GemmUniversalIN4cute5tupleIJiiiiEEENS1_10collective13CollectiveMmaINS1_34MainloopSm90TmaGmmaWarpSpecializedILi5ENS5_IJNS4_1CILi2EEENSA_ILi1EEESC_EEENS1_35KernelTmaWarpSpecializedCooperativeEEENS5_IJNSA_ILi384EEENSA_ILi224EEENSA_ILi32EEEEEENS_6half_tENS5_IJlSC_lEEESK_SL_NS4_8TiledMMAINS4_8MMA_AtomIJNS4_4SM904GMMA25MMA_64x32x16_F32F16F16_SSILNSP_5MajorE0ELSR_0ELNSP_7ScaleInE1ELSS_1EEEEEENS4_6LayoutISD_NS5_IJSC_NSA_ILi0EEESW_EEEEENS5_IJNS4_10UnderscoreESZ_SZ_EEEEENS4_13SM90_TMA_LOADENS4_14ComposedLayoutINS4_7SwizzleILi2ELi4ELi3EEENS4_18smem_ptr_flag_bitsILi16EEENSV_INS5_IJNSA_ILi8EEESI_EEENS5_IJSI_SC_EEEEEEEvNS4_8identityENS4_23SM90_TMA_LOAD_MULTICASTES1C_vS1D_EENS_8epilogue10collective6detail29Sm90TmaWarpSpecializedAdapterINS1H_15DefaultEpilogueISK_SL_SL_NS1G_6thread17LinearCombinationISK_Li1EffLNS1L_9ScaleType4KindE0ELNS_15FloatRoundStyleE2ESK_EENS1_15EpilogueDefaultEEEEEvvEEEEvNT_6ParamsE --------------------------
	.section	.nv.info._ZN7cutlass13device_kernelINS_4gemm6kernel13GemmUniversalIN4cute5tupleIJiiiiEEENS1_10collective13CollectiveMmaINS1_34MainloopSm90TmaGmmaWarpSpecializedILi5ENS5_IJNS4_1CILi2EEENSA_ILi1EEESC_EEENS1_35KernelTmaWarpSpecializedCooperativeEEENS5_IJNSA_ILi384EEENSA_ILi224EEENSA_ILi32EEEEEENS_6half_tENS5_IJlSC_lEEESK_SL_NS4_8TiledMMAINS4_8MMA_AtomIJNS4_4SM904GMMA25MMA_64x32x16_F32F16F16_SSILNSP_5MajorE0ELSR_0ELNSP_7ScaleInE1ELSS_1EEEEEENS4_6LayoutISD_NS5_IJSC_NSA_ILi0EEESW_EEEEENS5_IJNS4_10UnderscoreESZ_SZ_EEEEENS4_13SM90_TMA_LOADENS4_14ComposedLayoutINS4_7SwizzleILi2ELi4ELi3EEENS4_18smem_ptr_flag_bitsILi16EEENSV_INS5_IJNSA_ILi8EEESI_EEENS5_IJSI_SC_EEEEEEEvNS4_8identityENS4_23SM90_TMA_LOAD_MULTICASTES1C_vS1D_EENS_8epilogue10collective6detail29Sm90TmaWarpSpecializedAdapterINS1H_15DefaultEpilogueISK_SL_SL_NS1G_6thread17LinearCombinationISK_Li1EffLNS1L_9ScaleType4KindE0ELNS_15FloatRoundStyleE2ESK_EENS1_15EpilogueDefaultEEEEEvvEEEEvNT_6ParamsE,"",@"SHT_CUDA_INFO"
	.sectionflags	@""
	.align	4


	//----- nvinfo : EIATTR_CUDA_API_VERSION
	.align		4
        /*0000*/ 	.byte	0x04, 0x37
        /*0002*/ 	.short	(.L_21 - .L_20)
.L_20:
        /*0004*/ 	.word	0x00000082


	//----- nvinfo : EIATTR_KPARAM_INFO
	.align		4
.L_21:
        /*0008*/ 	.byte	0x04, 0x17
        /*000a*/ 	.short	(.L_23 - .L_22)
.L_22:
        /*000c*/ 	.word	0x00000000
        /*0010*/ 	.short	0x0000
        /*0012*/ 	.short	0x0070
        /*0014*/ 	.byte	0x00, 0xf0, 0x01, 0x10


	//----- nvinfo : EIATTR_SPARSE_MMA_MASK
	.align		4
.L_23:
        /*0018*/ 	.byte	0x03, 0x50
        /*001a*/ 	.short	0x0000


	//----- nvinfo : EIATTR_MAXREG_COUNT
	.align		4
        /*001c*/ 	.byte	0x03, 0x1b
        /*001e*/ 	.short	0x00a8


	//----- nvinfo : EIATTR_NUM_BARRIERS
	.align		4
        /*0020*/ 	.byte	0x02, 0x4c
        /*0022*/ 	.byte	0x01
	.zero		1


	//----- nvinfo : EIATTR_EXTERNS
	.align		4
        /*0024*/ 	.byte	0x04, 0x0f
        /*0026*/ 	.short	(.L_25 - .L_24)


	//   ....[0]....
	.align		4
.L_24:
        /*0028*/ 	.word	index@(__assertfail)


	//----- nvinfo : EIATTR_ANNOTATIONS
	.align		4
.L_25:
        /*002c*/ 	.byte	0x04, 0x55
        /*002e*/ 	.short	(.L_27 - .L_26)


	//   ....[0]....
.L_26:
        /*0030*/ 	.word	0x00000001
        /*0034*/ 	.byte	0x60, 0x07, 0x00, 0x00, 0x01, 0x00, 0x00, 0x00, 0x20, 0x0a, 0x00, 0x00, 0x01, 0x00, 0x00, 0x00
        /* <DEDUP_REMOVED lines=1047> */
        /*41b4*/ 	.byte	0x60, 0x3a, 0x02, 0x00


	//----- nvinfo : EIATTR_MERCURY_ISA_VERSION
	.align		4
.L_27:
        /*41b8*/ 	.byte	0x03, 0x5f
        /*41ba*/ 	.short	0x0101


	//----- nvinfo : EIATTR_INT_WARP_WIDE_INSTR_OFFSETS
	.align		4
        /*41bc*/ 	.byte	0x04, 0x31
        /*41be*/ 	.short	(.L_29 - .L_28)


	//   ....[0]....
.L_28:
        /*41c0*/ 	.word	0x000005a0


	//   ....[1]....
        /*41c4*/ 	.word	0x000005b0


	//   ....[2]....
        /*41c8*/ 	.word	0x00000730


	//----- nvinfo : EIATTR_COOP_GROUP_MASK_REGIDS
	.align		4
.L_29:
        /*41cc*/ 	.byte	0x04, 0x29
        /*41ce*/ 	.short	(.L_31 - .L_30)


	//   ....[0]....
.L_30:
        /*41d0*/ 	.word	0xffffffff


	//   ....[1]....
        /*41d4*/ 	.word	0xffffffff


	//   ....[2]....
        /*41d8*/ 	.word	0xffffffff


	//   ....[3]....
        /*41dc*/ 	.word	0xffffffff


	//   ....[4]....
        /*41e0*/ 	.word	0xffffffff


	//   ....[5]....
        /*41e4*/ 	.word	0xffffffff


	//----- nvinfo : EIATTR_COOP_GROUP_INSTR_OFFSETS
	.align		4
.L_31:
        /*41e8*/ 	.byte	0x04, 0x28
        /*41ea*/ 	.short	(.L_33 - .L_32)


	//   ....[0]....
.L_32:
        /*41ec*/ 	.word	0x00000070


	//   ....[1]....
        /*41f0*/ 	.word	0x00000080


	//   ....[2]....
        /*41f4*/ 	.word	0x000001a0


	//   ....[3]....
        /*41f8*/ 	.word	0x000003f0


	//   ....[4]....
        /*41fc*/ 	.word	0x00000870


	//   ....[5]....
        /*4200*/ 	.word	0x00001440


	//----- nvinfo : EIATTR_REG_RECONFIG
	.align		4
.L_33:
        /*4204*/ 	.byte	0x01, 0x54
	.zero		2


	//----- nvinfo : EIATTR_SYSCALL_OFFSETS
	.align		4
        /*4208*/ 	.byte	0x04, 0x46
        /*420a*/ 	.short	(.L_35 - .L_34)


	//   ....[0]....
.L_34:
        /*420c*/ 	.word	0x000015f0


	//----- nvinfo : EIATTR_MBARRIER_INSTR_OFFSETS
	.align		4
.L_35:
        /*4210*/ 	.byte	0x04, 0x39
        /*4212*/ 	.short	(.L_37 - .L_36)


	//   ....[0]....
.L_36:
        /*4214*/ 	.word	0x00000320
        /*4218*/ 	.word	0x000000ff
        /*421c*/ 	.word	0x00000000
        /*4220*/ 	.short	0x0100
        /*4222*/ 	.byte	0x08
	.zero		1


	//   ....[1]....
        /*4224*/ 	.word	0x00000330
        /*4228*/ 	.word	0x000000ff
        /*422c*/ 	.word	0x00000028
        /*4230*/ 	.short	0x0100
        /*4232*/ 	.byte	0x08
	.zero		1


	//   ....[2]....
        /*4234*/ 	.word	0x00000340
        /*4238*/ 	.word	0x000000ff
        /*423c*/ 	.word	0x00000008
        /*4240*/ 	.short	0x0100
        /*4242*/ 	.byte	0x08
	.zero		1


	//   ....[3]....
        /*4244*/ 	.word	0x00000350
        /*4248*/ 	.word	0x000000ff
        /*424c*/ 	.word	0x00000030
        /*4250*/ 	.short	0x0100
        /*4252*/ 	.byte	0x08
	.zero		1


	//   ....[4]....
        /*4254*/ 	.word	0x00000360
        /*4258*/ 	.word	0x000000ff
        /*425c*/ 	.word	0x00000010
        /*4260*/ 	.short	0x0100
        /*4262*/ 	.byte	0x08
	.zero		1


	//   ....[5]....
        /*4264*/ 	.word	0x00000370
        /*4268*/ 	.word	0x000000ff
        /*426c*/ 	.word	0x00000038
        /*4270*/ 	.short	0x0100
        /*4272*/ 	.byte	0x08
	.zero		1


	//   ....[6]....
        /*4274*/ 	.word	0x00000380
        /*4278*/ 	.word	0x000000ff
        /*427c*/ 	.word	0x00000018
        /*4280*/ 	.short	0x0100
        /*4282*/ 	.byte	0x08
	.zero		1


	//   ....[7]....
        /*4284*/ 	.word	0x00000390
        /*4288*/ 	.word	0x000000ff
        /*428c*/ 	.word	0x00000040
        /*4290*/ 	.short	0x0100
        /*4292*/ 	.byte	0x08
	.zero		1


	//   ....[8]....
        /*4294*/ 	.word	0x000003a0
        /*4298*/ 	.word	0x000000ff
        /*429c*/ 	.word	0x00000020
        /*42a0*/ 	.short	0x0100
        /*42a2*/ 	.byte	0x08
	.zero		1


	//   ....[9]....
        /*42a4*/ 	.word	0x000003b0
        /*42a8*/ 	.word	0x000000ff
        /*42ac*/ 	.word	0x00000048
        /*42b0*/ 	.short	0x0100
        /*42b2*/ 	.byte	0x08
	.zero		1


	//   ....[10]....
        /*42b4*/ 	.word	0x000007a0
        /*42b8*/ 	.word	0x000000ff
        /*42bc*/ 	.word	0x00000060
        /*42c0*/ 	.short	0x0100
        /*42c2*/ 	.byte	0x06
	.zero		1


	//   ....[11]....
        /*42c4*/ 	.word	0x000007d0
        /*42c8*/ 	.word	0x000000ff
        /*42cc*/ 	.word	0x00000068
        /*42d0*/ 	.short	0x0100
        /*42d2*/ 	.byte	0x06
	.zero		1


	//   ....[12]....
        /*42d4*/ 	.word	0x00001690
        /*42d8*/ 	.word	0x00000003
        /*42dc*/ 	.word	0x00000000
        /*42e0*/ 	.short	0x010a
        /*42e2*/ 	.byte	0x3f
	.zero		1


	//   ....[13]....
        /*42e4*/ 	.word	0x000016d0
        /*42e8*/ 	.word	0x00000003
        /*42ec*/ 	.word	0x00000000
        /*42f0*/ 	.short	0x010a
        /*42f2*/ 	.byte	0x3f
	.zero		1


	//   ....[14]....
        /*42f4*/ 	.word	0x00004670
        /*42f8*/ 	.word	0x000000ff
        /*42fc*/ 	.word	0x00000000
        /*4300*/ 	.short	0x010a
        /*4302*/ 	.byte	0x04
	.zero		1


	//   ....[15]....
        /*4304*/ 	.word	0x000046b0
        /*4308*/ 	.word	0x000000ff
        /*430c*/ 	.word	0x00000000
        /*4310*/ 	.short	0x010a
        /*4312*/ 	.byte	0x04
	.zero		1


	//   ....[16]....
        /*4314*/ 	.word	0x00007ec0
        /*4318*/ 	.word	0x00000004
        /*431c*/ 	.word	0x00000000
        /*4320*/ 	.short	0x0101
        /*4322*/ 	.byte	0x3f
	.zero		1


	//   ....[17]....
        /*4324*/ 	.word	0x000080a0
        /*4328*/ 	.word	0x00000000
        /*432c*/ 	.word	0x00000000
        /*4330*/ 	.short	0x0101
        /*4332*/ 	.byte	0x3f
	.zero		1


	//   ....[18]....
        /*4334*/ 	.word	0x000235c0
        /*4338*/ 	.word	0x0000000f
        /*433c*/ 	.word	0x00000028
        /*4340*/ 	.short	0x010a
        /*4342*/ 	.byte	0x3f
	.zero		1


	//   ....[19]....
        /*4344*/ 	.word	0x00023960
        /*4348*/ 	.word	0x00000002
        /*434c*/ 	.word	0x00000068
        /*4350*/ 	.short	0x0101
        /*4352*/ 	.byte	0x3f
	.zero		1


	//   ....[20]....
        /*4354*/ 	.word	0x00024170
        /*4358*/ 	.word	0x00000003
        /*435c*/ 	.word	0x00000000
        /*4360*/ 	.short	0x010a
        /*4362*/ 	.byte	0x3f
	.zero		1


	//   ....[21]....
        /*4364*/ 	.word	0x00024200
        /*4368*/ 	.word	0x00000003
        /*436c*/ 	.word	0x00000000
        /*4370*/ 	.short	0x010a
        /*4372*/ 	.byte	0x3f
	.zero		1


	//   ....[22]....
        /*4374*/ 	.word	0x00024290
        /*4378*/ 	.word	0x00000003
        /*437c*/ 	.word	0x00000000
        /*4380*/ 	.short	0x010a
        /*4382*/ 	.byte	0x3f
	.zero		1


	//   ....[23]....
        /*4384*/ 	.word	0x00024320
        /*4388*/ 	.word	0x00000003
        /*438c*/ 	.word	0x00000000
        /*4390*/ 	.short	0x010a
        /*4392*/ 	.byte	0x3f
	.zero		1


	//   ....[24]....
        /*4394*/ 	.word	0x000243b0
        /*4398*/ 	.word	0x00000003
        /*439c*/ 	.word	0x00000000
        /*43a0*/ 	.short	0x010a
        /*43a2*/ 	.byte	0x3f
	.zero		1


	//   ....[25]....
        /*43a4*/ 	.word	0x00024410
        /*43a8*/ 	.word	0x00000003
        /*43ac*/ 	.word	0x00000000
        /*43b0*/ 	.short	0x010a
        /*43b2*/ 	.byte	0x3f
	.zero		1


	//   ....[26]....
        /*43b4*/ 	.word	0x00024470
        /*43b8*/ 	.word	0x00000006
        /*43bc*/ 	.word	0x00000000
        /*43c0*/ 	.short	0x010a
        /*43c2*/ 	.byte	0x3f
	.zero		1


	//   ....[27]....
        /*43c4*/ 	.word	0x00024540
        /*43c8*/ 	.word	0x0000000f
        /*43cc*/ 	.word	0x00000028
        /*43d0*/ 	.short	0x010a
        /*43d2*/ 	.byte	0x3f
	.zero		1


	//   ....[28]....
        /*43d4*/ 	.word	0x00024610
        /*43d8*/ 	.word	0x00000003
        /*43dc*/ 	.word	0x00000000
        /*43e0*/ 	.short	0x010a
        /*43e2*/ 	.byte	0x3f
	.zero		1


	//   ....[29]....
        /*43e4*/ 	.word	0x00024660
        /*43e8*/ 	.word	0x00000003
        /*43ec*/ 	.word	0x00000000
        /*43f0*/ 	.short	0x010a
        /*43f2*/ 	.byte	0x3f
	.zero		1


	//   ....[30]....
        /*43f4*/ 	.word	0x000246b0
        /*43f8*/ 	.word	0x00000003
        /*43fc*/ 	.word	0x00000000
        /*4400*/ 	.short	0x010a
        /*4402*/ 	.byte	0x3f
	.zero		1


	//   ....[31]....
        /*4404*/ 	.word	0x00024700
        /*4408*/ 	.word	0x00000003
        /*440c*/ 	.word	0x00000000
        /*4410*/ 	.short	0x010a
        /*4412*/ 	.byte	0x3f
	.zero		1


	//----- nvinfo : EIATTR_NUM_MBARRIERS
	.align		4
.L_37:
        /*4414*/ 	.byte	0x03, 0x38
        /*4416*/ 	.short	0x000c


	//----- nvinfo : EIATTR_EXIT_INSTR_OFFSETS
	.align		4
        /*4418*/ 	.byte	0x04, 0x1c
        /*441a*/ 	.short	(.L_39 - .L_38)


	//   ....[0]....
.L_38:
        /*441c*/ 	.word	0x00000ad0


	//   ....[1]....
        /*4420*/ 	.word	0x00001360


	//   ....[2]....
        /*4424*/ 	.word	0x00022c50


	//   ....[3]....
        /*4428*/ 	.word	0x00023270


	//   ....[4]....
        /*442c*/ 	.word	0x00024400


	//----- nvinfo : EIATTR_MAX_THREADS
	.align		4
.L_39:
        /*4430*/ 	.byte	0x04, 0x05
        /*4432*/ 	.short	(.L_41 - .L_40)
.L_40:
        /*4434*/ 	.word	0x00000180
        /*4438*/ 	.word	0x00000001
        /*443c*/ 	.word	0x00000001


	//----- nvinfo : EIATTR_CRS_STACK_SIZE
	.align		4
.L_41:
        /*4440*/ 	.byte	0x04, 0x1e
        /*4442*/ 	.short	(.L_43 - .L_42)
.L_42:
        /*4444*/ 	.word	0x00000000


	//----- nvinfo : EIATTR_CBANK_PARAM_SIZE
	.align		4
.L_43:
        /*4448*/ 	.byte	0x03, 0x19
        /*444a*/ 	.short	0x0470


	//----- nvinfo : EIATTR_PARAM_CBANK
	.align		4
        /*444c*/ 	.byte	0x04, 0x0a
        /*444e*/ 	.short	(.L_45 - .L_44)
	.align		4
.L_44:
        /*4450*/ 	.word	index@(.nv.constant0._ZN7cutlass13device_kernelINS_4gemm6kernel13GemmUniversalIN4cute5tupleIJiiiiEEENS1_10collective13CollectiveMmaINS1_34MainloopSm90TmaGmmaWarpSpecializedILi5ENS5_IJNS4_1CILi2EEENSA_ILi1EEESC_EEENS1_35KernelTmaWarpSpecializedCooperativeEEENS5_IJNSA_ILi384EEENSA_ILi224EEENSA_ILi32EEEEEENS_6half_tENS5_IJlSC_lEEESK_SL_NS4_8TiledMMAINS4_8MMA_AtomIJNS4_4SM904GMMA25MMA_64x32x16_F32F16F16_SSILNSP_5MajorE0ELSR_0ELNSP_7ScaleInE1ELSS_1EEEEEENS4_6LayoutISD_NS5_IJSC_NSA_ILi0EEESW_EEEEENS5_IJNS4_10UnderscoreESZ_SZ_EEEEENS4_13SM90_TMA_LOADENS4_14ComposedLayoutINS4_7SwizzleILi2ELi4ELi3EEENS4_18smem_ptr_flag_bitsILi16EEENSV_INS5_IJNSA_ILi8EEESI_EEENS5_IJSI_SC_EEEEEEEvNS4_8identityENS4_23SM90_TMA_LOAD_MULTICASTES1C_vS1D_EENS_8epilogue10collective6detail29Sm90TmaWarpSpecializedAdapterINS1H_15DefaultEpilogueISK_SL_SL_NS1G_6thread17LinearCombinationISK_Li1EffLNS1L_9ScaleType4KindE0ELNS_15FloatRoundStyleE2ESK_EENS1_15EpilogueDefaultEEEEEvvEEEEvNT_6ParamsE)
        /*4454*/ 	.short	0x0210
        /*4456*/ 	.short	0x0470


	//----- nvinfo : EIATTR_SW_WAR
	.align		4
.L_45:
        /*4458*/ 	.byte	0x04, 0x36
        /*445a*/ 	.short	(.L_47 - .L_46)
.L_46:
        /*445c*/ 	.word	0x00000008
.L_47:


//--------------------- .nv.callgraph             --------------------------
	.section	.nv.callgraph,"",@"SHT_CUDA_CALLGRAPH"
	.align	4
	.sectionentsize	8
	.align		4
        /*0000*/ 	.word	0x00000000
	.align		4
        /*0004*/ 	.word	0xffffffff
	.align		4
        /*0008*/ 	.word	index@(_ZN7cutlass13device_kernelINS_4gemm6kernel13GemmUniversalIN4cute5tupleIJiiiiEEENS1_10collective13CollectiveMmaINS1_34MainloopSm90TmaGmmaWarpSpecializedILi5ENS5_IJNS4_1CILi2EEENSA_ILi1EEESC_EEENS1_35KernelTmaWarpSpecializedCooperativeEEENS5_IJNSA_ILi384EEENSA_ILi224EEENSA_ILi32EEEEEENS_6half_tENS5_IJlSC_lEEESK_SL_NS4_8TiledMMAINS4_8MMA_AtomIJNS4_4SM904GMMA25MMA_64x32x16_F32F16F16_SSILNSP_5MajorE0ELSR_0ELNSP_7ScaleInE1ELSS_1EEEEEENS4_6LayoutISD_NS5_IJSC_NSA_ILi0EEESW_EEEEENS5_IJNS4_10UnderscoreESZ_SZ_EEEEENS4_13SM90_TMA_LOADENS4_14ComposedLayoutINS4_7SwizzleILi2ELi4ELi3EEENS4_18smem_ptr_flag_bitsILi16EEENSV_INS5_IJNSA_ILi8EEESI_EEENS5_IJSI_SC_EEEEEEEvNS4_8identityENS4_23SM90_TMA_LOAD_MULTICASTES1C_vS1D_EENS_8epilogue10collective6detail29Sm90TmaWarpSpecializedAdapterINS1H_15DefaultEpilogueISK_SL_SL_NS1G_6thread17LinearCombinationISK_Li1EffLNS1L_9ScaleType4KindE0ELNS_15FloatRoundStyleE2ESK_EENS1_15EpilogueDefaultEEEEEvvEEEEvNT_6ParamsE)
	.align		4
        /*000c*/ 	.word	index@(__assertfail)
	.align		4
        /*0010*/ 	.word	0x00000000
	.align		4
        /*0014*/ 	.word	0xfffffffe
	.align		4
        /*0018*/ 	.word	0x00000000
	.align		4
        /*001c*/ 	.word	0xfffffffd
	.align		4
        /*0020*/ 	.word	0x00000000
	.align		4
        /*0024*/ 	.word	0xfffffffc


//--------------------- .nv.constant4             --------------------------
	.section	.nv.constant4,"a",@progbits
	.align	8
	.align		8
.nv.constant4:
        /*0000*/ 	.dword	__assertfail
	.align		8
        /*0008*/ 	.dword	__unnamed_1
	.align		8
        /*0010*/ 	.dword	_ZN40_INTERNAL_17a6a049_4_k_cu_1d7235e5_176084cuda3std3__45__cpo5beginE
	.align		8
        /*0018*/ 	.dword	_ZN40_INTERNAL_17a6a049_4_k_cu_1d7235e5_176084cuda3std3__45__cpo3endE
	.align		8
        /*0020*/ 	.dword	_ZN40_INTERNAL_17a6a049_4_k_cu_1d7235e5_176084cuda3std3__45__cpo6cbeginE
	.align		8
        /*0028*/ 	.dword	_ZN40_INTERNAL_17a6a049_4_k_cu_1d7235e5_176084cuda3std3__45__cpo4cendE
	.align		8
        /*0030*/ 	.dword	_ZN40_INTERNAL_17a6a049_4_k_cu_1d7235e5_176084cuda3std3__442_GLOBAL__N__17a6a049_4_k_cu_1d7235e5_176086ignoreE
	.align		8
        /*0038*/ 	.dword	_ZN40_INTERNAL_17a6a049_4_k_cu_1d7235e5_176084cuda3std3__419piecewise_constructE
	.align		8
        /*0040*/ 	.dword	_ZN40_INTERNAL_17a6a049_4_k_cu_1d7235e5_176084cuda3std3__48in_placeE
	.align		8
        /*0048*/ 	.dword	_ZN40_INTERNAL_17a6a049_4_k_cu_1d7235e5_176084cuda3std6ranges3__45__cpo4swapE
	.align		8
        /*0050*/ 	.dword	_ZN40_INTERNAL_17a6a049_4_k_cu_1d7235e5_176084cuda3std6ranges3__45__cpo9iter_moveE
	.align		8
        /*0058*/ 	.dword	_ZN40_INTERNAL_17a6a049_4_k_cu_1d7235e5_176084cute7productE
	.align		8
        /*0060*/ 	.dword	_ZN40_INTERNAL_17a6a049_4_k_cu_1d7235e5_176084cute1_E
	.align		8
        /*0068*/ 	.dword	$str$22
	.align		8
        /*0070*/ 	.dword	$str$23


//--------------------- .text._ZN7cutlass13device_kernelINS_4gemm6kernel13GemmUniversalIN4cute5tupleIJiiiiEEENS1_10collective13CollectiveMmaINS1_34MainloopSm90TmaGmmaWarpSpecializedILi5ENS5_IJNS4_1CILi2EEENSA_ILi1EEESC_EEENS1_35KernelTmaWarpSpecializedCooperativeEEENS5_IJNSA_ILi384EEENSA_ILi224EEENSA_ILi32EEEEEENS_6half_tENS5_IJlSC_lEEESK_SL_NS4_8TiledMMAINS4_8MMA_AtomIJNS4_4SM904GMMA25MMA_64x32x16_F32F16F16_SSILNSP_5MajorE0ELSR_0ELNSP_7ScaleInE1ELSS_1EEEEEENS4_6LayoutISD_NS5_IJSC_NSA_ILi0EEESW_EEEEENS5_IJNS4_10UnderscoreESZ_SZ_EEEEENS4_13SM90_TMA_LOADENS4_14ComposedLayoutINS4_7SwizzleILi2ELi4ELi3EEENS4_18smem_ptr_flag_bitsILi16EEENSV_INS5_IJNSA_ILi8EEESI_EEENS5_IJSI_SC_EEEEEEEvNS4_8identityENS4_23SM90_TMA_LOAD_MULTICASTES1C_vS1D_EENS_8epilogue10collective6detail29Sm90TmaWarpSpecializedAdapterINS1H_15DefaultEpilogueISK_SL_SL_NS1G_6thread17LinearCombinationISK_Li1EffLNS1L_9ScaleType4KindE0ELNS_15FloatRoundStyleE2ESK_EENS1_15EpilogueDefaultEEEEEvvEEEEvNT_6ParamsE --------------------------
	.section	.text._ZN7cutlass13device_kernelINS_4gemm6kernel13GemmUniversalIN4cute5tupleIJiiiiEEENS1_10collective13CollectiveMmaINS1_34MainloopSm90TmaGmmaWarpSpecializedILi5ENS5_IJNS4_1CILi2EEENSA_ILi1EEESC_EEENS1_35KernelTmaWarpSpecializedCooperativeEEENS5_IJNSA_ILi384EEENSA_ILi224EEENSA_ILi32EEEEEENS_6half_tENS5_IJlSC_lEEESK_SL_NS4_8TiledMMAINS4_8MMA_AtomIJNS4_4SM904GMMA25MMA_64x32x16_F32F16F16_SSILNSP_5MajorE0ELSR_0ELNSP_7ScaleInE1ELSS_1EEEEEENS4_6LayoutISD_NS5_IJSC_NSA_ILi0EEESW_EEEEENS5_IJNS4_10UnderscoreESZ_SZ_EEEEENS4_13SM90_TMA_LOADENS4_14ComposedLayoutINS4_7SwizzleILi2ELi4ELi3EEENS4_18smem_ptr_flag_bitsILi16EEENSV_INS5_IJNSA_ILi8EEESI_EEENS5_IJSI_SC_EEEEEEEvNS4_8identityENS4_23SM90_TMA_LOAD_MULTICASTES1C_vS1D_EENS_8epilogue10collective6detail29Sm90TmaWarpSpecializedAdapterINS1H_15DefaultEpilogueISK_SL_SL_NS1G_6thread17LinearCombinationISK_Li1EffLNS1L_9ScaleType4KindE0ELNS_15FloatRoundStyleE2ESK_EENS1_15EpilogueDefaultEEEEEvvEEEEvNT_6ParamsE,"ax",@progbits
	.align	128
.text._ZN7cutlass13device_kernelINS_4gemm6kernel13GemmUniversalIN4cute5tupleIJiiiiEEENS1_10collective13CollectiveMmaINS1_34MainloopSm90TmaGmmaWarpSpecializedILi5ENS5_IJNS4_1CILi2EEENSA_ILi1EEESC_EEENS1_35KernelTmaWarpSpecializedCooperativeEEENS5_IJNSA_ILi384EEENSA_ILi224EEENSA_ILi32EEEEEENS_6half_tENS5_IJlSC_lEEESK_SL_NS4_8TiledMMAINS4_8MMA_AtomIJNS4_4SM904GMMA25MMA_64x32x16_F32F16F16_SSILNSP_5MajorE0ELSR_0ELNSP_7ScaleInE1ELSS_1EEEEEENS4_6LayoutISD_NS5_IJSC_NSA_ILi0EEESW_EEEEENS5_IJNS4_10UnderscoreESZ_SZ_EEEEENS4_13SM90_TMA_LOADENS4_14ComposedLayoutINS4_7SwizzleILi2ELi4ELi3EEENS4_18smem_ptr_flag_bitsILi16EEENSV_INS5_IJNSA_ILi8EEESI_EEENS5_IJSI_SC_EEEEEEEvNS4_8identityENS4_23SM90_TMA_LOAD_MULTICASTES1C_vS1D_EENS_8epilogue10collective6detail29Sm90TmaWarpSpecializedAdapterINS1H_15DefaultEpilogueISK_SL_SL_NS1G_6thread17LinearCombinationISK_Li1EffLNS1L_9ScaleType4KindE0ELNS_15FloatRoundStyleE2ESK_EENS1_15EpilogueDefaultEEEEEvvEEEEvNT_6ParamsE:
        .type           _ZN7cutlass13device_kernelINS_4gemm6kernel13GemmUniversalIN4cute5tupleIJiiiiEEENS1_10collective13CollectiveMmaINS1_34MainloopSm90TmaGmmaWarpSpecializedILi5ENS5_IJNS4_1CILi2EEENSA_ILi1EEESC_EEENS1_35KernelTmaWarpSpecializedCooperativeEEENS5_IJNSA_ILi384EEENSA_ILi224EEENSA_ILi32EEEEEENS_6half_tENS5_IJlSC_lEEESK_SL_NS4_8TiledMMAINS4_8MMA_AtomIJNS4_4SM904GMMA25MMA_64x32x16_F32F16F16_SSILNSP_5MajorE0ELSR_0ELNSP_7ScaleInE1ELSS_1EEEEEENS4_6LayoutISD_NS5_IJSC_NSA_ILi0EEESW_EEEEENS5_IJNS4_10UnderscoreESZ_SZ_EEEEENS4_13SM90_TMA_LOADENS4_14ComposedLayoutINS4_7SwizzleILi2ELi4ELi3EEENS4_18smem_ptr_flag_bitsILi16EEENSV_INS5_IJNSA_ILi8EEESI_EEENS5_IJSI_SC_EEEEEEEvNS4_8identityENS4_23SM90_TMA_LOAD_MULTICASTES1C_vS1D_EENS_8epilogue10collective6detail29Sm90TmaWarpSpecializedAdapterINS1H_15DefaultEpilogueISK_SL_SL_NS1G_6thread17LinearCombinationISK_Li1EffLNS1L_9ScaleType4KindE0ELNS_15FloatRoundStyleE2ESK_EENS1_15EpilogueDefaultEEEEEvvEEEEvNT_6ParamsE,@function
        .size           _ZN7cutlass13device_kernelINS_4gemm6kernel13GemmUniversalIN4cute5tupleIJiiiiEEENS1_10collective13CollectiveMmaINS1_34MainloopSm90TmaGmmaWarpSpecializedILi5ENS5_IJNS4_1CILi2EEENSA_ILi1EEESC_EEENS1_35KernelTmaWarpSpecializedCooperativeEEENS5_IJNSA_ILi384EEENSA_ILi224EEENSA_ILi32EEEEEENS_6half_tENS5_IJlSC_lEEESK_SL_NS4_8TiledMMAINS4_8MMA_AtomIJNS4_4SM904GMMA25MMA_64x32x16_F32F16F16_SSILNSP_5MajorE0ELSR_0ELNSP_7ScaleInE1ELSS_1EEEEEENS4_6LayoutISD_NS5_IJSC_NSA_ILi0EEESW_EEEEENS5_IJNS4_10UnderscoreESZ_SZ_EEEEENS4_13SM90_TMA_LOADENS4_14ComposedLayoutINS4_7SwizzleILi2ELi4ELi3EEENS4_18smem_ptr_flag_bitsILi16EEENSV_INS5_IJNSA_ILi8EEESI_EEENS5_IJSI_SC_EEEEEEEvNS4_8identityENS4_23SM90_TMA_LOAD_MULTICASTES1C_vS1D_EENS_8epilogue10collective6detail29Sm90TmaWarpSpecializedAdapterINS1H_15DefaultEpilogueISK_SL_SL_NS1G_6thread17LinearCombinationISK_Li1EffLNS1L_9ScaleType4KindE0ELNS_15FloatRoundStyleE2ESK_EENS1_15EpilogueDefaultEEEEEvvEEEEvNT_6ParamsE,(.L_x_739 - _ZN7cutlass13device_kernelINS_4gemm6kernel13GemmUniversalIN4cute5tupleIJiiiiEEENS1_10collective13CollectiveMmaINS1_34MainloopSm90TmaGmmaWarpSpecializedILi5ENS5_IJNS4_1CILi2EEENSA_ILi1EEESC_EEENS1_35KernelTmaWarpSpecializedCooperativeEEENS5_IJNSA_ILi384EEENSA_ILi224EEENSA_ILi32EEEEEENS_6half_tENS5_IJlSC_lEEESK_SL_NS4_8TiledMMAINS4_8MMA_AtomIJNS4_4SM904GMMA25MMA_64x32x16_F32F16F16_SSILNSP_5MajorE0ELSR_0ELNSP_7ScaleInE1ELSS_1EEEEEENS4_6LayoutISD_NS5_IJSC_NSA_ILi0EEESW_EEEEENS5_IJNS4_10UnderscoreESZ_SZ_EEEEENS4_13SM90_TMA_LOADENS4_14ComposedLayoutINS4_7SwizzleILi2ELi4ELi3EEENS4_18smem_ptr_flag_bitsILi16EEENSV_INS5_IJNSA_ILi8EEESI_EEENS5_IJSI_SC_EEEEEEEvNS4_8identityENS4_23SM90_TMA_LOAD_MULTICASTES1C_vS1D_EENS_8epilogue10collective6detail29Sm90TmaWarpSpecializedAdapterINS1H_15DefaultEpilogueISK_SL_SL_NS1G_6thread17LinearCombinationISK_Li1EffLNS1L_9ScaleType4KindE0ELNS_15FloatRoundStyleE2ESK_EENS1_15EpilogueDefaultEEEEEvvEEEEvNT_6ParamsE)
        .other          _ZN7cutlass13device_kernelINS_4gemm6kernel13GemmUniversalIN4cute5tupleIJiiiiEEENS1_10collective13CollectiveMmaINS1_34MainloopSm90TmaGmmaWarpSpecializedILi5ENS5_IJNS4_1CILi2EEENSA_ILi1EEESC_EEENS1_35KernelTmaWarpSpecializedCooperativeEEENS5_IJNSA_ILi384EEENSA_ILi224EEENSA_ILi32EEEEEENS_6half_tENS5_IJlSC_lEEESK_SL_NS4_8TiledMMAINS4_8MMA_AtomIJNS4_4SM904GMMA25MMA_64x32x16_F32F16F16_SSILNSP_5MajorE0ELSR_0ELNSP_7ScaleInE1ELSS_1EEEEEENS4_6LayoutISD_NS5_IJSC_NSA_ILi0EEESW_EEEEENS5_IJNS4_10UnderscoreESZ_SZ_EEEEENS4_13SM90_TMA_LOADENS4_14ComposedLayoutINS4_7SwizzleILi2ELi4ELi3EEENS4_18smem_ptr_flag_bitsILi16EEENSV_INS5_IJNSA_ILi8EEESI_EEENS5_IJSI_SC_EEEEEEEvNS4_8identityENS4_23SM90_TMA_LOAD_MULTICASTES1C_vS1D_EENS_8epilogue10collective6detail29Sm90TmaWarpSpecializedAdapterINS1H_15DefaultEpilogueISK_SL_SL_NS1G_6thread17LinearCombinationISK_Li1EffLNS1L_9ScaleType4KindE0ELNS_15FloatRoundStyleE2ESK_EENS1_15EpilogueDefaultEEEEEvvEEEEvNT_6ParamsE,@"STO_CUDA_ENTRY STV_DEFAULT"
_ZN7cutlass13device_kernelINS_4gemm6kernel13GemmUniversalIN4cute5tupleIJiiiiEEENS1_10collective13CollectiveMmaINS1_34MainloopSm90TmaGmmaWarpSpecializedILi5ENS5_IJNS4_1CILi2EEENSA_ILi1EEESC_EEENS1_35KernelTmaWarpSpecializedCooperativeEEENS5_IJNSA_ILi384EEENSA_ILi224EEENSA_ILi32EEEEEENS_6half_tENS5_IJlSC_lEEESK_SL_NS4_8TiledMMAINS4_8MMA_AtomIJNS4_4SM904GMMA25MMA_64x32x16_F32F16F16_SSILNSP_5MajorE0ELSR_0ELNSP_7ScaleInE1ELSS_1EEEEEENS4_6LayoutISD_NS5_IJSC_NSA_ILi0EEESW_EEEEENS5_IJNS4_10UnderscoreESZ_SZ_EEEEENS4_13SM90_TMA_LOADENS4_14ComposedLayoutINS4_7SwizzleILi2ELi4ELi3EEENS4_18smem_ptr_flag_bitsILi16EEENSV_INS5_IJNSA_ILi8EEESI_EEENS5_IJSI_SC_EEEEEEEvNS4_8identityENS4_23SM90_TMA_LOAD_MULTICASTES1C_vS1D_EENS_8epilogue10collective6detail29Sm90TmaWarpSpecializedAdapterINS1H_15DefaultEpilogueISK_SL_SL_NS1G_6thread17LinearCombinationISK_Li1EffLNS1L_9ScaleType4KindE0ELNS_15FloatRoundStyleE2ESK_EENS1_15EpilogueDefaultEEEEEvvEEEEvNT_6ParamsE:
[----:B------:R-:W0:Y:S02]  /*0000*/  LDC R1, c[0x0][0x28] ;  /* 0x00000a00ff017b82 */ /* 0x000e240000000800 */
[----:B0-----:R-:W-:Y:S01]  /*0010*/  VIADD R1, R1, 0xfffffae0 ;  /* 0xfffffae001017836 */ /* 0x001fe20000000000 */
[----:B------:R-:W0:Y:S01]  /*0020*/  S2R R4, SR_TID.X ;  /* 0x0000000000047919 */ /* 0x000e220000002100 */
[----:B------:R-:W-:Y:S01]  /*0030*/  ELECT P0, URZ, PT ;  /* 0x00000000003f782f */ /* 0x000fe20003800000 */
[----:B------:R-:W-:Y:S01]  /*0040*/  BSSY B0, `(.L_x_0) ;  /* 0x0000015000007945 */ /* 0x000fe20003800000 */
[--C-:B0-----:R-:W-:Y:S02]  /*0050*/  SHF.R.U32.HI R0, RZ, 0x5, R4.reuse ;  /* 0x00000005ff007819 */ /* 0x101fe40000011604 */
[----:B------:R-:W-:-:S03]  /*0060*/  SHF.R.U32.HI R2, RZ, 0x7, R4 ;  /* 0x00000007ff027819 */ /* 0x000fc60000011604 */
[----:B------:R-:W0:Y:S04]  /*0070*/  SHFL.IDX PT, R3, R0, RZ, 0x1f ;  /* 0x00001fff00037589 */ /* 0x000e2800000e0000 */
[----:B------:R-:W1:Y:S01]  /*0080*/  SHFL.IDX PT, R2, R2, RZ, 0x1f ;  /* 0x00001fff02027589 */ /* 0x000e6200000e0000 */
[----:B0-----:R-:W-:Y:S02]  /*0090*/  R2UR UR9, R3 ;  /* 0x00000000030972ca */ /* 0x001fe400000e0000 */
[----:B-1----:R-:W-:-:S11]  /*00a0*/  R2UR UR5, R2 ;  /* 0x00000000020572ca */ /* 0x002fd600000e0000 */
[----:B------:R-:W-:Y:S02]  /*00b0*/  USHF.R.S32.HI UR4, URZ, 0x1f, UR9 ;  /* 0x0000001f3f047899 */ /* 0x000fe40008011409 */
[----:B------:R-:W-:Y:S02]  /*00c0*/  ISETP.NE.OR P0, PT, RZ, UR9, !P0 ;  /* 0x00000009ff007c0c */ /* 0x000fe4000c705670 */
[----:B------:R-:W-:-:S04]  /*00d0*/  ULEA.HI UR4, UR4, UR9, URZ, 0x2 ;  /* 0x0000000904047291 */ /* 0x000fc8000f8f103f */
[----:B------:R-:W-:-:S04]  /*00e0*/  ULOP3.LUT UR4, UR4, 0xfffffffc, URZ, 0xc0, !UPT ;  /* 0xfffffffc04047892 */ /* 0x000fc8000f8ec03f */
[----:B------:R-:W-:-:S03]  /*00f0*/  UIADD3 UR9, UR9, -UR4, URZ ;  /* 0x8000000409097290 */ /* 0x000fc6000fffe03f */
[----:B------:R-:W-:Y:S09]  /*0100*/  @P0 BRA `(.L_x_1) ;  /* 0x0000000000200947 */ /* 0x000ff20003800000 */
[----:B------:R-:W-:Y:S02]  /*0110*/  ULDC.64 UR6, c[0x0][0x198] ;  /* 0x0000660000067ab9 */ /* 0x000fe40000000a00 */
[----:B------:R-:W-:Y:S02]  /*0120*/  UIADD3 UR10, UP0, UR6, 0xf0, URZ ;  /* 0x000000f0060a7890 */ /* 0x000fe4000ff1e03f */
[----:B------:R-:W-:Y:S02]  /*0130*/  UIADD3 UR6, UP1, UR6, 0x1f0, URZ ;  /* 0x000001f006067890 */ /* 0x000fe4000ff3e03f */
[----:B------:R-:W-:Y:S02]  /*0140*/  UIADD3.X UR11, URZ, UR7, URZ, UP0, !UPT ;  /* 0x000000073f0b7290 */ /* 0x000fe400087fe43f */
[----:B------:R-:W-:-:S07]  /*0150*/  UIADD3.X UR7, URZ, UR7, URZ, UP1, !UPT ;  /* 0x000000073f077290 */ /* 0x000fce0008ffe43f */
[----:B------:R0:W-:Y:S02]  /*0160*/  UTMACCTL.PF [UR10] ;  /* 0x000000000a0079b9 */ /* 0x0001e40008040000 */
[----:B------:R0:W-:Y:S02]  /*0170*/  UTMACCTL.PF [UR6] ;  /* 0x00000000060079b9 */ /* 0x0001e40008040000 */
[----:B0-----:R-:W-:Y:S01]  /*0180*/  NOP ;  /* 0x0000000000007918 */ /* 0x001fe20000000000 */
.L_x_1:
[----:B------:R-:W-:Y:S05]  /*0190*/  BSYNC B0 ;  /* 0x0000000000007941 */ /* 0x000fea0003800000 */
.L_x_0:
[----:B------:R-:W0:Y:S01]  /*01a0*/  SHFL.IDX PT, R2, R0, RZ, 0x1f ;  /* 0x00001fff00027589 */ /* 0x000e2200000e0000 */
[----:B------:R-:W-:Y:S01]  /*01b0*/  UISETP.NE.AND UP0, UPT, UR9, 0x3, UPT ;  /* 0x000000030900788c */ /* 0x000fe2000bf05270 */
[----:B------:R-:W-:Y:S01]  /*01c0*/  ISETP.NE.AND P1, PT, RZ, UR5, PT ;  /* 0x00000005ff007c0c */ /* 0x000fe2000bf25270 */
[----:B------:R-:W-:Y:S02]  /*01d0*/  UIADD3 UR16, UR5, -0x1, URZ ;  /* 0xffffffff05107890 */ /* 0x000fe4000fffe03f */
[----:B------:R-:W-:Y:S02]  /*01e0*/  UISETP.EQ.OR UP0, UPT, UR9, URZ, !UP0 ;  /* 0x0000003f0900728c */ /* 0x000fe4000c702670 */
[----:B------:R-:W-:Y:S02]  /*01f0*/  UISETP.GE.U32.AND UP1, UPT, UR16, 0x2, UPT ;  /* 0x000000021000788c */ /* 0x000fe4000bf26070 */
[----:B------:R-:W-:-:S04]  /*0200*/  UISETP.EQ.AND UP0, UPT, UR5, URZ, UP0 ;  /* 0x0000003f0500728c */ /* 0x000fc80008702270 */
[----:B------:R-:W-:-:S04]  /*0210*/  USEL UR38, URZ, 0x1, !UP0 ;  /* 0x000000013f267887 */ /* 0x000fc8000c000000 */
[----:B------:R-:W-:Y:S01]  /*0220*/  USEL UR38, UR38, 0x2, UP1 ;  /* 0x0000000226267887 */ /* 0x000fe20008800000 */
[----:B0-----:R-:W-:-:S13]  /*0230*/  ISETP.NE.AND P0, PT, R2, RZ, PT ;  /* 0x000000ff0200720c */ /* 0x001fda0003f05270 */
[----:B------:R-:W-:Y:S05]  /*0240*/  @P0 BRA `(.L_x_2) ;  /* 0x0000000000600947 */ /* 0x000fea0003800000 */
[----:B------:R-:W0:Y:S01]  /*0250*/  S2UR UR8, SR_CgaCtaId ;  /* 0x00000000000879c3 */ /* 0x000e220000008800 */
[----:B------:R-:W-:Y:S01]  /*0260*/  UMOV UR4, 0x400 ;  /* 0x0000040000047882 */ /* 0x000fe20000000000 */
[----:B------:R-:W-:Y:S01]  /*0270*/  UMOV UR5, 0x1 ;  /* 0x0000000100057882 */ /* 0x000fe20000000000 */
[----:B------:R-:W-:Y:S01]  /*0280*/  UMOV UR6, 0x4 ;  /* 0x0000000400067882 */ /* 0x000fe20000000000 */
[----:B------:R-:W-:Y:S01]  /*0290*/  ELECT P0, URZ, PT ;  /* 0x00000000003f782f */ /* 0x000fe20003800000 */
[----:B------:R-:W-:-:S04]  /*02a0*/  UIADD3 UR6, -UR6, 0x100000, URZ ;  /* 0x0010000006067890 */ /* 0x000fc8000fffe13f */
[----:B------:R-:W-:Y:S02]  /*02b0*/  USHF.L.U32 UR7, UR6, 0xb, URZ ;  /* 0x0000000b06077899 */ /* 0x000fe4000800063f */
[----:B------:R-:W-:Y:S02]  /*02c0*/  USHF.L.U32 UR6, UR6, 0x1, URZ ;  /* 0x0000000106067899 */ /* 0x000fe4000800063f */
[----:B0-----:R-:W-:Y:S02]  /*02d0*/  ULEA UR8, UR8, UR4, 0x18 ;  /* 0x0000000408087291 */ /* 0x001fe4000f8ec03f */
[----:B------:R-:W-:-:S04]  /*02e0*/  UIADD3 UR4, -UR5, 0x100000, URZ ;  /* 0x0010000005047890 */ /* 0x000fc8000fffe13f */
[----:B------:R-:W-:Y:S02]  /*02f0*/  USHF.L.U32 UR5, UR4, 0xb, URZ ;  /* 0x0000000b04057899 */ /* 0x000fe4000800063f */
[----:B------:R-:W-:Y:S01]  /*0300*/  USHF.L.U32 UR4, UR4, 0x1, URZ ;  /* 0x0000000104047899 */ /* 0x000fe2000800063f */
[----:B------:R-:W0:Y:S11]  /*0310*/  FENCE.VIEW.ASYNC.S ;  /* 0x00000000000073c6 */ /* 0x000e360000000000 */
[----:B0-----:R0:W1:Y:S01]  /*0320*/  SYNCS.EXCH.64 URZ, [UR8], UR4 ;  /* 0x00000004083f75b2 */ /* 0x0010620008000100 */
[----:B------:R0:W2:Y:S01]  /*0330*/  SYNCS.EXCH.64 URZ, [UR8+0x28], UR6 ;  /* 0x00002806083f75b2 */ /* 0x0000a20008000100 */
[----:B------:R0:W3:Y:S01]  /*0340*/  SYNCS.EXCH.64 URZ, [UR8+0x8], UR4 ;  /* 0x00000804083f75b2 */ /* 0x0000e20008000100 */
[----:B------:R0:W4:Y:S01]  /*0350*/  SYNCS.EXCH.64 URZ, [UR8+0x30], UR6 ;  /* 0x00003006083f75b2 */ /* 0x0001220008000100 */
[----:B------:R0:W0:Y:S01]  /*0360*/  SYNCS.EXCH.64 URZ, [UR8+0x10], UR4 ;  /* 0x00001004083f75b2 */ /* 0x0000220008000100 */
[----:B------:R0:W0:Y:S01]  /*0370*/  SYNCS.EXCH.64 URZ, [UR8+0x38], UR6 ;  /* 0x00003806083f75b2 */ /* 0x0000220008000100 */
[----:B------:R0:W0:Y:S01]  /*0380*/  SYNCS.EXCH.64 URZ, [UR8+0x18], UR4 ;  /* 0x00001804083f75b2 */ /* 0x0000220008000100 */
[----:B------:R0:W0:Y:S01]  /*0390*/  SYNCS.EXCH.64 URZ, [UR8+0x40], UR6 ;  /* 0x00004006083f75b2 */ /* 0x0000220008000100 */
[----:B------:R0:W0:Y:S01]  /*03a0*/  SYNCS.EXCH.64 URZ, [UR8+0x20], UR4 ;  /* 0x00002004083f75b2 */ /* 0x0000220008000100 */
[----:B------:R0:W0:Y:S01]  /*03b0*/  SYNCS.EXCH.64 URZ, [UR8+0x48], UR6 ;  /* 0x00004806083f75b2 */ /* 0x0000220008000100 */
[----:B------:R-:W-:Y:S01]  /*03c0*/  NOP ;  /* 0x0000000000007918 */ /* 0x000fe20000000000 */
.L_x_2:
[----:B------:R-:W5:Y:S01]  /*03d0*/  S2UR UR13, SR_CTAID.X ;  /* 0x00000000000d79c3 */ /* 0x000f620000002500 */
[----:B------:R-:W-:Y:S01]  /*03e0*/  SHF.R.S32.HI R3, RZ, 0x1f, R4 ;  /* 0x0000001fff037819 */ /* 0x000fe20000011404 */
[----:B------:R5:W1:Y:S01]  /*03f0*/  SHFL.IDX PT, R6, R0, RZ, 0x1f ;  /* 0x00001fff00067589 */ /* 0x000a6200000e0000 */
[----:B0-----:R-:W-:Y:S01]  /*0400*/  ULDC UR4, c[0x0][0x150] ;  /* 0x0000540000047ab9 */ /* 0x001fe20000000800 */
[----:B------:R-:W-:Y:S02]  /*0410*/  ELECT P0, URZ, PT ;  /* 0x00000000003f782f */ /* 0x000fe40003800000 */
[----:B------:R-:W-:Y:S01]  /*0420*/  LEA.HI R3, R3, R4, RZ, 0x7 ;  /* 0x0000000403037211 */ /* 0x000fe200078f38ff */
[----:B------:R-:W-:Y:S01]  /*0430*/  ULDC UR5, c[0x0][0x154] ;  /* 0x0000550000057ab9 */ /* 0x000fe20000000800 */
[----:B------:R-:W-:Y:S01]  /*0440*/  SHF.R.S32.HI R7, RZ, 0x1f, R2 ;  /* 0x0000001fff077819 */ /* 0x000fe20000011402 */
[----:B------:R-:W0:Y:S01]  /*0450*/  S2UR UR10, SR_CTAID.Y ;  /* 0x00000000000a79c3 */ /* 0x000e220000002600 */
[----:B------:R-:W-:Y:S01]  /*0460*/  LOP3.LUT R3, R3, 0xffffff80, RZ, 0xc0, !PT ;  /* 0xffffff8003037812 */ /* 0x000fe200078ec0ff */
[----:B------:R-:W-:Y:S01]  /*0470*/  ULDC UR8, c[0x0][0x144] ;  /* 0x0000510000087ab9 */ /* 0x000fe20000000800 */
[----:B------:R-:W-:Y:S01]  /*0480*/  LEA.HI R7, R7, R2, RZ, 0x2 ;  /* 0x0000000207077211 */ /* 0x000fe200078f10ff */
[----:B------:R-:W-:Y:S01]  /*0490*/  NOP ;  /* 0x0000000000007918 */ /* 0x000fe20000000000 */
[----:B------:R-:W-:Y:S01]  /*04a0*/  NOP ;  /* 0x0000000000007918 */ /* 0x000fe20000000000 */
[----:B------:R-:W-:Y:S01]  /*04b0*/  IMAD.IADD R3, R4, 0x1, -R3 ;  /* 0x0000000104037824 */ /* 0x000fe200078e0a03 */
[----:B------:R-:W-:Y:S01]  /*04c0*/  LOP3.LUT R7, R7, 0x3ffffffc, RZ, 0xc0, !PT ;  /* 0x3ffffffc07077812 */ /* 0x000fe200078ec0ff */
[----:B------:R-:W-:Y:S01]  /*04d0*/  ULDC UR11, c[0x0][0x148] ;  /* 0x00005200000b7ab9 */ /* 0x000fe20000000800 */
[----:B------:R-:W-:-:S02]  /*04e0*/  IMAD.MOV.U32 R17, RZ, RZ, 0x1 ;  /* 0x00000001ff117424 */ /* 0x000fc400078e00ff */
[----:B------:R-:W-:Y:S01]  /*04f0*/  SHF.R.S32.HI R4, RZ, 0x1f, R3 ;  /* 0x0000001fff047819 */ /* 0x000fe20000011403 */
[----:B------:R-:W-:-:S03]  /*0500*/  IMAD.IADD R2, R2, 0x1, -R7 ;  /* 0x0000000102027824 */ /* 0x000fc600078e0a07 */
[----:B------:R-:W-:Y:S02]  /*0510*/  LEA.HI R4, R4, R3, RZ, 0x3 ;  /* 0x0000000304047211 */ /* 0x000fe400078f18ff */
[----:B-----5:R-:W-:Y:S02]  /*0520*/  I2FP.F32.U32 R5, UR13 ;  /* 0x0000000d00057c45 */ /* 0x020fe40008201000 */
[--C-:B------:R-:W-:Y:S02]  /*0530*/  SHF.R.S32.HI R0, RZ, 0x3, R4.reuse ;  /* 0x00000003ff007819 */ /* 0x100fe40000011404 */
[----:B-1----:R-:W-:Y:S01]  /*0540*/  ISETP.NE.OR P0, PT, R6, RZ, !P0 ;  /* 0x000000ff0600720c */ /* 0x002fe20004705670 */
[----:B------:R-:W-:Y:S01]  /*0550*/  FMUL R8, R5, UR4 ;  /* 0x0000000405087c20 */ /* 0x000fe20008400000 */
[----:B------:R-:W-:-:S04]  /*0560*/  SHF.R.S32.HI R5, RZ, 0x1f, R4 ;  /* 0x0000001fff057819 */ /* 0x000fc80000011404 */
[----:B------:R-:W-:Y:S01]  /*0570*/  LEA.HI R5, R5, R0, RZ, 0x2 ;  /* 0x0000000005057211 */ /* 0x000fe200078f10ff */
[----:B------:R-:W1:Y:S03]  /*0580*/  F2I.U32.TRUNC.NTZ R8, R8 ;  /* 0x0000000800087305 */ /* 0x000e66000020f000 */
[----:B------:R-:W-:-:S03]  /*0590*/  LOP3.LUT R5, R5, 0xfffffffc, RZ, 0xc0, !PT ;  /* 0xfffffffc05057812 */ /* 0x000fc600078ec0ff */
[----:B------:R-:W-:Y:S01]  /*05a0*/  VOTEU.ALL UP0, P0 ;  /* 0x00000000003f7886 */ /* 0x000fe20000000000 */
[----:B------:R-:W-:Y:S01]  /*05b0*/  VOTEU.ALL UP1, P0 ;  /* 0x00000000003f7886 */ /* 0x000fe20000020000 */
[----:B------:R-:W-:Y:S01]  /*05c0*/  IMAD.IADD R5, R0, 0x1, -R5 ;  /* 0x0000000100057824 */ /* 0x000fe200078e0a05 */
[----:B0-----:R-:W-:Y:S02]  /*05d0*/  I2FP.F32.U32 R0, UR10 ;  /* 0x0000000a00007c45 */ /* 0x001fe40008201000 */
[----:B------:R-:W0:Y:S01]  /*05e0*/  @!UP0 S2UR UR7, SR_CgaCtaId ;  /* 0x00000000000789c3 */ /* 0x000e220000008800 */
[----:B------:R-:W-:Y:S01]  /*05f0*/  IMAD R2, R2, 0x4, R5 ;  /* 0x0000000402027824 */ /* 0x000fe200078e0205 */
[----:B------:R-:W-:Y:S01]  /*0600*/  @!UP0 UMOV UR6, 0x400 ;  /* 0x0000040000068882 */ /* 0x000fe20000000000 */
[----:B------:R-:W-:Y:S01]  /*0610*/  FMUL R4, R0, UR5 ;  /* 0x0000000500047c20 */ /* 0x000fe20008400000 */
[----:B-1----:R-:W-:Y:S02]  /*0620*/  R2UR UR4, R8 ;  /* 0x00000000080472ca */ /* 0x002fe400000e0000 */
[----:B------:R-:W-:-:S03]  /*0630*/  LEA.HI R0, R2, R2, RZ, 0x1 ;  /* 0x0000000202007211 */ /* 0x000fc600078f08ff */
[----:B------:R-:W1:Y:S01]  /*0640*/  F2I.U32.TRUNC.NTZ R4, R4 ;  /* 0x0000000400047305 */ /* 0x000e62000020f000 */
[----:B------:R-:W-:-:S05]  /*0650*/  LOP3.LUT R5, R0, 0xfffffffe, RZ, 0xc0, !PT ;  /* 0xfffffffe00057812 */ /* 0x000fca00078ec0ff */
[----:B------:R-:W-:Y:S02]  /*0660*/  IMAD.IADD R5, R2, 0x1, -R5 ;  /* 0x0000000102057824 */ /* 0x000fe400078e0a05 */
[----:B------:R-:W-:-:S04]  /*0670*/  UIADD3 UR4, -UR4, URZ, URZ ;  /* 0x0000003f04047290 */ /* 0x000fc8000fffe13f */
[----:B------:R-:W-:Y:S01]  /*0680*/  UIMAD UR8, UR8, UR4, UR13 ;  /* 0x00000004080872a4 */ /* 0x000fe2000f8e020d */
[----:B-1----:R-:W-:Y:S02]  /*0690*/  R2UR UR12, R4 ;  /* 0x00000000040c72ca */ /* 0x002fe400000e0000 */
[----:B------:R-:W-:Y:S01]  /*06a0*/  UMOV UR4, 0x20 ;  /* 0x0000002000047882 */ /* 0x000fe20000000000 */
[----:B------:R-:W1:Y:S02]  /*06b0*/  LDC R4, c[0x0][0x140] ;  /* 0x00005000ff047b82 */ /* 0x000e640000000800 */
[----:B------:R-:W-:Y:S01]  /*06c0*/  ISETP.NE.AND P3, PT, R5, UR8, PT ;  /* 0x0000000805007c0c */ /* 0x000fe2000bf65270 */
[----:B------:R-:W-:Y:S01]  /*06d0*/  IMAD.SHL.U32 R5, R2, 0x4, RZ ;  /* 0x0000000402057824 */ /* 0x000fe200078e00ff */
[----:B------:R-:W-:-:S04]  /*06e0*/  @!UP0 UIADD3 UR4, -UR4, 0x100000, URZ ;  /* 0x0010000004048890 */ /* 0x000fc8000fffe13f */
[----:B------:R-:W-:Y:S02]  /*06f0*/  @!UP0 USHF.L.U32 UR5, UR4, 0xb, URZ ;  /* 0x0000000b04058899 */ /* 0x000fe4000800063f */
[----:B------:R-:W-:Y:S02]  /*0700*/  @!UP0 USHF.L.U32 UR4, UR4, 0x1, URZ ;  /* 0x0000000104048899 */ /* 0x000fe4000800063f */
[----:B0-----:R-:W-:Y:S01]  /*0710*/  @!UP0 ULEA UR6, UR7, UR6, 0x18 ;  /* 0x0000000607068291 */ /* 0x001fe2000f8ec03f */
[----:B------:R-:W-:Y:S01]  /*0720*/  LOP3.LUT R9, R2, 0xc, R5, 0x78, !PT ;  /* 0x0000000c02097812 */ /* 0x000fe200078e7805 */
[----:B------:R-:W-:Y:S01]  /*0730*/  VOTEU.ALL UP0, P0 ;  /* 0x00000000003f7886 */ /* 0x000fe20000000000 */
[----:B------:R-:W-:Y:S01]  /*0740*/  LOP3.LUT P0, RZ, R3, 0x7, RZ, 0xc0, !PT ;  /* 0x0000000703ff7812 */ /* 0x000fe2000780c0ff */
[----:B------:R-:W-:Y:S02]  /*0750*/  UIADD3 UR12, -UR12, URZ, URZ ;  /* 0x0000003f0c0c7290 */ /* 0x000fe4000fffe13f */
[----:B------:R0:W-:Y:S01]  /*0760*/  STL [R1+0x210], R9 ;  /* 0x0002100901007387 */ /* 0x0001e20000100800 */
[----:B------:R-:W-:-:S02]  /*0770*/  ISETP.LT.U32.AND P0, PT, R9, 0x2, !P0 ;  /* 0x000000020900780c */ /* 0x000fc40004701070 */
[----:B------:R-:W-:Y:S01]  /*0780*/  @P3 LEA.HI R0, R9, R9, RZ, 0x1 ;  /* 0x0000000909003211 */ /* 0x000fe200078f08ff */
[----:B------:R-:W5:Y:S02]  /*0790*/  FENCE.VIEW.ASYNC.S ;  /* 0x00000000000073c6 */ /* 0x000f640000000000 */
[----:B-----5:R-:W0:Y:S01]  /*07a0*/  @!UP0 SYNCS.EXCH.64 URZ, [UR6+0x60], UR4 ;  /* 0x00006004063f85b2 */ /* 0x020e220008000100 */
[----:B------:R-:W-:Y:S02]  /*07b0*/  @P3 SHF.R.S32.HI R0, RZ, 0x1, R0 ;  /* 0x00000001ff003819 */ /* 0x000fe40000011400 */
[----:B-1----:R-:W-:Y:S01]  /*07c0*/  ISETP.EQ.U32.AND P2, PT, R4, 0x1, PT ;  /* 0x000000010400780c */ /* 0x002fe20003f42070 */
[----:B------:R1:W0:Y:S01]  /*07d0*/  @!UP1 SYNCS.EXCH.64 URZ, [UR6+0x68], UR4 ;  /* 0x00006804063f95b2 */ /* 0x0002220008000100 */
[----:B------:R-:W-:Y:S01]  /*07e0*/  NOP ;  /* 0x0000000000007918 */ /* 0x000fe20000000000 */
[----:B-1----:R-:W-:-:S06]  /*07f0*/  UIMAD UR4, UR11, UR12, UR10 ;  /* 0x0000000c0b0472a4 */ /* 0x002fcc000f8e020a */
[----:B------:R-:W-:Y:S02]  /*0800*/  @P3 ISETP.NE.AND P4, PT, R0, UR4, PT ;  /* 0x0000000400003c0c */ /* 0x000fe4000bf85270 */
[----:B------:R-:W-:Y:S02]  /*0810*/  SEL R0, RZ, 0x1, !P0 ;  /* 0x00000001ff007807 */ /* 0x000fe40004000000 */
[----:B------:R-:W-:-:S04]  /*0820*/  @P3 SEL R17, RZ, 0x1, P4 ;  /* 0x00000001ff113807 */ /* 0x000fc80002000000 */
[----:B------:R-:W-:Y:S01]  /*0830*/  LOP3.LUT R17, R17, R0, RZ, 0xc0, !PT ;  /* 0x0000000011117212 */ /* 0x000fe200078ec0ff */
[----:B------:R-:W-:Y:S06]  /*0840*/  @!P2 BRA `(.L_x_3) ;  /* 0x000000000008a947 */ /* 0x000fec0003800000 */
[----:B0-234-:R-:W-:Y:S01]  /*0850*/  UCGABAR_ARV ;  /* 0x00000000000079c7 */ /* 0x01dfe20008000000 */
[----:B------:R-:W-:Y:S05]  /*0860*/  BRA `(.L_x_4) ;  /* 0x0000000000047947 */ /* 0x000fea0003800000 */
.L_x_3:
[----:B0-234-:R-:W-:Y:S01]  /*0870*/  NOP ;  /* 0x0000000000007918 */ /* 0x01dfe20000000000 */
.L_x_4:
[----:B------:R-:W-:Y:S01]  /*0880*/  ULDC UR4, c[0x0][0x65c] ;  /* 0x0001970000047ab9 */ /* 0x000fe20000000800 */
[----:B------:R-:W-:Y:S01]  /*0890*/  UMOV UR5, URZ ;  /* 0x0000003f00057c82 */ /* 0x000fe20008000000 */
[----:B------:R-:W-:-:S03]  /*08a0*/  UISETP.NE.AND UP0, UPT, UR4, 0x1, UPT ;  /* 0x000000010400788c */ /* 0x000fc6000bf05270 */
[----:B------:R-:W-:Y:S01]  /*08b0*/  UMOV UR4, UR13 ;  /* 0x0000000d00047c82 */ /* 0x000fe20008000000 */
[----:B------:R-:W-:Y:S02]  /*08c0*/  UP2UR UR39, UPR, URZ, 0x1 ;  /* 0x000000013f277883 */ /* 0x000fe40008000000 */
[----:B------:R-:W-:Y:S02]  /*08d0*/  PLOP3.LUT P0, PT, PT, PT, UP0, 0x80, 0x0 ;  /* 0x000000000000781c */ /* 0x000fe40003f0f008 */
[----:B------:R-:W-:Y:S02]  /*08e0*/  PLOP3.LUT P3, PT, PT, PT, UP0, 0x80, 0x0 ;  /* 0x000000000000781c */ /* 0x000fe40003f6f008 */
[----:B------:R-:W-:Y:S01]  /*08f0*/  PLOP3.LUT P5, PT, PT, PT, UP0, 0x80, 0x0 ;  /* 0x000000000000781c */ /* 0x000fe20003faf008 */
[----:B------:R-:W-:Y:S01]  /*0900*/  @UP0 ULDC UR14, c[0x0][0x10] ;  /* 0x00000400000e0ab9 */ /* 0x000fe20000000800 */
[----:B------:R-:W-:Y:S01]  /*0910*/  @UP0 UMOV UR6, UR10 ;  /* 0x0000000a00060c82 */ /* 0x000fe20008000000 */
[----:B------:R-:W-:Y:S01]  /*0920*/  @UP0 UMOV UR7, URZ ;  /* 0x0000003f00070c82 */ /* 0x000fe20008000000 */
[----:B------:R-:W-:Y:S01]  /*0930*/  PLOP3.LUT P4, PT, PT, PT, UP0, 0x80, 0x0 ;  /* 0x000000000000781c */ /* 0x000fe20003f8f008 */
[----:B------:R-:W-:-:S03]  /*0940*/  @UP0 UIMAD.WIDE.U32 UR14, UR13, UR14, UR6 ;  /* 0x0000000e0d0e02a5 */ /* 0x000fc6000f8e0006 */
[----:B------:R-:W-:Y:S01]  /*0950*/  @!UP0 ULDC UR7, c[0x0][0xc] ;  /* 0x0000030000078ab9 */ /* 0x000fe20000000800 */
[----:B------:R-:W-:Y:S01]  /*0960*/  @UP0 UMOV UR6, URZ ;  /* 0x0000003f00060c82 */ /* 0x000fe20008000000 */
[----:B------:R-:W-:Y:S01]  /*0970*/  @!UP0 UIMAD.WIDE.U32 UR4, UR10, UR7, UR4 ;  /* 0x000000070a0482a5 */ /* 0x000fe2000f8e0004 */
[----:B------:R-:W-:Y:S01]  /*0980*/  IMAD.U32 R2, RZ, RZ, UR14 ;  /* 0x0000000eff027e24 */ /* 0x000fe2000f8e00ff */
[----:B------:R-:W-:Y:S02]  /*0990*/  @UP0 UIADD3 UR6, UR15, UR6, URZ ;  /* 0x000000060f060290 */ /* 0x000fe4000fffe03f */
[----:B------:R-:W-:Y:S02]  /*09a0*/  IMAD.U32 R3, RZ, RZ, UR15 ;  /* 0x0000000fff037e24 */ /* 0x000fe4000f8e00ff */
[----:B------:R-:W-:Y:S02]  /*09b0*/  @P0 IMAD.MOV.U32 R7, RZ, RZ, R2 ;  /* 0x000000ffff070224 */ /* 0x000fe400078e0002 */
[----:B------:R-:W-:Y:S01]  /*09c0*/  IMAD.U32 R5, RZ, RZ, UR5 ;  /* 0x00000005ff057e24 */ /* 0x000fe2000f8e00ff */
[----:B------:R-:W-:Y:S01]  /*09d0*/  @P3 MOV R6, UR6 ;  /* 0x0000000600063c02 */ /* 0x000fe20008000f00 */
[----:B------:R-:W-:-:S02]  /*09e0*/  IMAD.U32 R2, RZ, RZ, UR4 ;  /* 0x00000004ff027e24 */ /* 0x000fc4000f8e00ff */
[----:B------:R-:W-:Y:S02]  /*09f0*/  @!P5 IMAD.MOV.U32 R6, RZ, RZ, R5 ;  /* 0x000000ffff06d224 */ /* 0x000fe400078e0005 */
[----:B------:R-:W-:Y:S02]  /*0a00*/  @!P4 IMAD.MOV.U32 R7, RZ, RZ, R2 ;  /* 0x000000ffff07c224 */ /* 0x000fe400078e0002 */
[----:B------:R-:W-:Y:S01]  /*0a10*/  IMAD.U32 R3, RZ, RZ, UR5 ;  /* 0x00000005ff037e24 */ /* 0x000fe2000f8e00ff */
[----:B------:R0:W-:Y:S01]  /*0a20*/  STL [R1+0x220], R6 ;  /* 0x0002200601007387 */ /* 0x0001e20000100800 */
[----:B------:R-:W-:-:S03]  /*0a30*/  IMAD.U32 R4, RZ, RZ, UR4 ;  /* 0x00000004ff047e24 */ /* 0x000fc6000f8e00ff */
[----:B------:R0:W-:Y:S01]  /*0a40*/  STL [R1+0x224], R7 ;  /* 0x0002240701007387 */ /* 0x0001e20000100800 */
[----:B------:R-:W-:Y:S05]  /*0a50*/  @!P2 BRA `(.L_x_5) ;  /* 0x00000000000ca947 */ /* 0x000fea0003800000 */
[----:B------:R-:W-:Y:S01]  /*0a60*/  UCGABAR_WAIT ;  /* 0x0000000000007dc7 */ /* 0x000fe20008000000 */
[----:B------:R-:W-:Y:S01]  /*0a70*/  CCTL.IVALL ;  /* 0x00000000ff00798f */ /* 0x000fe20002000000 */
[----:B------:R-:W-:Y:S05]  /*0a80*/  BRA `(.L_x_6) ;  /* 0x0000000000047947 */ /* 0x000fea0003800000 */
.L_x_5:
[----:B------:R-:W-:Y:S06]  /*0a90*/  BAR.SYNC.DEFER_BLOCKING 0x0 ;  /* 0x0000000000007b1d */ /* 0x000fec0000010000 */
.L_x_6:
[----:B------:R-:W-:Y:S05]  /*0aa0*/  @!P1 BRA `(.L_x_7) ;  /* 0x00000220006c9947 */ /* 0x000fea0003800000 */
[----:B------:R-:W-:-:S06]  /*0ab0*/  UISETP.GT.U32.AND UP0, UPT, UR16, 0x1, UPT ;  /* 0x000000011000788c */ /* 0x000fcc000bf04070 */
[----:B------:R-:W-:-:S13]  /*0ac0*/  PLOP3.LUT P0, PT, PT, PT, UP0, 0x80, 0x0 ;  /* 0x000000000000781c */ /* 0x000fda0003f0f008 */
[----:B------:R-:W-:Y:S05]  /*0ad0*/  @P0 EXIT ;  /* 0x000000000000094d */ /* 0x000fea0003800000 */
[----:B------:R-:W-:Y:S01]  /*0ae0*/  ULDC.64 UR4, c[0x0][0x650] ;  /* 0x0001940000047ab9 */ /* 0x000fe20000000a00 */
[----:B------:R-:W-:Y:S01]  /*0af0*/  UMOV UR48, 0xffffffff ;  /* 0xffffffff00307882 */ /* 0x000fe20000000000 */
[----:B------:R-:W-:Y:S01]  /*0b00*/  ISETP.GE.U32.AND P0, PT, R7, UR4, PT ;  /* 0x0000000407007c0c */ /* 0x000fe2000bf06070 */
[----:B------:R-:W-:Y:S01]  /*0b10*/  UMOV UR43, 0xffffffff ;  /* 0xffffffff002b7882 */ /* 0x000fe20000000000 */
[----:B------:R-:W-:Y:S01]  /*0b20*/  UMOV UR42, 0xffffffff ;  /* 0xffffffff002a7882 */ /* 0x000fe20000000000 */
[----:B------:R-:W-:Y:S02]  /*0b30*/  PRMT R0, RZ, 0x7610, R0 ;  /* 0x00007610ff007816 */ /* 0x000fe40000000000 */
[----:B------:R-:W-:-:S13]  /*0b40*/  ISETP.GE.U32.AND.EX P0, PT, R6, UR5, PT, P0 ;  /* 0x0000000506007c0c */ /* 0x000fda000bf06100 */
[----:B------:R-:W-:Y:S05]  /*0b50*/  @P0 BRA `(.L_x_8) ;  /* 0x0000000400480947 */ /* 0x000fea0003800000 */
[----:B------:R-:W-:Y:S01]  /*0b60*/  ULDC.64 UR16, c[0x0][0x628] ;  /* 0x00018a0000107ab9 */ /* 0x000fe20000000a00 */
[C---:B------:R-:W-:Y:S01]  /*0b70*/  R2UR UR19, R7.reuse ;  /* 0x00000000071372ca */ /* 0x040fe200000e0000 */
[----:B------:R-:W-:Y:S01]  /*0b80*/  ULDC UR18, c[0x0][0x630] ;  /* 0x00018c0000127ab9 */ /* 0x000fe20000000800 */
[----:B------:R-:W-:Y:S02]  /*0b90*/  ISETP.NE.U32.AND P0, PT, RZ, UR16, PT ;  /* 0x00000010ff007c0c */ /* 0x000fe4000bf05070 */
[----:B------:R-:W-:Y:S02]  /*0ba0*/  R2UR UR4, R7 ;  /* 0x00000000070472ca */ /* 0x000fe400000e0000 */
[----:B------:R-:W-:Y:S02]  /*0bb0*/  ISETP.NE.AND.EX P0, PT, RZ, UR17, PT, P0 ;  /* 0x00000011ff007c0c */ /* 0x000fe4000bf05300 */
[----:B------:R-:W-:-:S11]  /*0bc0*/  R2UR UR5, R6 ;  /* 0x00000000060572ca */ /* 0x000fd600000e0000 */
[----:B------:R-:W-:Y:S05]  /*0bd0*/  @!P0 BRA `(.L_x_9) ;  /* 0x0000000000308947 */ /* 0x000fea0003800000 */
[----:B------:R-:W-:Y:S01]  /*0be0*/  R2UR UR4, R7 ;  /* 0x00000000070472ca */ /* 0x000fe200000e0000 */
[----:B------:R-:W-:Y:S01]  /*0bf0*/  ULDC UR9, c[0x0][0x634] ;  /* 0x00018d0000097ab9 */ /* 0x000fe20000000800 */
[----:B------:R-:W-:-:S11]  /*0c00*/  R2UR UR13, R6 ;  /* 0x00000000060d72ca */ /* 0x000fd600000e0000 */
[----:B------:R-:W-:-:S04]  /*0c10*/  UIADD3 UR9, UP0, UR4, UR9, URZ ;  /* 0x0000000904097290 */ /* 0x000fc8000ff1e03f */
[----:B------:R-:W-:-:S04]  /*0c20*/  UIADD3.X UR13, URZ, UR13, URZ, UP0, !UPT ;  /* 0x0000000d3f0d7290 */ /* 0x000fc800087fe43f */
[----:B------:R-:W-:-:S04]  /*0c30*/  UIMAD.WIDE.U32 UR4, UR13, UR16, URZ ;  /* 0x000000100d0472a5 */ /* 0x000fc8000f8e003f */
[----:B------:R-:W-:Y:S02]  /*0c40*/  UIMAD.WIDE.U32 UR6, UP0, UR9, UR17, UR4 ;  /* 0x00000011090672a5 */ /* 0x000fe4000f800004 */
[----:B------:R-:W-:Y:S02]  /*0c50*/  UIMAD.WIDE.U32 UR4, UR9, UR16, URZ ;  /* 0x00000010090472a5 */ /* 0x000fe4000f8e003f */
[----:B------:R-:W-:Y:S02]  /*0c60*/  UIADD3.X UR15, URZ, URZ, URZ, UP0, !UPT ;  /* 0x0000003f3f0f7290 */ /* 0x000fe400087fe43f */
[----:B------:R-:W-:Y:S01]  /*0c70*/  UIADD3 URZ, UP0, UR5, UR6, URZ ;  /* 0x00000006053f7290 */ /* 0x000fe2000ff1e03f */
[----:B------:R-:W-:-:S03]  /*0c80*/  UMOV UR14, UR7 ;  /* 0x00000007000e7c82 */ /* 0x000fc60008000000 */
[----:B------:R-:W-:-:S12]  /*0c90*/  UIMAD.WIDE.U32.X UR4, UR13, UR17, UR14, UP0 ;  /* 0x000000110d0472a5 */ /* 0x000fd800080e040e */
.L_x_9:
[----:B------:R-:W-:Y:S01]  /*0ca0*/  USHF.R.U64 UR42, UR4, UR18, UR5 ;  /* 0x00000012042a7299 */ /* 0x000fe20008001205 */
[----:B------:R-:W-:Y:S01]  /*0cb0*/  R2UR UR7, R6 ;  /* 0x00000000060772ca */ /* 0x000fe200000e0000 */
[----:B------:R-:W-:Y:S02]  /*0cc0*/  USHF.R.U32.HI UR4, URZ, UR18, UR5 ;  /* 0x000000123f047299 */ /* 0x000fe40008011605 */
[----:B------:R-:W-:Y:S01]  /*0cd0*/  UIADD3 UR5, UP0, URZ, -UR42, URZ ;  /* 0x8000002a3f057290 */ /* 0x000fe2000ff1e03f */
[----:B------:R-:W-:Y:S01]  /*0ce0*/  ULDC.64 UR14, c[0x0][0x620] ;  /* 0x00018800000e7ab9 */ /* 0x000fe20000000a00 */
[----:B------:R-:W-:Y:S02]  /*0cf0*/  UMOV UR6, UR19 ;  /* 0x0000001300067c82 */ /* 0x000fe40008000000 */
[----:B------:R-:W-:Y:S01]  /*0d00*/  UIADD3.X UR4, URZ, ~UR4, URZ, UP0, !UPT ;  /* 0x800000043f047290 */ /* 0x000fe200087fe43f */
[----:B------:R-:W-:Y:S01]  /*0d10*/  ULDC UR9, c[0x0][0x618] ;  /* 0x0001860000097ab9 */ /* 0x000fe20000000800 */
[----:B------:R-:W-:-:S02]  /*0d20*/  UIMAD UR12, UR11, UR12, UR10 ;  /* 0x0000000c0b0c72a4 */ /* 0x000fc4000f8e020a */
[----:B------:R-:W-:Y:S02]  /*0d30*/  UIMAD UR4, UR4, UR14, URZ ;  /* 0x0000000e040472a4 */ /* 0x000fe4000f8e023f */
[----:B------:R-:W-:Y:S02]  /*0d40*/  UIMAD.WIDE.U32 UR6, UR5, UR14, UR6 ;  /* 0x0000000e050672a5 */ /* 0x000fe4000f8e0006 */
[----:B------:R-:W-:Y:S01]  /*0d50*/  UIMAD UR4, UR5, UR15, UR4 ;  /* 0x0000000f050472a4 */ /* 0x000fe2000f8e0204 */
[----:B------:R-:W-:Y:S01]  /*0d60*/  ULDC UR10, c[0x0][0x608] ;  /* 0x00018200000a7ab9 */ /* 0x000fe20000000800 */
[----:B------:R-:W-:Y:S02]  /*0d70*/  ULDC UR18, c[0x0][0x658] ;  /* 0x0001960000127ab9 */ /* 0x000fe40000000800 */
[----:B------:R-:W-:Y:S01]  /*0d80*/  UIADD3 UR7, UR7, UR4, URZ ;  /* 0x0000000407077290 */ /* 0x000fe2000fffe03f */
[----:B------:R-:W-:Y:S02]  /*0d90*/  UMOV UR11, 0xffffffff ;  /* 0xffffffff000b7882 */ /* 0x000fe40000000000 */
[----:B------:R-:W-:Y:S01]  /*0da0*/  ULDC.64 UR4, c[0x0][0x640] ;  /* 0x0001900000047ab9 */ /* 0x000fe20000000a00 */
[----:B------:R-:W-:Y:S01]  /*0db0*/  USHF.R.U64 UR16, UR6, UR9, UR7 ;  /* 0x0000000906107299 */ /* 0x000fe20008001207 */
[----:B------:R-:W-:Y:S01]  /*0dc0*/  ISETP.NE.U32.AND P0, PT, RZ, UR4, PT ;  /* 0x00000004ff007c0c */ /* 0x000fe2000bf05070 */
[----:B------:R-:W-:-:S02]  /*0dd0*/  USHF.R.U32.HI UR7, URZ, UR9, UR7 ;  /* 0x000000093f077299 */ /* 0x000fc40008011607 */
[----:B------:R-:W-:Y:S01]  /*0de0*/  USHF.L.U32 UR6, UR11, UR18, URZ ;  /* 0x000000120b067299 */ /* 0x000fe2000800063f */
[----:B------:R-:W-:Y:S01]  /*0df0*/  ISETP.NE.AND.EX P0, PT, RZ, UR5, PT, P0 ;  /* 0x00000005ff007c0c */ /* 0x000fe2000bf05300 */
[----:B------:R-:W-:Y:S02]  /*0e00*/  USHF.R.U64 UR22, UR16, UR10, UR7 ;  /* 0x0000000a10167299 */ /* 0x000fe40008001207 */
[----:B------:R-:W-:Y:S02]  /*0e10*/  USHF.R.U32.HI UR7, URZ, UR10, UR7 ;  /* 0x0000000a3f077299 */ /* 0x000fe40008011607 */
[----:B------:R-:W-:Y:S02]  /*0e20*/  UISETP.NE.AND UP1, UPT, UR39, URZ, UPT ;  /* 0x0000003f2700728c */ /* 0x000fe4000bf25270 */
[----:B------:R-:W-:Y:S01]  /*0e30*/  USHF.R.U64 UR23, UR22, UR18, UR7 ;  /* 0x0000001216177299 */ /* 0x000fe20008001207 */
[----:B------:R-:W-:Y:S01]  /*0e40*/  ULDC UR17, c[0x0][0x600] ;  /* 0x0001800000117ab9 */ /* 0x000fe20000000800 */
[----:B------:R-:W-:-:S02]  /*0e50*/  ULOP3.LUT UR13, URZ, UR6, URZ, 0x33, !UPT ;  /* 0x000000063f0d7292 */ /* 0x000fc4000f8e333f */
[----:B------:R-:W-:Y:S02]  /*0e60*/  UIADD3 UR15, UR17, -0x1, URZ ;  /* 0xffffffff110f7890 */ /* 0x000fe4000fffe03f */
[----:B------:R-:W-:Y:S02]  /*0e70*/  USEL UR12, UR8, UR12, !UP1 ;  /* 0x0000000c080c7287 */ /* 0x000fe4000c800000 */
[----:B------:R-:W-:Y:S01]  /*0e80*/  USHF.R.U32.HI UR7, URZ, UR18, UR7 ;  /* 0x000000123f077299 */ /* 0x000fe20008011607 */
[----:B------:R-:W-:Y:S01]  /*0e90*/  ULDC UR19, c[0x0][0x648] ;  /* 0x0001920000137ab9 */ /* 0x000fe20000000800 */
[----:B------:R-:W-:Y:S01]  /*0ea0*/  ULDC UR20, c[0x0][0x638] ;  /* 0x00018e0000147ab9 */ /* 0x000fe20000000800 */
[----:B------:R-:W-:Y:S01]  /*0eb0*/  UMOV UR21, 0x1 ;  /* 0x0000000100157882 */ /* 0x000fe20000000000 */
[----:B------:R-:W-:Y:S01]  /*0ec0*/  UMOV UR6, UR23 ;  /* 0x0000001700067c82 */ /* 0x000fe20008000000 */
[----:B------:R-:W-:Y:S07]  /*0ed0*/  @!P0 BRA `(.L_x_10) ;  /* 0x0000000000308947 */ /* 0x000fee0003800000 */
[----:B------:R-:W-:Y:S02]  /*0ee0*/  ULDC UR10, c[0x0][0x64c] ;  /* 0x00019300000a7ab9 */ /* 0x000fe40000000800 */
        /* <DEDUP_REMOVED lines=8> */
[----:B------:R-:W-:-:S07]  /*0f70*/  UIMAD.WIDE.U32.X UR4, UR14, UR5, UR10, UP0 ;  /* 0x000000050e0472a5 */ /* 0x000fce00080e040a */
[----:B------:R-:W-:Y:S01]  /*0f80*/  UMOV UR6, UR4 ;  /* 0x0000000400067c82 */ /* 0x000fe20008000000 */
[----:B------:R-:W-:-:S05]  /*0f90*/  UMOV UR7, UR5 ;  /* 0x0000000500077c82 */ /* 0x000fca0008000000 */
.L_x_10:
[----:B------:R-:W-:Y:S01]  /*0fa0*/  USHF.R.U64 UR5, UR6, UR19, UR7 ;  /* 0x0000001306057299 */ /* 0x000fe20008001207 */
[----:B------:R-:W-:Y:S01]  /*0fb0*/  IMAD.MOV.U32 R0, RZ, RZ, 0x1 ;  /* 0x00000001ff007424 */ /* 0x000fe200078e00ff */
[----:B------:R-:W-:Y:S02]  /*0fc0*/  USHF.L.U32 UR4, UR21, UR18, URZ ;  /* 0x0000001215047299 */ /* 0x000fe4000800063f */
[----:B------:R-:W-:Y:S02]  /*0fd0*/  ULOP3.LUT UR13, UR22, UR13, URZ, 0xc0, !UPT ;  /* 0x0000000d160d7292 */ /* 0x000fe4000f8ec03f */
[----:B------:R-:W-:Y:S02]  /*0fe0*/  UIADD3 UR6, -UR5, URZ, URZ ;  /* 0x0000003f05067290 */ /* 0x000fe4000fffe13f */
[----:B------:R-:W-:Y:S02]  /*0ff0*/  UIMAD UR13, UR4, UR5, UR13 ;  /* 0x00000005040d72a4 */ /* 0x000fe4000f8e020d */
[----:B------:R-:W-:-:S02]  /*1000*/  ULOP3.LUT UR15, UR16, UR15, URZ, 0xc0, !UPT ;  /* 0x0000000f100f7292 */ /* 0x000fc4000f8ec03f */
[----:B------:R-:W-:Y:S01]  /*1010*/  UIMAD UR4, UR6, UR20, UR23 ;  /* 0x00000014060472a4 */ /* 0x000fe2000f8e0217 */
[----:B------:R-:W-:Y:S01]  /*1020*/  ULDC UR5, c[0x0][0x610] ;  /* 0x0001840000057ab9 */ /* 0x000fe20000000800 */
[----:B------:R-:W-:Y:S02]  /*1030*/  UISETP.NE.AND UP0, UPT, UR39, URZ, UPT ;  /* 0x0000003f2700728c */ /* 0x000fe4000bf05270 */
[----:B------:R-:W-:Y:S02]  /*1040*/  UIMAD UR12, UR13, UR5, UR12 ;  /* 0x000000050d0c72a4 */ /* 0x000fe4000f8e020c */
[----:B------:R-:W-:-:S04]  /*1050*/  UIMAD UR4, UR4, UR17, UR15 ;  /* 0x00000011040472a4 */ /* 0x000fc8000f8e020f */
[----:B------:R-:W-:Y:S02]  /*1060*/  USEL UR43, UR4, UR12, !UP0 ;  /* 0x0000000c042b7287 */ /* 0x000fe4000c000000 */
[----:B------:R-:W-:-:S12]  /*1070*/  USEL UR48, UR12, UR4, !UP0 ;  /* 0x000000040c307287 */ /* 0x000fd8000c000000 */
.L_x_8:
[----:B------:R-:W-:-:S08]  /*1080*/  NOP ;  /* 0x0000000000007918 */ /* 0x000fd00000000000 */
[----:B------:R-:W1:Y:S02]  /*1090*/  USETMAXREG.TRY_ALLOC.CTAPOOL UP0, 0xf0 ;  /* 0x000000f0000079c8 */ /* 0x000e640008000600 */
[----:B-1----:R-:W-:-:S13]  /*10a0*/  PLOP3.LUT P0, PT, PT, PT, UP0, 0x80, 0x0 ;  /* 0x000000000000781c */ /* 0x002fda0003f0f008 */
[----:B------:R-:W-:Y:S05]  /*10b0*/  @!P0 BRA `(.L_x_8) ;  /* 0xfffffffc00f08947 */ /* 0x000fea000383ffff */
[----:B------:R-:W-:Y:S01]  /*10c0*/  ULDC.64 UR4, c[0x0][0x598] ;  /* 0x0001660000047ab9 */ /* 0x000fe20000000a00 */
[----:B------:R-:W-:Y:S01]  /*10d0*/  ULDC.64 UR52, c[0x0][0x208] ;  /* 0x0000820000347ab9 */ /* 0x000fe20000000a00 */
[----:B------:R-:W-:-:S04]  /*10e0*/  ISETP.NE.U32.AND P0, PT, RZ, UR4, PT ;  /* 0x00000004ff007c0c */ /* 0x000fc8000bf05070 */
[----:B------:R-:W-:-:S13]  /*10f0*/  ISETP.NE.AND.EX P0, PT, RZ, UR5, PT, P0 ;  /* 0x00000005ff007c0c */ /* 0x000fda000bf05300 */
[----:B------:R-:W-:Y:S05]  /*1100*/  @!P0 BRA `(.L_x_11) ;  /* 0x00000000001c8947 */ /* 0x000fea0003800000 */
[----:B------:R-:W1:Y:S02]  /*1110*/  LDC.64 R2, c[0x0][0x598] ;  /* 0x00016600ff027b82 */ /* 0x000e640000000a00 */
[----:B-1----:R-:W2:Y:S02]  /*1120*/  LDG.E.64 R2, desc[UR52][R2.64] ;  /* 0x0000003402027981 */ /* 0x002ea4000c1e1b00 */
[----:B--2---:R-:W-:-:S04]  /*1130*/  ISETP.NE.U32.AND P0, PT, R2, RZ, PT ;  /* 0x000000ff0200720c */ /* 0x004fc80003f05070 */
[----:B------:R-:W-:-:S13]  /*1140*/  ISETP.NE.AND.EX P0, PT, R3, RZ, PT, P0 ;  /* 0x000000ff0300720c */ /* 0x000fda0003f05300 */
[----:B------:R-:W-:Y:S05]  /*1150*/  @!P0 BRA `(.L_x_11) ;  /* 0x0000000000088947 */ /* 0x000fea0003800000 */
[----:B------:R1:W5:Y:S01]  /*1160*/  LD.E R2, desc[UR52][R2.64] ;  /* 0x0000003402027980 */ /* 0x000362000c101900 */
[----:B------:R-:W-:Y:S05]  /*1170*/  BRA `(.L_x_12) ;  /* 0x0000000000247947 */ /* 0x000fea0003800000 */
.L_x_11:
[----:B------:R-:W-:Y:S02]  /*1180*/  ULDC.64 UR4, c[0x0][0x588] ;  /* 0x0001620000047ab9 */ /* 0x000fe40000000a00 */
[----:B------:R-:W-:-:S04]  /*1190*/  ISETP.NE.U32.AND P0, PT, RZ, UR4, PT ;  /* 0x00000004ff007c0c */ /* 0x000fc8000bf05070 */
[----:B------:R-:W-:-:S13]  /*11a0*/  ISETP.NE.AND.EX P0, PT, RZ, UR5, PT, P0 ;  /* 0x00000005ff007c0c */ /* 0x000fda000bf05300 */
[----:B------:R-:W-:Y:S05]  /*11b0*/  @!P0 BRA `(.L_x_13) ;  /* 0x00000000000c8947 */ /* 0x000fea0003800000 */
[----:B------:R-:W1:Y:S02]  /*11c0*/  LDC.64 R2, c[0x0][0x588] ;  /* 0x00016200ff027b82 */ /* 0x000e640000000a00 */
[----:B-1----:R2:W5:Y:S01]  /*11d0*/  LDG.E R2, desc[UR52][R2.64] ;  /* 0x0000003402027981 */ /* 0x002562000c1e1900 */
[----:B------:R-:W-:Y:S05]  /*11e0*/  BRA `(.L_x_12) ;  /* 0x0000000000087947 */ /* 0x000fea0003800000 */
.L_x_13:
[----:B------:R-:W-:Y:S02]  /*11f0*/  ULDC UR4, c[0x0][0x580] ;  /* 0x0001600000047ab9 */ /* 0x000fe40000000800 */
[----:B------:R-:W-:-:S07]  /*1200*/  IMAD.U32 R2, RZ, RZ, UR4 ;  /* 0x00000004ff027e24 */ /* 0x000fce000f8e00ff */
.L_x_12:
[----:B------:R-:W-:Y:S02]  /*1210*/  ULDC.64 UR4, c[0x0][0x5a0] ;  /* 0x0001680000047ab9 */ /* 0x000fe40000000a00 */
[----:B------:R-:W-:-:S04]  /*1220*/  ISETP.NE.U32.AND P0, PT, RZ, UR4, PT ;  /* 0x00000004ff007c0c */ /* 0x000fc8000bf05070 */
[----:B------:R-:W-:-:S13]  /*1230*/  ISETP.NE.AND.EX P0, PT, RZ, UR5, PT, P0 ;  /* 0x00000005ff007c0c */ /* 0x000fda000bf05300 */
[----:B------:R-:W-:Y:S05]  /*1240*/  @!P0 BRA `(.L_x_14) ;  /* 0x00000000001c8947 */ /* 0x000fea0003800000 */
[----:B------:R-:W3:Y:S02]  /*1250*/  LDC.64 R4, c[0x0][0x5a0] ;  /* 0x00016800ff047b82 */ /* 0x000ee40000000a00 */
[----:B---3--:R-:W3:Y:S02]  /*1260*/  LDG.E.64 R4, desc[UR52][R4.64] ;  /* 0x0000003404047981 */ /* 0x008ee4000c1e1b00 */
[----:B---3--:R-:W-:-:S04]  /*1270*/  ISETP.NE.U32.AND P0, PT, R4, RZ, PT ;  /* 0x000000ff0400720c */ /* 0x008fc80003f05070 */
[----:B------:R-:W-:-:S13]  /*1280*/  ISETP.NE.AND.EX P0, PT, R5, RZ, PT, P0 ;  /* 0x000000ff0500720c */ /* 0x000fda0003f05300 */
[----:B------:R-:W-:Y:S05]  /*1290*/  @!P0 BRA `(.L_x_14) ;  /* 0x0000000000088947 */ /* 0x000fea0003800000 */
[----:B------:R3:W5:Y:S01]  /*12a0*/  LD.E R16, desc[UR52][R4.64] ;  /* 0x0000003404107980 */ /* 0x000762000c101900 */
[----:B------:R-:W-:Y:S05]  /*12b0*/  BRA `(.L_x_15) ;  /* 0x0000000000247947 */ /* 0x000fea0003800000 */
.L_x_14:
[----:B------:R-:W-:Y:S02]  /*12c0*/  ULDC.64 UR4, c[0x0][0x590] ;  /* 0x0001640000047ab9 */ /* 0x000fe40000000a00 */
[----:B------:R-:W-:-:S04]  /*12d0*/  ISETP.NE.U32.AND P0, PT, RZ, UR4, PT ;  /* 0x00000004ff007c0c */ /* 0x000fc8000bf05070 */
[----:B------:R-:W-:-:S13]  /*12e0*/  ISETP.NE.AND.EX P0, PT, RZ, UR5, PT, P0 ;  /* 0x00000005ff007c0c */ /* 0x000fda000bf05300 */
[----:B------:R-:W-:Y:S05]  /*12f0*/  @!P0 BRA `(.L_x_16) ;  /* 0x00000000000c8947 */ /* 0x000fea0003800000 */
[----:B------:R-:W3:Y:S02]  /*1300*/  LDC.64 R4, c[0x0][0x590] ;  /* 0x00016400ff047b82 */ /* 0x000ee40000000a00 */
[----:B---3--:R4:W5:Y:S01]  /*1310*/  LDG.E R16, desc[UR52][R4.64] ;  /* 0x0000003404107981 */ /* 0x008962000c1e1900 */
[----:B------:R-:W-:Y:S05]  /*1320*/  BRA `(.L_x_15) ;  /* 0x0000000000087947 */ /* 0x000fea0003800000 */
.L_x_16:
[----:B------:R-:W-:Y:S02]  /*1330*/  ULDC UR4, c[0x0][0x584] ;  /* 0x0001610000047ab9 */ /* 0x000fe40000000800 */
[----:B------:R-:W-:-:S07]  /*1340*/  IMAD.U32 R16, RZ, RZ, UR4 ;  /* 0x00000004ff107e24 */ /* 0x000fce000f8e00ff */
.L_x_15:
[----:B------:R-:W-:-:S13]  /*1350*/  LOP3.LUT P0, RZ, R0, 0xff, RZ, 0xc0, !PT ;  /* 0x000000ff00ff7812 */ /* 0x000fda000780c0ff */
[----:B------:R-:W-:Y:S05]  /*1360*/  @!P0 EXIT ;  /* 0x000000000000894d */ /* 0x000fea0003800000 */
[----:B------:R-:W-:Y:S01]  /*1370*/  ULDC UR4, c[0x0][0x28c] ;  /* 0x0000a30000047ab9 */ /* 0x000fe20000000800 */
[----:B------:R-:W-:Y:S01]  /*1380*/  UMOV UR36, URZ ;  /* 0x0000003f00247c82 */ /* 0x000fe20008000000 */
[----:B------:R-:W-:Y:S01]  /*1390*/  UIADD3 UR4, UR4, 0x1f, URZ ;  /* 0x0000001f04047890 */ /* 0x000fe2000fffe03f */
[----:B------:R-:W-:-:S03]  /*13a0*/  UMOV UR37, URZ ;  /* 0x0000003f00257c82 */ /* 0x000fc60008000000 */
[----:B------:R-:W-:-:S04]  /*13b0*/  USHF.R.S32.HI UR5, URZ, 0x1f, UR4 ;  /* 0x0000001f3f057899 */ /* 0x000fc80008011404 */
[----:B------:R-:W-:-:S04]  /*13c0*/  ULEA.HI UR5, UR5, UR4, URZ, 0x5 ;  /* 0x0000000405057291 */ /* 0x000fc8000f8f283f */
[----:B------:R-:W-:-:S12]  /*13d0*/  USHF.R.S32.HI UR41, URZ, 0x5, UR5 ;  /* 0x000000053f297899 */ /* 0x000fd80008011405 */
.L_x_702:
[----:B------:R-:W0:Y:S01]  /*13e0*/  S2R R0, SR_TID.X ;  /* 0x0000000000007919 */ /* 0x000e220000002100 */
[----:B------:R-:W1:Y:S01]  /*13f0*/  S2UR UR6, SR_CgaCtaId ;  /* 0x00000000000679c3 */ /* 0x000e620000008800 */
[----:B------:R-:W-:Y:S02]  /*1400*/  UMOV UR40, 0x400 ;  /* 0x0000040000287882 */ /* 0x000fe40000000000 */
[----:B-1----:R-:W-:Y:S01]  /*1410*/  ULEA UR40, UR6, UR40, 0x18 ;  /* 0x0000002806287291 */ /* 0x002fe2000f8ec03f */
[----:B0-----:R-:W-:-:S04]  /*1420*/  LOP3.LUT R0, R0, 0x80, RZ, 0xc0, !PT ;  /* 0x0000008000007812 */ /* 0x001fc800078ec0ff */
[----:B------:R-:W-:-:S06]  /*1430*/  SHF.R.U32.HI R0, RZ, 0x7, R0 ;  /* 0x00000007ff007819 */ /* 0x000fcc0000011600 */
[----:B------:R-:W0:Y:S02]  /*1440*/  SHFL.IDX PT, R0, R0, RZ, 0x1f ;  /* 0x00001fff00007589 */ /* 0x000e2400000e0000 */
[----:B0-----:R-:W-:-:S13]  /*1450*/  R2UR UR4, R0 ;  /* 0x00000000000472ca */ /* 0x001fda00000e0000 */
[----:B------:R-:W-:-:S04]  /*1460*/  ULEA.HI UR5, UR4, UR4, URZ, 0x1 ;  /* 0x0000000404057291 */ /* 0x000fc8000f8f083f */
[----:B------:R-:W-:-:S04]  /*1470*/  ULOP3.LUT UR5, UR5, 0xffffe, URZ, 0xc0, !UPT ;  /* 0x000ffffe05057892 */ /* 0x000fc8000f8ec03f */
[----:B------:R-:W-:-:S03]  /*1480*/  UIADD3 UR5, UR4, -UR5, URZ ;  /* 0x8000000504057290 */ /* 0x000fc6000fffe03f */
[----:B------:R-:W-:Y:S01]  /*1490*/  ULDC UR4, c[0x0][0x28c] ;  /* 0x0000a30000047ab9 */ /* 0x000fe20000000800 */
[----:B------:R-:W-:Y:S01]  /*14a0*/  ULEA UR5, UR5, UR40, 0xc ;  /* 0x0000002805057291 */ /* 0x000fe2000f8e603f */
[----:B------:R-:W-:-:S03]  /*14b0*/  ISETP.LT.AND P0, PT, RZ, UR4, PT ;  /* 0x00000004ff007c0c */ /* 0x000fc6000bf01270 */
[----:B------:R-:W-:-:S04]  /*14c0*/  UIADD3 UR5, UR5, 0x100, URZ ;  /* 0x0000010005057890 */ /* 0x000fc8000fffe03f */
[----:B------:R-:W-:-:S04]  /*14d0*/  USHF.R.U32.HI UR5, URZ, 0x4, UR5 ;  /* 0x000000043f057899 */ /* 0x000fc80008011605 */
[----:B------:R-:W-:Y:S02]  /*14e0*/  ULOP3.LUT UR49, UR5, 0x3fff, URZ, 0xc0, !UPT ;  /* 0x00003fff05317892 */ /* 0x000fe4000f8ec03f */
[----:B---34-:R-:W-:Y:S10]  /*14f0*/  @P0 BRA `(.L_x_17) ;  /* 0x0000000000400947 */ /* 0x018ff40003800000 */
[----:B------:R-:W-:Y:S01]  /*1500*/  MOV R0, 0x0 ;  /* 0x0000000000007802 */ /* 0x000fe20000000f00 */
[----:B------:R-:W-:Y:S01]  /*1510*/  ULDC.64 UR4, c[0x4][0x68] ;  /* 0x01001a0000047ab9 */ /* 0x000fe20000000a00 */
[----:B------:R-:W-:Y:S01]  /*1520*/  ULDC.64 UR6, c[0x4][0x8] ;  /* 0x0100020000067ab9 */ /* 0x000fe20000000a00 */
[----:B---34-:R-:W-:Y:S01]  /*1530*/  IMAD.U32 R4, RZ, RZ, UR4 ;  /* 0x00000004ff047e24 */ /* 0x018fe2000f8e00ff */
[----:B------:R0:W1:Y:S01]  /*1540*/  LDC.64 R14, c[0x4][R0] ;  /* 0x01000000000e7b82 */ /* 0x0000620000000a00 */
[----:B------:R-:W-:Y:S01]  /*1550*/  IMAD.U32 R5, RZ, RZ, UR5 ;  /* 0x00000005ff057e24 */ /* 0x000fe2000f8e00ff */
[----:B------:R-:W-:Y:S01]  /*1560*/  ULDC.64 UR4, c[0x4][0x70] ;  /* 0x01001c0000047ab9 */ /* 0x000fe20000000a00 */
[----:B------:R-:W-:Y:S01]  /*1570*/  IMAD.U32 R10, RZ, RZ, UR6 ;  /* 0x00000006ff0a7e24 */ /* 0x000fe2000f8e00ff */
[----:B------:R-:W-:Y:S01]  /*1580*/  MOV R6, UR4 ;  /* 0x0000000400067c02 */ /* 0x000fe20008000f00 */
[----:B------:R-:W-:Y:S02]  /*1590*/  IMAD.U32 R7, RZ, RZ, UR5 ;  /* 0x00000005ff077e24 */ /* 0x000fe4000f8e00ff */
[----:B------:R-:W-:-:S02]  /*15a0*/  IMAD.U32 R11, RZ, RZ, UR7 ;  /* 0x00000007ff0b7e24 */ /* 0x000fc4000f8e00ff */
[----:B------:R-:W-:Y:S02]  /*15b0*/  IMAD.MOV.U32 R8, RZ, RZ, 0x1e1 ;  /* 0x000001e1ff087424 */ /* 0x000fe400078e00ff */
[----:B------:R-:W-:Y:S02]  /*15c0*/  IMAD.MOV.U32 R12, RZ, RZ, 0x1 ;  /* 0x00000001ff0c7424 */ /* 0x000fe400078e00ff */
[----:B0-----:R-:W-:-:S07]  /*15d0*/  IMAD.MOV.U32 R13, RZ, RZ, RZ ;  /* 0x000000ffff0d7224 */ /* 0x001fce00078e00ff */
[----:B------:R-:W-:-:S07]  /*15e0*/  LEPC R20, `(.L_x_17) ;  /* 0x000000001014794e */ /* 0x000fce0000000000 */
[----:B-12--5:R-:W-:Y:S05]  /*15f0*/  CALL.ABS.NOINC R14 ;  /* 0x000000000e007343 */ /* 0x026fea0003c00000 */
.L_x_17:
[----:B------:R-:W-:-:S06]  /*1600*/  ULOP3.LUT UR4, UR38, 0x1, URZ, 0xfc, !UPT ;  /* 0x0000000126047892 */ /* 0x000fcc000f8efc3f */
[----:B------:R-:W-:-:S05]  /*1610*/  IMAD.U32 R0, RZ, RZ, UR4 ;  /* 0x00000004ff007e24 */ /* 0x000fca000f8e00ff */
[----:B------:R-:W-:-:S13]  /*1620*/  ISETP.NE.AND P0, PT, R0, 0x3, PT ;  /* 0x000000030000780c */ /* 0x000fda0003f05270 */
[----:B------:R-:W-:Y:S05]  /*1630*/  @!P0 BRA `(.L_x_18) ;  /* 0x0000000000048947 */ /* 0x000fea0003800000 */
[----:B------:R-:W-:Y:S01]  /*1640*/  BPT.TRAP 0x1 ;  /* 0x000000040000795c */ /* 0x000fe20000300000 */
.L_x_18:
[----:B--2---:R-:W-:Y:S02]  /*1650*/  IMAD.U32 R3, RZ, RZ, UR37 ;  /* 0x00000025ff037e24 */ /* 0x004fe4000f8e00ff */
[----:B------:R-:W-:-:S03]  /*1660*/  IMAD.U32 R0, RZ, RZ, UR36 ;  /* 0x00000024ff007e24 */ /* 0x000fc6000f8e00ff */
[----:B------:R-:W-:Y:S02]  /*1670*/  LEA R3, R3, UR40, 0x3 ;  /* 0x0000002803037c11 */ /* 0x000fe4000f8e18ff */
[----:B------:R-:W-:-:S04]  /*1680*/  SHF.L.U32 R0, R0, 0x1f, RZ ;  /* 0x0000001f00007819 */ /* 0x000fc800000006ff */
[----:B------:R0:W1:Y:S01]  /*1690*/  SYNCS.PHASECHK.TRANS64.TRYWAIT P1, [R3+URZ], R0 ;  /* 0x00000000030075a7 */ /* 0x000062000802017f */
[----:B------:R-:W-:Y:S05]  /*16a0*/  @!P0 BRA `(.L_x_19) ;  /* 0x0000000000048947 */ /* 0x000fea0003800000 */
[----:B------:R-:W-:Y:S01]  /*16b0*/  BPT.TRAP 0x1 ;  /* 0x000000040000795c */ /* 0x000fe20000300000 */
.L_x_19:
[----:B-1----:R-:W-:Y:S05]  /*16c0*/  @P1 BRA `(.L_x_20) ;  /* 0x0000000000081947 */ /* 0x002fea0003800000 */
[----:B------:R-:W1:Y:S02]  /*16d0*/  SYNCS.PHASECHK.TRANS64.TRYWAIT P1, [R3+URZ], R0 ;  /* 0x00000000030075a7 */ /* 0x000e64000802017f */
[----:B-1----:R-:W-:Y:S05]  /*16e0*/  @!P1 BRA `(.L_x_21) ;  /* 0x0000022c00489947 */ /* 0x002fea0003800000 */
.L_x_20:
[----:B------:R-:W-:-:S04]  /*16f0*/  UISETP.LT.AND UP0, UPT, UR41, 0x1, UPT ;  /* 0x000000012900788c */ /* 0x000fc8000bf01270 */
[----:B------:R-:W-:-:S06]  /*1700*/  USEL UR4, UR41, 0x1, UP0 ;  /* 0x0000000129047887 */ /* 0x000fcc0008000000 */
[----:B---34-:R-:W-:Y:S01]  /*1710*/  IMAD.U32 R5, RZ, RZ, UR4 ;  /* 0x00000004ff057e24 */ /* 0x018fe2000f8e00ff */
[----:B------:R-:W-:Y:S05]  /*1720*/  WARPSYNC.ALL ;  /* 0x0000000000007948 */ /* 0x000fea0003800000 */
[----:B------:R-:W-:-:S04]  /*1730*/  IADD3 R5, -R5, UR41, RZ ;  /* 0x0000002905057c10 */ /* 0x000fc8000fffe1ff */
[----:B------:R-:W-:Y:S01]  /*1740*/  ISETP.GE.AND P1, PT, R5, 0x1, PT ;  /* 0x000000010500780c */ /* 0x000fe20003f26270 */
[----:B------:R-:W-:Y:S01]  /*1750*/  UIADD3 UR4, UR40, 0x1e100, URZ ;  /* 0x0001e10028047890 */ /* 0x000fe2000fffe03f */
[----:B------:R-:W-:Y:S01]  /*1760*/  WARPGROUP.ARRIVE ;  /* 0x00000000000079c5 */ /* 0x000fe20000000000 */
[----:B------:R-:W-:Y:S01]  /*1770*/  ULOP3.LUT UR49, UR49, 0x10000, URZ, 0xfc, !UPT ;  /* 0x0001000031317892 */ /* 0x000fe2000f8efc3f */
[----:B------:R-:W-:Y:S01]  /*1780*/  STL [R1+0x364], R17 ;  /* 0x0003641101007387 */ /* 0x000fe20000100800 */
[----:B------:R-:W-:Y:S02]  /*1790*/  USHF.R.U32.HI UR4, URZ, 0x4, UR4 ;  /* 0x000000043f047899 */ /* 0x000fe40008011604 */
[----:B------:R-:W-:Y:S01]  /*17a0*/  UIMAD UR51, UR37, 0x600, UR49 ;  /* 0x00000600253378a4 */ /* 0x000fe2000f8e0231 */
[----:B-----5:R-:W-:Y:S01]  /*17b0*/  STL [R1+0x360], R16 ;  /* 0x0003601001007387 */ /* 0x020fe20000100800 */
[----:B------:R-:W-:Y:S01]  /*17c0*/  ULOP3.LUT UR4, UR4, 0x3fff, URZ, 0xc0, !UPT ;  /* 0x00003fff04047892 */ /* 0x000fe2000f8ec03f */
[----:B------:R-:W-:Y:S01]  /*17d0*/  UMOV UR21, 0x80000020 ;  /* 0x8000002000157882 */ /* 0x000fe20000000000 */
[----:B------:R-:W-:-:S02]  /*17e0*/  UMOV UR23, 0x80000020 ;  /* 0x8000002000177882 */ /* 0x000fc40000000000 */
[----:B------:R-:W-:Y:S01]  /*17f0*/  ULOP3.LUT UR50, UR4, 0x10000, URZ, 0xfc, !UPT ;  /* 0x0001000004327892 */ /* 0x000fe2000f8efc3f */
[----:B------:R2:W-:Y:S01]  /*1800*/  STL [R1+0x35c], R5 ;  /* 0x00035c0501007387 */ /* 0x0005e20000100800 */
[----:B------:R-:W-:Y:S01]  /*1810*/  UMOV UR20, UR51 ;  /* 0x0000003300147c82 */ /* 0x000fe20008000000 */
[----:B------:R-:W-:Y:S01]  /*1820*/  UMOV UR25, UR21 ;  /* 0x0000001500197c82 */ /* 0x000fe20008000000 */
[----:B------:R-:W-:Y:S01]  /*1830*/  UIMAD UR54, UR37, 0x380, UR50 ;  /* 0x00000380253678a4 */ /* 0x000fe2000f8e0232 */
[----:B------:R-:W-:Y:S01]  /*1840*/  STL [R1+0x358], R2 ;  /* 0x0003580201007387 */ /* 0x000fe20000100800 */
[----:B------:R-:W-:Y:S01]  /*1850*/  UMOV UR24, UR20 ;  /* 0x0000001400187c82 */ /* 0x000fe20008000000 */
[----:B------:R-:W-:Y:S01]  /*1860*/  UMOV UR27, 0x80000020 ;  /* 0x80000020001b7882 */ /* 0x000fe20000000000 */
[----:B------:R-:W-:Y:S02]  /*1870*/  UIADD3 UR26, UR54, 0x80, URZ ;  /* 0x00000080361a7890 */ /* 0x000fe4000fffe03f */
[----:B------:R-:W-:-:S02]  /*1880*/  UIADD3 UR30, UR54, 0x100, URZ ;  /* 0x00000100361e7890 */ /* 0x000fc4000fffe03f */
[----:B------:R-:W-:Y:S01]  /*1890*/  UMOV UR22, UR54 ;  /* 0x0000003600167c82 */ /* 0x000fe20008000000 */
[----:B------:R-:W-:Y:S01]  /*18a0*/  UMOV UR28, UR20 ;  /* 0x00000014001c7c82 */ /* 0x000fe20008000000 */
[----:B------:R-:W-:Y:S01]  /*18b0*/  HGMMA.64x32x16.F32 R40, gdesc[UR20], RZ, !UPT, gsb0 ;  /* 0x00600000142879f0 */ /* 0x000fe2000c0008ff */
[----:B------:R-:W-:Y:S01]  /*18c0*/  UMOV UR29, UR21 ;  /* 0x00000015001d7c82 */ /* 0x000fe20008000000 */
[----:B------:R-:W-:Y:S01]  /*18d0*/  UMOV UR31, 0x80000020 ;  /* 0x80000020001f7882 */ /* 0x000fe20000000000 */
[----:B------:R-:W-:Y:S01]  /*18e0*/  UIADD3 UR10, UR54, 0x180, URZ ;  /* 0x00000180360a7890 */ /* 0x000fe2000fffe03f */
[----:B------:R-:W-:Y:S01]  /*18f0*/  UMOV UR8, UR20 ;  /* 0x0000001400087c82 */ /* 0x000fe20008000000 */
        /* <DEDUP_REMOVED lines=14> */
[----:B------:R-:W-:Y:S01]  /*19e0*/  UMOV UR34, UR22 ;  /* 0x0000001600227c82 */ /* 0x000fe20008000000 */
[----:B------:R-:W-:Y:S01]  /*19f0*/  UMOV UR35, UR23 ;  /* 0x0000001700237c82 */ /* 0x000fe20008000000 */
[----:B------:R-:W-:Y:S01]  /*1a00*/  UIADD3 UR20, UR51, 0x400, URZ ;  /* 0x0000040033147890 */ /* 0x000fe2000fffe03f */
[----:B------:R-:W-:Y:S01]  /*1a10*/  UMOV UR21, 0x80000020 ;  /* 0x8000002000157882 */ /* 0x000fe20000000000 */
[----:B------:R-:W-:Y:S01]  /*1a20*/  UIADD3 UR46, UR54, 0x102, URZ ;  /* 0x00000102362e7890 */ /* 0x000fe2000fffe03f */
[----:B------:R-:W-:Y:S01]  /*1a30*/  UMOV UR47, 0x80000020 ;  /* 0x80000020002f7882 */ /* 0x000fe20000000000 */
[----:B------:R-:W-:-:S02]  /*1a40*/  WARPGROUP.DEPBAR.LE gsb0, 0x0 ;  /* 0x00008000000079c5 */ /* 0x000fc40000010000 */
[----:B--2---:R-:W-:Y:S01]  /*1a50*/  WARPGROUP.ARRIVE ;  /* 0x00000000000079c5 */ /* 0x004fe20000000000 */
[----:B------:R-:W-:Y:S01]  /*1a60*/  IMAD.MOV.U32 R39, RZ, RZ, R40 ;  /* 0x000000ffff277224 */ /* 0x000fe200078e0028 */
[----:B------:R-:W-:Y:S01]  /*1a70*/  MOV R38, R41 ;  /* 0x0000002900267202 */ /* 0x000fe20000000f00 */
[----:B------:R-:W-:Y:S01]  /*1a80*/  IMAD.MOV.U32 R37, RZ, RZ, R42 ;  /* 0x000000ffff257224 */ /* 0x000fe200078e002a */
[----:B------:R-:W-:Y:S01]  /*1a90*/  MOV R26, R53 ;  /* 0x00000035001a7202 */ /* 0x000fe20000000f00 */
[----:B------:R-:W-:Y:S01]  /*1aa0*/  IMAD.MOV.U32 R36, RZ, RZ, R43 ;  /* 0x000000ffff247224 */ /* 0x000fe200078e002b */
[----:B------:R-:W-:Y:S01]  /*1ab0*/  HGMMA.64x32x16.F32 R4, gdesc[UR24], RZ, !UPT, gsb0 ;  /* 0x00600000180479f0 */ /* 0x000fe2000c0008ff */
[----:B------:R-:W-:Y:S01]  /*1ac0*/  IMAD.MOV.U32 R35, RZ, RZ, R44 ;  /* 0x000000ffff237224 */ /* 0x000fe200078e002c */
[----:B------:R-:W-:Y:S01]  /*1ad0*/  UIADD3 UR24, UR51, 0x2, URZ ;  /* 0x0000000233187890 */ /* 0x000fe2000fffe03f */
[----:B------:R-:W-:Y:S02]  /*1ae0*/  IMAD.MOV.U32 R34, RZ, RZ, R45 ;  /* 0x000000ffff227224 */ /* 0x000fe400078e002d */
[----:B------:R-:W-:-:S02]  /*1af0*/  IMAD.MOV.U32 R33, RZ, RZ, R46 ;  /* 0x000000ffff217224 */ /* 0x000fc400078e002e */
[----:B------:R-:W-:Y:S02]  /*1b00*/  IMAD.MOV.U32 R32, RZ, RZ, R47 ;  /* 0x000000ffff207224 */ /* 0x000fe400078e002f */
[----:B------:R-:W-:Y:S02]  /*1b10*/  IMAD.MOV.U32 R31, RZ, RZ, R48 ;  /* 0x000000ffff1f7224 */ /* 0x000fe400078e0030 */
[----:B------:R-:W-:Y:S02]  /*1b20*/  IMAD.MOV.U32 R30, RZ, RZ, R49 ;  /* 0x000000ffff1e7224 */ /* 0x000fe400078e0031 */
[----:B------:R-:W-:Y:S02]  /*1b30*/  IMAD.MOV.U32 R29, RZ, RZ, R50 ;  /* 0x000000ffff1d7224 */ /* 0x000fe400078e0032 */
[----:B------:R-:W-:Y:S02]  /*1b40*/  IMAD.MOV.U32 R28, RZ, RZ, R51 ;  /* 0x000000ffff1c7224 */ /* 0x000fe400078e0033 */
[----:B------:R-:W-:-:S02]  /*1b50*/  IMAD.MOV.U32 R27, RZ, RZ, R52 ;  /* 0x000000ffff1b7224 */ /* 0x000fc400078e0034 */
[----:B------:R-:W-:Y:S02]  /*1b60*/  IMAD.MOV.U32 R25, RZ, RZ, R54 ;  /* 0x000000ffff197224 */ /* 0x000fe400078e0036 */
[----:B------:R-:W-:Y:S01]  /*1b70*/  IMAD.MOV.U32 R24, RZ, RZ, R55 ;  /* 0x000000ffff187224 */ /* 0x000fe200078e0037 */
[----:B------:R-:W-:Y:S02]  /*1b80*/  WARPGROUP.DEPBAR.LE gsb0, 0x0 ;  /* 0x00008000000079c5 */ /* 0x000fe40000010000 */
[----:B------:R-:W-:Y:S01]  /*1b90*/  IMAD.MOV.U32 R87, RZ, RZ, R4 ;  /* 0x000000ffff577224 */ /* 0x000fe200078e0004 */
[----:B------:R-:W-:Y:S01]  /*1ba0*/  MOV R78, R13 ;  /* 0x0000000d004e7202 */ /* 0x000fe20000000f00 */
[----:B------:R-:W-:Y:S02]  /*1bb0*/  IMAD.MOV.U32 R86, RZ, RZ, R5 ;  /* 0x000000ffff567224 */ /* 0x000fe400078e0005 */
        /* <DEDUP_REMOVED lines=13> */
[----:B------:R-:W-:-:S06]  /*1c90*/  WARPGROUP.ARRIVE ;  /* 0x00000000000079c5 */ /* 0x000fcc0000000000 */
[----:B------:R-:W-:Y:S03]  /*1ca0*/  HGMMA.64x32x16.F32 R4, gdesc[UR28], RZ, !UPT, gsb0 ;  /* 0x006000001c0479f0 */ /* 0x000fe6000c0008ff */
[----:B------:R-:W-:Y:S02]  /*1cb0*/  WARPGROUP.DEPBAR.LE gsb0, 0x0 ;  /* 0x00008000000079c5 */ /* 0x000fe40000010000 */
[----:B------:R-:W-:Y:S01]  /*1cc0*/  WARPGROUP.ARRIVE ;  /* 0x00000000000079c5 */ /* 0x000fe20000000000 */
[----:B------:R-:W-:Y:S01]  /*1cd0*/  IMAD.MOV.U32 R135, RZ, RZ, R4 ;  /* 0x000000ffff877224 */ /* 0x000fe200078e0004 */
[----:B------:R-:W-:Y:S01]  /*1ce0*/  MOV R130, R9 ;  /* 0x0000000900827202 */ /* 0x000fe20000000f00 */
[----:B------:R-:W-:Y:S02]  /*1cf0*/  IMAD.MOV.U32 R133, RZ, RZ, R6 ;  /* 0x000000ffff857224 */ /* 0x000fe400078e0006 */
[----:B------:R-:W-:Y:S01]  /*1d00*/  IMAD.MOV.U32 R132, RZ, RZ, R7 ;  /* 0x000000ffff847224 */ /* 0x000fe200078e0007 */
[----:B------:R-:W-:Y:S01]  /*1d10*/  HGMMA.64x32x16.F32 R200, gdesc[UR8], RZ, !UPT, gsb0 ;  /* 0x0060000008c879f0 */ /* 0x000fe2000c0008ff */
        /* <DEDUP_REMOVED lines=11> */
[----:B------:R-:W-:Y:S01]  /*1dd0*/  IMAD.MOV.U32 R122, RZ, RZ, R17 ;  /* 0x000000ffff7a7224 */ /* 0x000fe200078e0011 */
[----:B------:R-:W-:Y:S02]  /*1de0*/  WARPGROUP.DEPBAR.LE gsb0, 0x0 ;  /* 0x00008000000079c5 */ /* 0x000fe40000010000 */
[----:B------:R-:W-:Y:S01]  /*1df0*/  WARPGROUP.ARRIVE ;  /* 0x00000000000079c5 */ /* 0x000fe20000000000 */
[----:B------:R-:W-:Y:S04]  /*1e00*/  STL [R1+0x3a4], R200 ;  /* 0x0003a4c801007387 */ /* 0x000fe80000100800 */
[----:B------:R-:W-:Y:S01]  /*1e10*/  STL [R1+0x3a0], R201 ;  /* 0x0003a0c901007387 */ /* 0x000fe20000100800 */
[----:B------:R-:W-:Y:S01]  /*1e20*/  HGMMA.64x32x16.F32 R152, gdesc[UR4], RZ, !UPT, gsb0 ;  /* 0x00600000049879f0 */ /* 0x000fe2000c0008ff */
[----:B------:R-:W-:-:S02]  /*1e30*/  UIADD3 UR4, UR51, 0x200, URZ ;  /* 0x0000020033047890 */ /* 0x000fc4000fffe03f */
[----:B------:R-:W-:Y:S04]  /*1e40*/  STL [R1+0x39c], R202 ;  /* 0x00039cca01007387 */ /* 0x000fe80000100800 */
        /* <DEDUP_REMOVED lines=12> */
[----:B------:R-:W-:Y:S01]  /*1f10*/  STL [R1+0x368], R215 ;  /* 0x000368d701007387 */ /* 0x000fe20000100800 */
[----:B------:R-:W-:-:S02]  /*1f20*/  WARPGROUP.DEPBAR.LE gsb0, 0x0 ;  /* 0x00008000000079c5 */ /* 0x000fc40000010000 */
[----:B------:R-:W-:Y:S01]  /*1f30*/  WARPGROUP.ARRIVE ;  /* 0x00000000000079c5 */ /* 0x000fe20000000000 */
[----:B------:R-:W-:Y:S04]  /*1f40*/  STL [R1+0x3e4], R152 ;  /* 0x0003e49801007387 */ /* 0x000fe80000100800 */
[----:B------:R-:W-:Y:S01]  /*1f50*/  STL [R1+0x3e0], R153 ;  /* 0x0003e09901007387 */ /* 0x000fe20000100800 */
[----:B------:R-:W-:Y:S03]  /*1f60*/  HGMMA.64x32x16.F32 R104, gdesc[UR12], RZ, !UPT, gsb0 ;  /* 0x006000000c6879f0 */ /* 0x000fe6000c0008ff */
        /* <DEDUP_REMOVED lines=13> */
[----:B------:R2:W-:Y:S01]  /*2040*/  STL [R1+0x3a8], R167 ;  /* 0x0003a8a701007387 */ /* 0x0005e20000100800 */
[----:B------:R-:W-:-:S02]  /*2050*/  WARPGROUP.DEPBAR.LE gsb0, 0x0 ;  /* 0x00008000000079c5 */ /* 0x000fc40000010000 */
[----:B------:R-:W-:Y:S01]  /*2060*/  WARPGROUP.ARRIVE ;  /* 0x00000000000079c5 */ /* 0x000fe20000000000 */
[----:B------:R-:W-:Y:S04]  /*2070*/  STL [R1+0x414], R108 ;  /* 0x0004146c01007387 */ /* 0x000fe80000100800 */
[----:B------:R-:W-:Y:S01]  /*2080*/  STL [R1+0x410], R109 ;  /* 0x0004106d01007387 */ /* 0x000fe20000100800 */
[----:B------:R-:W-:Y:S01]  /*2090*/  HGMMA.64x32x16.F32 R56, gdesc[UR16], RZ, !UPT, gsb0 ;  /* 0x00600000103879f0 */ /* 0x000fe2000c0008ff */
[----:B------:R-:W-:Y:S01]  /*20a0*/  UMOV UR16, UR4 ;  /* 0x0000000400107c82 */ /* 0x000fe20008000000 */
[----:B------:R-:W-:Y:S01]  /*20b0*/  UMOV UR17, 0x80000020 ;  /* 0x8000002000117882 */ /* 0x000fe20000000000 */
[----:B------:R-:W-:Y:S01]  /*20c0*/  UMOV UR12, UR16 ;  /* 0x00000010000c7c82 */ /* 0x000fe20008000000 */
        /* <DEDUP_REMOVED lines=21> */
[----:B------:R-:W-:-:S06]  /*2220*/  WARPGROUP.ARRIVE ;  /* 0x00000000000079c5 */ /* 0x000fcc0000000000 */
[----:B------:R-:W-:Y:S03]  /*2230*/  HGMMA.64x32x16.F32 R40, gdesc[UR16], RZ, !UPT, gsb0 ;  /* 0x00600000102879f0 */ /* 0x000fe6000c0008ff */
[----:B------:R-:W-:Y:S02]  /*2240*/  WARPGROUP.DEPBAR.LE gsb0, 0x0 ;  /* 0x00008000000079c5 */ /* 0x000fe40000010000 */
[----:B------:R-:W-:-:S06]  /*2250*/  WARPGROUP.ARRIVE ;  /* 0x00000000000079c5 */ /* 0x000fcc0000000000 */
[----:B------:R-:W-:Y:S01]  /*2260*/  HGMMA.64x32x16.F32 R88, gdesc[UR12], RZ, !UPT, gsb0 ;  /* 0x006000000c5879f0 */ /* 0x000fe2000c0008ff */
[----:B------:R-:W-:Y:S01]  /*2270*/  UMOV UR12, UR20 ;  /* 0x00000014000c7c82 */ /* 0x000fe20008000000 */
[----:B------:R-:W-:Y:S01]  /*2280*/  UMOV UR13, UR21 ;  /* 0x00000015000d7c82 */ /* 0x000fe20008000000 */
[----:B------:R-:W-:Y:S02]  /*2290*/  WARPGROUP.DEPBAR.LE gsb0, 0x0 ;  /* 0x00008000000079c5 */ /* 0x000fe40000010000 */
[----:B------:R-:W-:-:S06]  /*22a0*/  WARPGROUP.ARRIVE ;  /* 0x00000000000079c5 */ /* 0x000fcc0000000000 */
[----:B------:R-:W-:Y:S01]  /*22b0*/  HGMMA.64x32x16.F32 R136, gdesc[UR4], RZ, !UPT, gsb0 ;  /* 0x00600000048879f0 */ /* 0x000fe2000c0008ff */
[----:B------:R-:W-:Y:S01]  /*22c0*/  UMOV UR4, UR24 ;  /* 0x0000001800047c82 */ /* 0x000fe20008000000 */
[----:B------:R-:W-:Y:S01]  /*22d0*/  UMOV UR24, UR16 ;  /* 0x0000001000187c82 */ /* 0x000fe20008000000 */
[----:B------:R-:W-:Y:S01]  /*22e0*/  UMOV UR5, 0x80000020 ;  /* 0x8000002000057882 */ /* 0x000fe20000000000 */
[----:B------:R-:W-:Y:S01]  /*22f0*/  UMOV UR16, UR4 ;  /* 0x0000000400107c82 */ /* 0x000fe20008000000 */
[----:B------:R-:W-:Y:S01]  /*2300*/  UMOV UR17, UR5 ;  /* 0x0000000500117c82 */ /* 0x000fe20008000000 */
[----:B------:R-:W-:Y:S01]  /*2310*/  UMOV UR44, UR4 ;  /* 0x00000004002c7c82 */ /* 0x000fe20008000000 */
[----:B------:R-:W-:Y:S01]  /*2320*/  UMOV UR45, UR5 ;  /* 0x00000005002d7c82 */ /* 0x000fe20008000000 */
        /* <DEDUP_REMOVED lines=11> */
[----:B--2---:R-:W-:Y:S01]  /*23e0*/  WARPGROUP.ARRIVE ;  /* 0x00000000000079c5 */ /* 0x004fe20000000000 */
[----:B------:R-:W-:Y:S01]  /*23f0*/  STL.64 [R1], R168 ;  /* 0x000000a801007387 */ /* 0x000fe20000100a00 */
[----:B------:R-:W-:Y:S01]  /*2400*/  IMAD.MOV.U32 R17, RZ, RZ, R177 ;  /* 0x000000ffff117224 */ /* 0x000fe200078e00b1 */
[----:B------:R-:W-:Y:S01]  /*2410*/  MOV R16, R178 ;  /* 0x000000b200107202 */ /* 0x000fe20000000f00 */
[----:B------:R-:W-:Y:S01]  /*2420*/  IMAD.MOV.U32 R5, RZ, RZ, R179 ;  /* 0x000000ffff057224 */ /* 0x000fe200078e00b3 */
[----:B------:R-:W-:Y:S01]  /*2430*/  STL.64 [R1+0x8], R170 ;  /* 0x000008aa01007387 */ /* 0x000fe20000100a00 */
[----:B------:R-:W-:Y:S01]  /*2440*/  HGMMA.64x32x16.F32 R152, gdesc[UR24], RZ, !UPT, gsb0 ;  /* 0x00600000189879f0 */ /* 0x000fe2000c0008ff */
[----:B------:R-:W-:Y:S01]  /*2450*/  IMAD.MOV.U32 R2, RZ, RZ, R180 ;  /* 0x000000ffff027224 */ /* 0x000fe200078e00b4 */
[----:B------:R-:W-:Y:S01]  /*2460*/  UMOV UR24, UR20 ;  /* 0x0000001400187c82 */ /* 0x000fe20008000000 */
[----:B------:R-:W-:Y:S01]  /*2470*/  STL.64 [R1+0x10], R172 ;  /* 0x000010ac01007387 */ /* 0x000fe20000100a00 */
[----:B------:R-:W-:Y:S01]  /*2480*/  IMAD.MOV.U32 R23, RZ, RZ, R181 ;  /* 0x000000ffff177224 */ /* 0x000fe200078e00b5 */
[----:B------:R-:W-:Y:S01]  /*2490*/  UMOV UR25, UR21 ;  /* 0x0000001500197c82 */ /* 0x000fe20008000000 */
[----:B------:R-:W-:Y:S01]  /*24a0*/  IMAD.MOV.U32 R22, RZ, RZ, R182 ;  /* 0x000000ffff167224 */ /* 0x000fe200078e00b6 */
[----:B------:R-:W-:Y:S01]  /*24b0*/  STL.64 [R1+0x18], R174 ;  /* 0x000018ae01007387 */ /* 0x000fe20000100a00 */
[----:B------:R-:W-:-:S03]  /*24c0*/  IMAD.MOV.U32 R21, RZ, RZ, R183 ;  /* 0x000000ffff157224 */ /* 0x000fc600078e00b7 */
[----:B------:R2:W-:Y:S01]  /*24d0*/  STL [R1+0x20], R176 ;  /* 0x000020b001007387 */ /* 0x0005e20000100800 */
[----:B------:R-:W-:Y:S02]  /*24e0*/  WARPGROUP.DEPBAR.LE gsb0, 0x0 ;  /* 0x00008000000079c5 */ /* 0x000fe40000010000 */
[----:B------:R-:W-:Y:S01]  /*24f0*/  IMAD.MOV.U32 R20, RZ, RZ, R152 ;  /* 0x000000ffff147224 */ /* 0x000fe200078e0098 */
[----:B------:R-:W-:Y:S01]  /*2500*/  MOV R12, R158 ;  /* 0x0000009e000c7202 */ /* 0x000fe20000000f00 */
        /* <DEDUP_REMOVED lines=12> */
[----:B01----:R-:W-:Y:S02]  /*25d0*/  IMAD.MOV.U32 R3, RZ, RZ, R166 ;  /* 0x000000ffff037224 */ /* 0x003fe400078e00a6 */
[----:B------:R-:W-:Y:S02]  /*25e0*/  IMAD.MOV.U32 R0, RZ, RZ, R167 ;  /* 0x000000ffff007224 */ /* 0x000fe400078e00a7 */
[----:B------:R-:W-:-:S06]  /*25f0*/  WARPGROUP.ARRIVE ;  /* 0x00000000000079c5 */ /* 0x000fcc0000000000 */
[----:B------:R-:W-:Y:S01]  /*2600*/  HGMMA.64x32x16.F32 R152, gdesc[UR32], RZ, !UPT, gsb0 ;  /* 0x00600000209879f0 */ /* 0x000fe2000c0008ff */
[----:B------:R-:W-:Y:S01]  /*2610*/  UMOV UR32, UR20 ;  /* 0x0000001400207c82 */ /* 0x000fe20008000000 */
[----:B------:R-:W-:Y:S01]  /*2620*/  UMOV UR33, UR21 ;  /* 0x0000001500217c82 */ /* 0x000fe20008000000 */
[----:B------:R-:W-:Y:S01]  /*2630*/  UMOV UR34, UR18 ;  /* 0x0000001200227c82 */ /* 0x000fe20008000000 */
[----:B------:R-:W-:Y:S01]  /*2640*/  UMOV UR35, UR19 ;  /* 0x0000001300237c82 */ /* 0x000fe20008000000 */
[----:B------:R-:W-:Y:S01]  /*2650*/  UMOV UR19, 0x80000020 ;  /* 0x8000002000137882 */ /* 0x000fe20000000000 */
[----:B------:R-:W-:Y:S02]  /*2660*/  WARPGROUP.DEPBAR.LE gsb0, 0x0 ;  /* 0x00008000000079c5 */ /* 0x000fe40000010000 */
        /* <DEDUP_REMOVED lines=8> */
[----:B------:R-:W-:Y:S01]  /*26f0*/  UMOV UR22, UR26 ;  /* 0x0000001a00167c82 */ /* 0x000fe20008000000 */
[----:B------:R-:W-:Y:S01]  /*2700*/  IMAD.MOV.U32 R205, RZ, RZ, R157 ;  /* 0x000000ffffcd7224 */ /* 0x000fe200078e009d */
[----:B------:R-:W-:Y:S01]  /*2710*/  UMOV UR23, UR27 ;  /* 0x0000001b00177c82 */ /* 0x000fe20008000000 */
[----:B------:R-:W-:Y:S01]  /*2720*/  IMAD.MOV.U32 R206, RZ, RZ, R158 ;  /* 0x000000ffffce7224 */ /* 0x000fe200078e009e */
[----:B------:R-:W-:Y:S01]  /*2730*/  UMOV UR26, UR6 ;  /* 0x00000006001a7c82 */ /* 0x000fe20008000000 */
[----:B------:R-:W-:Y:S01]  /*2740*/  IMAD.MOV.U32 R207, RZ, RZ, R159 ;  /* 0x000000ffffcf7224 */ /* 0x000fe200078e009f */
[----:B------:R-:W-:Y:S01]  /*2750*/  UMOV UR27, UR7 ;  /* 0x00000007001b7c82 */ /* 0x000fe20008000000 */
[----:B------:R-:W-:Y:S01]  /*2760*/  IMAD.MOV.U32 R208, RZ, RZ, R160 ;  /* 0x000000ffffd07224 */ /* 0x000fe200078e00a0 */
[----:B------:R-:W-:Y:S01]  /*2770*/  UMOV UR7, 0x80000020 ;  /* 0x8000002000077882 */ /* 0x000fe20000000000 */
[----:B------:R-:W-:-:S02]  /*2780*/  IMAD.MOV.U32 R209, RZ, RZ, R161 ;  /* 0x000000ffffd17224 */ /* 0x000fc400078e00a1 */
[----:B------:R-:W-:Y:S02]  /*2790*/  IMAD.MOV.U32 R210, RZ, RZ, R162 ;  /* 0x000000ffffd27224 */ /* 0x000fe400078e00a2 */
[----:B------:R-:W-:Y:S02]  /*27a0*/  IMAD.MOV.U32 R211, RZ, RZ, R163 ;  /* 0x000000ffffd37224 */ /* 0x000fe400078e00a3 */
[----:B------:R-:W-:Y:S02]  /*27b0*/  IMAD.MOV.U32 R212, RZ, RZ, R164 ;  /* 0x000000ffffd47224 */ /* 0x000fe400078e00a4 */
[----:B------:R-:W-:Y:S02]  /*27c0*/  IMAD.MOV.U32 R213, RZ, RZ, R165 ;  /* 0x000000ffffd57224 */ /* 0x000fe400078e00a5 */
[----:B------:R-:W-:Y:S01]  /*27d0*/  IMAD.MOV.U32 R215, RZ, RZ, R167 ;  /* 0x000000ffffd77224 */ /* 0x000fe200078e00a7 */
[----:B------:R-:W-:Y:S02]  /*27e0*/  WARPGROUP.DEPBAR.LE gsb0, 0x0 ;  /* 0x00008000000079c5 */ /* 0x000fe40000010000 */
[----:B------:R-:W-:Y:S01]  /*27f0*/  IMAD.MOV.U32 R152, RZ, RZ, R168 ;  /* 0x000000ffff987224 */ /* 0x000fe200078e00a8 */
[----:B------:R-:W-:Y:S01]  /*2800*/  MOV R162, R178 ;  /* 0x000000b200a27202 */ /* 0x000fe20000000f00 */
        /* <DEDUP_REMOVED lines=14> */
[----:B------:R-:W-:-:S06]  /*28f0*/  WARPGROUP.ARRIVE ;  /* 0x00000000000079c5 */ /* 0x000fcc0000000000 */
[----:B------:R-:W-:Y:S01]  /*2900*/  HGMMA.64x32x16.F32 R168, gdesc[UR20], RZ, !UPT, gsb0 ;  /* 0x0060000014a879f0 */ /* 0x000fe2000c0008ff */
[----:B------:R-:W-:Y:S01]  /*2910*/  UIADD3 UR22, UR54, 0x2, URZ ;  /* 0x0000000236167890 */ /* 0x000fe2000fffe03f */
[----:B------:R-:W-:Y:S01]  /*2920*/  UMOV UR20, UR4 ;  /* 0x0000000400147c82 */ /* 0x000fe20008000000 */
[----:B------:R-:W-:-:S05]  /*2930*/  UMOV UR21, UR5 ;  /* 0x0000000500157c82 */ /* 0x000fca0008000000 */
[----:B------:R-:W-:Y:S01]  /*2940*/  UMOV UR6, UR22 ;  /* 0x0000001600067c82 */ /* 0x000fe20008000000 */
[----:B------:R-:W-:Y:S01]  /*2950*/  UIADD3 UR22, UR54, 0x182, URZ ;  /* 0x0000018236167890 */ /* 0x000fe2000fffe03f */
[----:B------:R-:W-:Y:S02]  /*2960*/  WARPGROUP.DEPBAR.LE gsb0, 0x0 ;  /* 0x00008000000079c5 */ /* 0x000fe40000010000 */
[----:B------:R-:W-:Y:S01]  /*2970*/  WARPGROUP.ARRIVE ;  /* 0x00000000000079c5 */ /* 0x000fe20000000000 */
[----:B------:R-:W-:Y:S01]  /*2980*/  IMAD.MOV.U32 R108, RZ, RZ, R168 ;  /* 0x000000ffff6c7224 */ /* 0x000fe200078e00a8 */
[----:B------:R-:W-:Y:S01]  /*2990*/  MOV R114, R174 ;  /* 0x000000ae00727202 */ /* 0x000fe20000000f00 */
[----:B------:R-:W-:Y:S02]  /*29a0*/  IMAD.MOV.U32 R109, RZ, RZ, R169 ;  /* 0x000000ffff6d7224 */ /* 0x000fe400078e00a9 */
[----:B------:R-:W-:Y:S01]  /*29b0*/  IMAD.MOV.U32 R110, RZ, RZ, R170 ;  /* 0x000000ffff6e7224 */ /* 0x000fe200078e00aa */
[----:B------:R-:W-:Y:S01]  /*29c0*/  HGMMA.64x32x16.F32 R216, gdesc[UR28], RZ, !UPT, gsb0 ;  /* 0x006000001cd879f0 */ /* 0x000fe2000c0008ff */
[----:B------:R-:W-:Y:S01]  /*29d0*/  IMAD.MOV.U32 R111, RZ, RZ, R171 ;  /* 0x000000ffff6f7224 */ /* 0x000fe200078e00ab */
[----:B------:R-:W-:Y:S01]  /*29e0*/  UMOV UR23, 0x80000020 ;  /* 0x8000002000177882 */ /* 0x000fe20000000000 */
[----:B------:R-:W-:Y:S01]  /*29f0*/  IMAD.MOV.U32 R112, RZ, RZ, R172 ;  /* 0x000000ffff707224 */ /* 0x000fe200078e00ac */
[----:B------:R-:W-:Y:S01]  /*2a00*/  UIADD3 UR30, UR54, 0x202, URZ ;  /* 0x00000202361e7890 */ /* 0x000fe2000fffe03f */
[----:B------:R-:W-:Y:S01]  /*2a10*/  IMAD.MOV.U32 R113, RZ, RZ, R173 ;  /* 0x000000ffff717224 */ /* 0x000fe200078e00ad */
[----:B------:R-:W-:Y:S01]  /*2a20*/  UMOV UR28, UR4 ;  /* 0x00000004001c7c82 */ /* 0x000fe20008000000 */
[----:B------:R-:W-:Y:S01]  /*2a30*/  IMAD.MOV.U32 R115, RZ, RZ, R175 ;  /* 0x000000ffff737224 */ /* 0x000fe200078e00af */
[----:B------:R-:W-:Y:S01]  /*2a40*/  UMOV UR29, UR5 ;  /* 0x00000005001d7c82 */ /* 0x000fe20008000000 */
[----:B------:R-:W-:-:S02]  /*2a50*/  IMAD.MOV.U32 R116, RZ, RZ, R176 ;  /* 0x000000ffff747224 */ /* 0x000fc400078e00b0 */
[----:B------:R-:W-:Y:S02]  /*2a60*/  IMAD.MOV.U32 R117, RZ, RZ, R177 ;  /* 0x000000ffff757224 */ /* 0x000fe400078e00b1 */
[----:B------:R-:W-:Y:S02]  /*2a70*/  IMAD.MOV.U32 R118, RZ, RZ, R178 ;  /* 0x000000ffff767224 */ /* 0x000fe400078e00b2 */
[----:B------:R-:W-:Y:S02]  /*2a80*/  IMAD.MOV.U32 R119, RZ, RZ, R179 ;  /* 0x000000ffff777224 */ /* 0x000fe400078e00b3 */
[----:B------:R-:W-:Y:S02]  /*2a90*/  IMAD.MOV.U32 R232, RZ, RZ, R180 ;  /* 0x000000ffffe87224 */ /* 0x000fe400078e00b4 */
[----:B------:R-:W-:Y:S02]  /*2aa0*/  IMAD.MOV.U32 R233, RZ, RZ, R181 ;  /* 0x000000ffffe97224 */ /* 0x000fe400078e00b5 */
[----:B------:R-:W-:-:S02]  /*2ab0*/  IMAD.MOV.U32 R234, RZ, RZ, R182 ;  /* 0x000000ffffea7224 */ /* 0x000fc400078e00b6 */
[----:B------:R-:W-:Y:S01]  /*2ac0*/  IMAD.MOV.U32 R235, RZ, RZ, R183 ;  /* 0x000000ffffeb7224 */ /* 0x000fe200078e00b7 */
[----:B------:R-:W-:Y:S02]  /*2ad0*/  WARPGROUP.DEPBAR.LE gsb0, 0x0 ;  /* 0x00008000000079c5 */ /* 0x000fe40000010000 */
[----:B------:R-:W-:Y:S01]  /*2ae0*/  WARPGROUP.ARRIVE ;  /* 0x00000000000079c5 */ /* 0x000fe20000000000 */
[----:B------:R-:W-:Y:S04]  /*2af0*/  STL.64 [R1+0x250], R230 ;  /* 0x000250e601007387 */ /* 0x000fe80000100a00 */
[----:B------:R-:W-:Y:S01]  /*2b00*/  STL.64 [R1+0x248], R228 ;  /* 0x000248e401007387 */ /* 0x000fe20000100a00 */
[----:B------:R-:W-:Y:S01]  /*2b10*/  HGMMA.64x32x16.F32 R168, gdesc[UR8], RZ, !UPT, gsb0 ;  /* 0x0060000008a879f0 */ /* 0x000fe2000c0008ff */
[----:B------:R-:W-:-:S02]  /*2b20*/  UIADD3 UR8, UR54, 0x82, URZ ;  /* 0x0000008236087890 */ /* 0x000fc4000fffe03f */
[----:B------:R-:W-:Y:S04]  /*2b30*/  STL.64 [R1+0x240], R226 ;  /* 0x000240e201007387 */ /* 0x000fe80000100a00 */
[----:B------:R-:W-:Y:S01]  /*2b40*/  STL.64 [R1+0x238], R224 ;  /* 0x000238e001007387 */ /* 0x000fe20000100a00 */
[----:B------:R-:W-:-:S03]  /*2b50*/  UMOV UR18, UR8 ;  /* 0x0000000800127c82 */ /* 0x000fc60008000000 */
[----:B------:R-:W-:Y:S04]  /*2b60*/  STL.64 [R1+0x230], R222 ;  /* 0x000230de01007387 */ /* 0x000fe80000100a00 */
[----:B------:R0:W-:Y:S02]  /*2b70*/  STL.64 [R1+0x228], R220 ;  /* 0x000228dc01007387 */ /* 0x0001e40000100a00 */
[----:B0-----:R-:W-:Y:S01]  /*2b80*/  IMAD.MOV.U32 R220, RZ, RZ, R108 ;  /* 0x000000ffffdc7224 */ /* 0x001fe200078e006c */
[----:B------:R-:W-:Y:S02]  /*2b90*/  WARPGROUP.DEPBAR.LE gsb0, 0x0 ;  /* 0x00008000000079c5 */ /* 0x000fe40000010000 */
[----:B------:R0:W-:Y:S04]  /*2ba0*/  STL.64 [R1+0x290], R182 ;  /* 0x000290b601007387 */ /* 0x0001e80000100a00 */
[----:B------:R1:W-:Y:S04]  /*2bb0*/  STL.64 [R1+0x288], R180 ;  /* 0x000288b401007387 */ /* 0x0003e80000100a00 */
[----:B------:R2:W-:Y:S04]  /*2bc0*/  STL.64 [R1+0x280], R178 ;  /* 0x000280b201007387 */ /* 0x0005e80000100a00 */
[----:B------:R3:W-:Y:S01]  /*2bd0*/  STL.64 [R1+0x278], R176 ;  /* 0x000278b001007387 */ /* 0x0007e20000100a00 */
[----:B0-----:R-:W-:Y:S01]  /*2be0*/  MOV R182, R121 ;  /* 0x0000007900b67202 */ /* 0x001fe20000000f00 */
[----:B------:R-:W-:-:S02]  /*2bf0*/  IMAD.MOV.U32 R183, RZ, RZ, R120 ;  /* 0x000000ffffb77224 */ /* 0x000fc400078e0078 */
[----:B------:R0:W-:Y:S01]  /*2c00*/  STL.64 [R1+0x270], R174 ;  /* 0x000270ae01007387 */ /* 0x0001e20000100a00 */
[----:B-1----:R-:W-:Y:S02]  /*2c10*/  IMAD.MOV.U32 R180, RZ, RZ, R123 ;  /* 0x000000ffffb47224 */ /* 0x002fe400078e007b */
[----:B------:R-:W-:Y:S01]  /*2c20*/  IMAD.MOV.U32 R181, RZ, RZ, R122 ;  /* 0x000000ffffb57224 */ /* 0x000fe200078e007a */
[----:B------:R1:W-:Y:S01]  /*2c30*/  STL.64 [R1+0x268], R172 ;  /* 0x000268ac01007387 */ /* 0x0003e20000100a00 */
[----:B--2---:R-:W-:Y:S02]  /*2c40*/  IMAD.MOV.U32 R178, RZ, RZ, R125 ;  /* 0x000000ffffb27224 */ /* 0x004fe400078e007d */
[----:B------:R-:W-:Y:S01]  /*2c50*/  IMAD.MOV.U32 R179, RZ, RZ, R124 ;  /* 0x000000ffffb37224 */ /* 0x000fe200078e007c */
[----:B------:R2:W-:Y:S01]  /*2c60*/  STL.64 [R1+0x260], R170 ;  /* 0x000260aa01007387 */ /* 0x0005e20000100a00 */
[----:B---3--:R-:W-:Y:S02]  /*2c70*/  IMAD.MOV.U32 R176, RZ, RZ, R127 ;  /* 0x000000ffffb07224 */ /* 0x008fe400078e007f */
[----:B------:R-:W-:Y:S01]  /*2c80*/  IMAD.MOV.U32 R177, RZ, RZ, R126 ;  /* 0x000000ffffb17224 */ /* 0x000fe200078e007e */
[----:B------:R3:W-:Y:S01]  /*2c90*/  STL.64 [R1+0x258], R168 ;  /* 0x000258a801007387 */ /* 0x0007e20000100a00 */
[----:B0-----:R-:W-:-:S02]  /*2ca0*/  IMAD.MOV.U32 R174, RZ, RZ, R129 ;  /* 0x000000ffffae7224 */ /* 0x001fc400078e0081 */
[----:B------:R-:W-:Y:S02]  /*2cb0*/  IMAD.MOV.U32 R175, RZ, RZ, R128 ;  /* 0x000000ffffaf7224 */ /* 0x000fe400078e0080 */
[----:B-1----:R-:W-:Y:S02]  /*2cc0*/  IMAD.MOV.U32 R172, RZ, RZ, R131 ;  /* 0x000000ffffac7224 */ /* 0x002fe400078e0083 */
[----:B------:R-:W-:Y:S01]  /*2cd0*/  IMAD.MOV.U32 R173, RZ, RZ, R130 ;  /* 0x000000ffffad7224 */ /* 0x000fe200078e0082 */
[----:B--2---:R-:W-:Y:S01]  /*2ce0*/  MOV R170, R133 ;  /* 0x0000008500aa7202 */ /* 0x004fe20000000f00 */
[----:B------:R-:W-:Y:S02]  /*2cf0*/  IMAD.MOV.U32 R171, RZ, RZ, R132 ;  /* 0x000000ffffab7224 */ /* 0x000fe400078e0084 */
[----:B---3--:R-:W-:Y:S02]  /*2d00*/  IMAD.MOV.U32 R168, RZ, RZ, R135 ;  /* 0x000000ffffa87224 */ /* 0x008fe400078e0087 */
[----:B------:R-:W-:-:S02]  /*2d10*/  IMAD.MOV.U32 R169, RZ, RZ, R134 ;  /* 0x000000ffffa97224 */ /* 0x000fc400078e0086 */
[----:B------:R-:W-:-:S06]  /*2d20*/  WARPGROUP.ARRIVE ;  /* 0x00000000000079c5 */ /* 0x000fcc0000000000 */
[----:B------:R-:W-:Y:S03]  /*2d30*/  HGMMA.64x32x16.F32 R120, gdesc[UR24], RZ, !UPT, gsb0 ;  /* 0x00600000187879f0 */ /* 0x000fe6000c0008ff */
[----:B------:R-:W-:Y:S02]  /*2d40*/  WARPGROUP.DEPBAR.LE gsb0, 0x0 ;  /* 0x00008000000079c5 */ /* 0x000fe40000010000 */
[----:B------:R0:W-:Y:S04]  /*2d50*/  STL.64 [R1+0x2d0], R134 ;  /* 0x0002d08601007387 */ /* 0x0001e80000100a00 */
[----:B------:R1:W-:Y:S04]  /*2d60*/  STL.64 [R1+0x2c8], R132 ;  /* 0x0002c88401007387 */ /* 0x0003e80000100a00 */
[----:B------:R2:W-:Y:S04]  /*2d70*/  STL.64 [R1+0x2c0], R130 ;  /* 0x0002c08201007387 */ /* 0x0005e80000100a00 */
[----:B------:R3:W-:Y:S01]  /*2d80*/  STL.64 [R1+0x2b8], R128 ;  /* 0x0002b88001007387 */ /* 0x0007e20000100a00 */
[----:B0-----:R-:W-:-:S02]  /*2d90*/  IMAD.MOV.U32 R134, RZ, RZ, R73 ;  /* 0x000000ffff867224 */ /* 0x001fc400078e0049 */
[----:B------:R-:W-:Y:S01]  /*2da0*/  IMAD.MOV.U32 R135, RZ, RZ, R72 ;  /* 0x000000ffff877224 */ /* 0x000fe200078e0048 */
[----:B------:R0:W-:Y:S01]  /*2db0*/  STL.64 [R1+0x2b0], R126 ;  /* 0x0002b07e01007387 */ /* 0x0001e20000100a00 */
[----:B-1----:R-:W-:Y:S02]  /*2dc0*/  IMAD.MOV.U32 R132, RZ, RZ, R75 ;  /* 0x000000ffff847224 */ /* 0x002fe400078e004b */
[----:B------:R-:W-:Y:S01]  /*2dd0*/  IMAD.MOV.U32 R133, RZ, RZ, R74 ;  /* 0x000000ffff857224 */ /* 0x000fe200078e004a */
[----:B------:R1:W-:Y:S01]  /*2de0*/  STL.64 [R1+0x2a8], R124 ;  /* 0x0002a87c01007387 */ /* 0x0003e20000100a00 */
[----:B--2---:R-:W-:Y:S01]  /*2df0*/  MOV R130, R77 ;  /* 0x0000004d00827202 */ /* 0x004fe20000000f00 */
[----:B------:R-:W-:Y:S02]  /*2e00*/  IMAD.MOV.U32 R131, RZ, RZ, R76 ;  /* 0x000000ffff837224 */ /* 0x000fe400078e004c */
[----:B------:R2:W-:Y:S01]  /*2e10*/  STL.64 [R1+0x2a0], R122 ;  /* 0x0002a07a01007387 */ /* 0x0005e20000100a00 */
[----:B---3--:R-:W-:-:S02]  /*2e20*/  IMAD.MOV.U32 R128, RZ, RZ, R79 ;  /* 0x000000ffff807224 */ /* 0x008fc400078e004f */
[----:B------:R-:W-:Y:S01]  /*2e30*/  IMAD.MOV.U32 R129, RZ, RZ, R78 ;  /* 0x000000ffff817224 */ /* 0x000fe200078e004e */
[----:B------:R3:W-:Y:S01]  /*2e40*/  STL.64 [R1+0x298], R120 ;  /* 0x0002987801007387 */ /* 0x0007e20000100a00 */
[----:B0-----:R-:W-:Y:S02]  /*2e50*/  IMAD.MOV.U32 R126, RZ, RZ, R81 ;  /* 0x000000ffff7e7224 */ /* 0x001fe400078e0051 */
[----:B------:R-:W-:Y:S02]  /*2e60*/  IMAD.MOV.U32 R127, RZ, RZ, R80 ;  /* 0x000000ffff7f7224 */ /* 0x000fe400078e0050 */
[----:B-1----:R-:W-:Y:S02]  /*2e70*/  IMAD.MOV.U32 R124, RZ, RZ, R83 ;  /* 0x000000ffff7c7224 */ /* 0x002fe400078e0053 */
[----:B------:R-:W-:Y:S02]  /*2e80*/  IMAD.MOV.U32 R125, RZ, RZ, R82 ;  /* 0x000000ffff7d7224 */ /* 0x000fe400078e0052 */
[----:B--2---:R-:W-:-:S02]  /*2e90*/  IMAD.MOV.U32 R122, RZ, RZ, R85 ;  /* 0x000000ffff7a7224 */ /* 0x004fc400078e0055 */
[----:B------:R-:W-:Y:S02]  /*2ea0*/  IMAD.MOV.U32 R123, RZ, RZ, R84 ;  /* 0x000000ffff7b7224 */ /* 0x000fe400078e0054 */
[----:B---3--:R-:W-:Y:S02]  /*2eb0*/  IMAD.MOV.U32 R120, RZ, RZ, R87 ;  /* 0x000000ffff787224 */ /* 0x008fe400078e0057 */
[----:B------:R-:W-:Y:S02]  /*2ec0*/  IMAD.MOV.U32 R121, RZ, RZ, R86 ;  /* 0x000000ffff797224 */ /* 0x000fe400078e0056 */
        /* <DEDUP_REMOVED lines=13> */
[----:B--2---:R-:W-:Y:S02]  /*2fa0*/  IMAD.MOV.U32 R82, RZ, RZ, R29 ;  /* 0x000000ffff527224 */ /* 0x004fe400078e001d */
[----:B------:R-:W-:Y:S01]  /*2fb0*/  IMAD.MOV.U32 R83, RZ, RZ, R28 ;  /* 0x000000ffff537224 */ /* 0x000fe200078e001c */
[----:B------:R2:W-:Y:S01]  /*2fc0*/  STL.64 [R1+0x2e0], R74 ;  /* 0x0002e04a01007387 */ /* 0x0005e20000100a00 */
[----:B---3--:R-:W-:-:S02]  /*2fd0*/  IMAD.MOV.U32 R80, RZ, RZ, R31 ;  /* 0x000000ffff507224 */ /* 0x008fc400078e001f */
[----:B------:R-:W-:Y:S01]  /*2fe0*/  IMAD.MOV.U32 R81, RZ, RZ, R30 ;  /* 0x000000ffff517224 */ /* 0x000fe200078e001e */
[----:B------:R3:W-:Y:S01]  /*2ff0*/  STL.64 [R1+0x2d8], R72 ;  /* 0x0002d84801007387 */ /* 0x0007e20000100a00 */
[----:B0-----:R-:W-:Y:S01]  /*3000*/  MOV R78, R33 ;  /* 0x00000021004e7202 */ /* 0x001fe20000000f00 */
[----:B------:R-:W-:Y:S02]  /*3010*/  IMAD.MOV.U32 R79, RZ, RZ, R32 ;  /* 0x000000ffff4f7224 */ /* 0x000fe400078e0020 */
[----:B-1----:R-:W-:Y:S02]  /*3020*/  IMAD.MOV.U32 R76, RZ, RZ, R35 ;  /* 0x000000ffff4c7224 */ /* 0x002fe400078e0023 */
[----:B------:R-:W-:Y:S02]  /*3030*/  IMAD.MOV.U32 R77, RZ, RZ, R34 ;  /* 0x000000ffff4d7224 */ /* 0x000fe400078e0022 */
[----:B--2---:R-:W-:Y:S02]  /*3040*/  IMAD.MOV.U32 R74, RZ, RZ, R37 ;  /* 0x000000ffff4a7224 */ /* 0x004fe400078e0025 */
[----:B------:R-:W-:-:S02]  /*3050*/  IMAD.MOV.U32 R75, RZ, RZ, R36 ;  /* 0x000000ffff4b7224 */ /* 0x000fc400078e0024 */
[----:B---3--:R-:W-:Y:S02]  /*3060*/  IMAD.MOV.U32 R72, RZ, RZ, R39 ;  /* 0x000000ffff487224 */ /* 0x008fe400078e0027 */
[----:B------:R-:W-:Y:S02]  /*3070*/  IMAD.MOV.U32 R73, RZ, RZ, R38 ;  /* 0x000000ffff497224 */ /* 0x000fe400078e0026 */
[----:B------:R-:W-:-:S06]  /*3080*/  WARPGROUP.ARRIVE ;  /* 0x00000000000079c5 */ /* 0x000fcc0000000000 */
[----:B------:R-:W-:Y:S03]  /*3090*/  HGMMA.64x32x16.F32 R24, gdesc[UR32], RZ, !UPT, gsb0 ;  /* 0x00600000201879f0 */ /* 0x000fe6000c0008ff */
[----:B------:R-:W-:Y:S02]  /*30a0*/  WARPGROUP.DEPBAR.LE gsb0, 0x0 ;  /* 0x00008000000079c5 */ /* 0x000fe40000010000 */
[----:B------:R-:W-:Y:S01]  /*30b0*/  WARPGROUP.ARRIVE ;  /* 0x00000000000079c5 */ /* 0x000fe20000000000 */
[----:B------:R-:W-:Y:S04]  /*30c0*/  STL.64 [R1+0x350], R38 ;  /* 0x0003502601007387 */ /* 0x000fe80000100a00 */
[----:B------:R-:W-:Y:S01]  /*30d0*/  STL.64 [R1+0x348], R36 ;  /* 0x0003482401007387 */ /* 0x000fe20000100a00 */
[----:B------:R-:W-:Y:S03]  /*30e0*/  HGMMA.64x32x16.F32 R72, gdesc[UR4], R72, gsb0 ;  /* 0x00600000044879f0 */ /* 0x000fe60008000848 */
[----:B------:R-:W-:Y:S04]  /*30f0*/  STL.64 [R1+0x340], R34 ;  /* 0x0003402201007387 */ /* 0x000fe80000100a00 */
[----:B------:R-:W-:Y:S04]  /*3100*/  STL.64 [R1+0x338], R32 ;  /* 0x0003382001007387 */ /* 0x000fe80000100a00 */
[----:B------:R-:W-:Y:S04]  /*3110*/  STL.64 [R1+0x330], R30 ;  /* 0x0003301e01007387 */ /* 0x000fe80000100a00 */
[----:B------:R-:W-:Y:S04]  /*3120*/  STL.64 [R1+0x328], R28 ;  /* 0x0003281c01007387 */ /* 0x000fe80000100a00 */
[----:B------:R-:W-:Y:S04]  /*3130*/  STL.64 [R1+0x320], R26 ;  /* 0x0003201a01007387 */ /* 0x000fe80000100a00 */
[----:B------:R-:W-:Y:S01]  /*3140*/  STL.64 [R1+0x318], R24 ;  /* 0x0003181801007387 */ /* 0x000fe20000100a00 */
[----:B------:R-:W-:-:S02]  /*3150*/  WARPGROUP.DEPBAR.LE gsb0, 0x0 ;  /* 0x00008000000079c5 */ /* 0x000fc40000010000 */
        /* <DEDUP_REMOVED lines=20> */
[----:B------:R-:W-:Y:S04]  /*32a0*/  STL.64 [R1+0x138], R134 ;  /* 0x0001388601007387 */ /* 0x000fe80000100a00 */
[----:B------:R-:W2:Y:S01]  /*32b0*/  LDL.LU R108, [R1+0x414] ;  /* 0x00041400016c7983 */ /* 0x000ea20000300800 */
        /* <DEDUP_REMOVED lines=11> */
[----:B------:R0:W-:Y:S04]  /*3370*/  STL.64 [R1+0x40], R168 ;  /* 0x000040a801007387 */ /* 0x0001e80000100a00 */
[----:B------:R1:W-:Y:S04]  /*3380*/  STL.64 [R1+0x48], R170 ;  /* 0x000048aa01007387 */ /* 0x0003e80000100a00 */
[----:B------:R3:W-:Y:S04]  /*3390*/  STL.64 [R1+0x50], R172 ;  /* 0x000050ac01007387 */ /* 0x0007e80000100a00 */
[----:B------:R4:W-:Y:S04]  /*33a0*/  STL.64 [R1+0x58], R174 ;  /* 0x000058ae01007387 */ /* 0x0009e80000100a00 */
[----:B------:R4:W-:Y:S04]  /*33b0*/  STL.64 [R1+0x60], R176 ;  /* 0x000060b001007387 */ /* 0x0009e80000100a00 */
[----:B------:R4:W-:Y:S04]  /*33c0*/  STL.64 [R1+0x68], R178 ;  /* 0x000068b201007387 */ /* 0x0009e80000100a00 */
[----:B------:R4:W-:Y:S04]  /*33d0*/  STL.64 [R1+0x70], R180 ;  /* 0x000070b401007387 */ /* 0x0009e80000100a00 */
[----:B------:R4:W-:Y:S04]  /*33e0*/  STL.64 [R1+0x78], R182 ;  /* 0x000078b601007387 */ /* 0x0009e80000100a00 */
[----:B------:R-:W2:Y:S04]  /*33f0*/  LDL.LU R109, [R1+0x410] ;  /* 0x00041000016d7983 */ /* 0x000ea80000300800 */
[----:B------:R-:W2:Y:S04]  /*3400*/  LDL.LU R110, [R1+0x40c] ;  /* 0x00040c00016e7983 */ /* 0x000ea80000300800 */
[----:B------:R-:W2:Y:S04]  /*3410*/  LDL.LU R111, [R1+0x408] ;  /* 0x00040800016f7983 */ /* 0x000ea80000300800 */
[----:B------:R-:W2:Y:S04]  /*3420*/  LDL.LU R112, [R1+0x404] ;  /* 0x0004040001707983 */ /* 0x000ea80000300800 */
[----:B------:R-:W2:Y:S04]  /*3430*/  LDL.LU R113, [R1+0x400] ;  /* 0x0004000001717983 */ /* 0x000ea80000300800 */
[----:B------:R-:W2:Y:S01]  /*3440*/  LDL.LU R114, [R1+0x3fc] ;  /* 0x0003fc0001727983 */ /* 0x000ea20000300800 */
[----:B------:R-:W-:-:S03]  /*3450*/  IMAD.MOV.U32 R231, RZ, RZ, R119 ;  /* 0x000000ffffe77224 */ /* 0x000fc600078e0077 */
[----:B------:R-:W2:Y:S01]  /*3460*/  LDL.LU R115, [R1+0x3f8] ;  /* 0x0003f80001737983 */ /* 0x000ea20000300800 */
[----:B0-----:R-:W-:-:S03]  /*3470*/  IMAD.MOV.U32 R168, RZ, RZ, R152 ;  /* 0x000000ffffa87224 */ /* 0x001fc600078e0098 */
[----:B------:R-:W2:Y:S01]  /*3480*/  LDL.LU R116, [R1+0x3f4] ;  /* 0x0003f40001747983 */ /* 0x000ea20000300800 */
[----:B------:R-:W-:-:S03]  /*3490*/  IMAD.MOV.U32 R169, RZ, RZ, R153 ;  /* 0x000000ffffa97224 */ /* 0x000fc600078e0099 */
[----:B------:R-:W2:Y:S01]  /*34a0*/  LDL.LU R117, [R1+0x3f0] ;  /* 0x0003f00001757983 */ /* 0x000ea20000300800 */
[----:B-1----:R-:W-:-:S03]  /*34b0*/  MOV R170, R154 ;  /* 0x0000009a00aa7202 */ /* 0x002fc60000000f00 */
[----:B------:R-:W2:Y:S01]  /*34c0*/  LDL.LU R118, [R1+0x3ec] ;  /* 0x0003ec0001767983 */ /* 0x000ea20000300800 */
[----:B------:R-:W-:-:S03]  /*34d0*/  IMAD.MOV.U32 R171, RZ, RZ, R155 ;  /* 0x000000ffffab7224 */ /* 0x000fc600078e009b */
[----:B------:R-:W2:Y:S01]  /*34e0*/  LDL.LU R119, [R1+0x3e8] ;  /* 0x0003e80001777983 */ /* 0x000ea20000300800 */
[----:B---3--:R-:W-:-:S03]  /*34f0*/  IMAD.MOV.U32 R172, RZ, RZ, R156 ;  /* 0x000000ffffac7224 */ /* 0x008fc600078e009c */
[----:B------:R-:W3:Y:S01]  /*3500*/  LDL.LU R152, [R1+0x3e4] ;  /* 0x0003e40001987983 */ /* 0x000ee20000300800 */
[----:B------:R-:W-:-:S03]  /*3510*/  IMAD.MOV.U32 R173, RZ, RZ, R157 ;  /* 0x000000ffffad7224 */ /* 0x000fc600078e009d */
[----:B------:R-:W3:Y:S01]  /*3520*/  LDL.LU R153, [R1+0x3e0] ;  /* 0x0003e00001997983 */ /* 0x000ee20000300800 */
[----:B----4-:R-:W-:-:S03]  /*3530*/  IMAD.MOV.U32 R174, RZ, RZ, R158 ;  /* 0x000000ffffae7224 */ /* 0x010fc600078e009e */
[----:B------:R-:W3:Y:S01]  /*3540*/  LDL.LU R154, [R1+0x3dc] ;  /* 0x0003dc00019a7983 */ /* 0x000ee20000300800 */
[----:B------:R-:W-:-:S03]  /*3550*/  IMAD.MOV.U32 R175, RZ, RZ, R159 ;  /* 0x000000ffffaf7224 */ /* 0x000fc600078e009f */
        /* <DEDUP_REMOVED lines=13> */
[----:B------:R-:W-:-:S03]  /*3630*/  MOV R182, R166 ;  /* 0x000000a600b67202 */ /* 0x000fc60000000f00 */
        /* <DEDUP_REMOVED lines=12> */
[----:B------:R-:W4:Y:S01]  /*3700*/  LDL.LU R200, [R1+0x3a4] ;  /* 0x0003a40001c87983 */ /* 0x000f220000300800 */
        /* <DEDUP_REMOVED lines=10> */
[----:B------:R-:W-:-:S03]  /*37b0*/  MOV R130, R210 ;  /* 0x000000d200827202 */ /* 0x000fc60000000f00 */
        /* <DEDUP_REMOVED lines=10> */
[----:B------:R-:W4:Y:S04]  /*3860*/  LDL.LU R211, [R1+0x378] ;  /* 0x0003780001d37983 */ /* 0x000f280000300800 */
[----:B------:R-:W4:Y:S04]  /*3870*/  LDL.LU R212, [R1+0x374] ;  /* 0x0003740001d47983 */ /* 0x000f280000300800 */
[----:B------:R-:W4:Y:S04]  /*3880*/  LDL.LU R213, [R1+0x370] ;  /* 0x0003700001d57983 */ /* 0x000f280000300800 */
[----:B------:R-:W4:Y:S04]  /*3890*/  LDL.LU R214, [R1+0x36c] ;  /* 0x00036c0001d67983 */ /* 0x000f280000300800 */
[----:B------:R-:W4:Y:S01]  /*38a0*/  LDL.LU R215, [R1+0x368] ;  /* 0x0003680001d77983 */ /* 0x000f220000300800 */
[----:B------:R-:W-:Y:S01]  /*38b0*/  UMOV UR31, 0x80000020 ;  /* 0x80000020001f7882 */ /* 0x000fe20000000000 */
[----:B------:R-:W-:Y:S01]  /*38c0*/  UIADD3 UR10, UR54, 0x282, URZ ;  /* 0x00000282360a7890 */ /* 0x000fe2000fffe03f */
[----:B------:R-:W-:Y:S01]  /*38d0*/  UMOV UR8, UR4 ;  /* 0x0000000400087c82 */ /* 0x000fe20008000000 */
[----:B------:R-:W-:Y:S01]  /*38e0*/  UMOV UR9, UR5 ;  /* 0x0000000500097c82 */ /* 0x000fe20008000000 */
[----:B------:R-:W-:Y:S01]  /*38f0*/  UMOV UR11, 0x80000020 ;  /* 0x80000020000b7882 */ /* 0x000fe20000000000 */
[----:B------:R-:W-:Y:S01]  /*3900*/  UIADD3 UR14, UR54, 0x302, URZ ;  /* 0x00000302360e7890 */ /* 0x000fe2000fffe03f */
[----:B------:R-:W2:Y:S01]  /*3910*/  LDL.LU R24, [R1] ;  /* 0x0000000001187983 */ /* 0x000ea20000300800 */
[----:B------:R-:W-:Y:S01]  /*3920*/  UMOV UR12, UR4 ;  /* 0x00000004000c7c82 */ /* 0x000fe20008000000 */
[----:B------:R-:W-:Y:S01]  /*3930*/  UMOV UR13, UR5 ;  /* 0x00000005000d7c82 */ /* 0x000fe20008000000 */
[----:B------:R-:W-:Y:S01]  /*3940*/  UMOV UR15, 0x80000020 ;  /* 0x80000020000f7882 */ /* 0x000fe20000000000 */
[----:B------:R-:W2:Y:S04]  /*3950*/  LDL.LU R25, [R1+0x4] ;  /* 0x0000040001197983 */ /* 0x000ea80000300800 */
[----:B------:R-:W2:Y:S04]  /*3960*/  LDL.LU R26, [R1+0x8] ;  /* 0x00000800011a7983 */ /* 0x000ea80000300800 */
[----:B------:R-:W2:Y:S04]  /*3970*/  LDL.LU R27, [R1+0xc] ;  /* 0x00000c00011b7983 */ /* 0x000ea80000300800 */
[----:B------:R-:W2:Y:S04]  /*3980*/  LDL.LU R28, [R1+0x10] ;  /* 0x00001000011c7983 */ /* 0x000ea80000300800 */
[----:B------:R-:W2:Y:S04]  /*3990*/  LDL.LU R29, [R1+0x14] ;  /* 0x00001400011d7983 */ /* 0x000ea80000300800 */
[----:B------:R-:W2:Y:S04]  /*39a0*/  LDL.LU R30, [R1+0x18] ;  /* 0x00001800011e7983 */ /* 0x000ea80000300800 */
[----:B------:R-:W2:Y:S04]  /*39b0*/  LDL.LU R31, [R1+0x1c] ;  /* 0x00001c00011f7983 */ /* 0x000ea80000300800 */
[----:B------:R-:W2:Y:S01]  /*39c0*/  LDL.LU R32, [R1+0x20] ;  /* 0x0000200001207983 */ /* 0x000ea20000300800 */
[----:B----4-:R-:W-:-:S06]  /*39d0*/  WARPGROUP.ARRIVE ;  /* 0x00000000000079c5 */ /* 0x010fcc0000000000 */
[----:B------:R-:W-:Y:S03]  /*39e0*/  HGMMA.64x32x16.F32 R200, gdesc[UR20], R200, gsb0 ;  /* 0x0060000014c879f0 */ /* 0x000fe600080008c8 */
[----:B------:R-:W-:Y:S02]  /*39f0*/  WARPGROUP.DEPBAR.LE gsb0, 0x0 ;  /* 0x00008000000079c5 */ /* 0x000fe40000010000 */
[----:B---3--:R-:W-:-:S06]  /*3a00*/  WARPGROUP.ARRIVE ;  /* 0x00000000000079c5 */ /* 0x008fcc0000000000 */
[----:B------:R-:W-:Y:S03]  /*3a10*/  HGMMA.64x32x16.F32 R152, gdesc[UR28], R152, gsb0 ;  /* 0x006000001c9879f0 */ /* 0x000fe60008000898 */
[----:B------:R-:W-:Y:S02]  /*3a20*/  WARPGROUP.DEPBAR.LE gsb0, 0x0 ;  /* 0x00008000000079c5 */ /* 0x000fe40000010000 */
[----:B--2---:R-:W-:-:S06]  /*3a30*/  WARPGROUP.ARRIVE ;  /* 0x00000000000079c5 */ /* 0x004fcc0000000000 */
[----:B------:R-:W-:Y:S03]  /*3a40*/  HGMMA.64x32x16.F32 R104, gdesc[UR8], R104, gsb0 ;  /* 0x00600000086879f0 */ /* 0x000fe60008000868 */
[----:B------:R-:W-:Y:S02]  /*3a50*/  WARPGROUP.DEPBAR.LE gsb0, 0x0 ;  /* 0x00008000000079c5 */ /* 0x000fe40000010000 */
[----:B------:R-:W-:-:S06]  /*3a60*/  WARPGROUP.ARRIVE ;  /* 0x00000000000079c5 */ /* 0x000fcc0000000000 */
[----:B------:R-:W-:Y:S01]  /*3a70*/  HGMMA.64x32x16.F32 R56, gdesc[UR12], R56, gsb0 ;  /* 0x006000000c3879f0 */ /* 0x000fe20008000838 */
[----:B------:R-:W-:Y:S01]  /*3a80*/  UIADD3 UR16, UR51, 0x202, URZ ;  /* 0x0000020233107890 */ /* 0x000fe2000fffe03f */
[----:B------:R-:W-:-:S06]  /*3a90*/  UMOV UR13, 0x80000020 ;  /* 0x80000020000d7882 */ /* 0x000fcc0000000000 */
[----:B------:R-:W-:Y:S01]  /*3aa0*/  UMOV UR12, UR16 ;  /* 0x00000010000c7c82 */ /* 0x000fe20008000000 */
[----:B------:R-:W-:Y:S02]  /*3ab0*/  WARPGROUP.DEPBAR.LE gsb0, 0x0 ;  /* 0x00008000000079c5 */ /* 0x000fe40000010000 */
[----:B------:R-:W-:-:S06]  /*3ac0*/  WARPGROUP.ARRIVE ;  /* 0x00000000000079c5 */ /* 0x000fcc0000000000 */
[----:B------:R-:W-:Y:S01]  /*3ad0*/  HGMMA.64x32x16.F32 R40, gdesc[UR12], R40, gsb0 ;  /* 0x006000000c2879f0 */ /* 0x000fe20008000828 */
[----:B------:R-:W-:Y:S01]  /*3ae0*/  UMOV UR8, UR12 ;  /* 0x0000000c00087c82 */ /* 0x000fe20008000000 */
        /* <DEDUP_REMOVED lines=14> */
[----:B------:R-:W-:Y:S01]  /*3bd0*/  IMAD.MOV.U32 R33, RZ, RZ, R17 ;  /* 0x000000ffff217224 */ /* 0x000fe200078e0011 */
[----:B------:R-:W-:Y:S01]  /*3be0*/  MOV R39, R21 ;  /* 0x0000001500277202 */ /* 0x000fe20000000f00 */
[----:B------:R-:W-:Y:S02]  /*3bf0*/  IMAD.MOV.U32 R34, RZ, RZ, R16 ;  /* 0x000000ffff227224 */ /* 0x000fe400078e0010 */
[----:B------:R-:W-:Y:S02]  /*3c00*/  IMAD.MOV.U32 R35, RZ, RZ, R5 ;  /* 0x000000ffff237224 */ /* 0x000fe400078e0005 */
[----:B------:R-:W-:Y:S02]  /*3c10*/  IMAD.MOV.U32 R36, RZ, RZ, R2 ;  /* 0x000000ffff247224 */ /* 0x000fe400078e0002 */
[----:B------:R-:W-:Y:S02]  /*3c20*/  IMAD.MOV.U32 R37, RZ, RZ, R23 ;  /* 0x000000ffff257224 */ /* 0x000fe400078e0017 */
[----:B------:R-:W-:Y:S01]  /*3c30*/  IMAD.MOV.U32 R38, RZ, RZ, R22 ;  /* 0x000000ffff267224 */ /* 0x000fe200078e0016 */
[----:B------:R-:W-:Y:S01]  /*3c40*/  UMOV UR44, UR12 ;  /* 0x0000000c002c7c82 */ /* 0x000fe20008000000 */
[----:B------:R-:W-:Y:S01]  /*3c50*/  UMOV UR45, UR13 ;  /* 0x0000000d002d7c82 */ /* 0x000fe20008000000 */
        /* <DEDUP_REMOVED lines=16> */
[----:B------:R-:W-:Y:S01]  /*3d60*/  UMOV UR16, UR12 ;  /* 0x0000000c00107c82 */ /* 0x000fe20008000000 */
[----:B------:R-:W-:Y:S01]  /*3d70*/  UMOV UR17, UR13 ;  /* 0x0000000d00117c82 */ /* 0x000fe20008000000 */
[----:B------:R-:W-:Y:S01]  /*3d80*/  UMOV UR4, UR12 ;  /* 0x0000000c00047c82 */ /* 0x000fe20008000000 */
[----:B------:R-:W-:Y:S01]  /*3d90*/  UMOV UR5, UR13 ;  /* 0x0000000d00057c82 */ /* 0x000fe20008000000 */
[----:B------:R-:W-:Y:S01]  /*3da0*/  UIADD3 UR51, UR51, 0x402, URZ ;  /* 0x0000040233337890 */ /* 0x000fe2000fffe03f */
[----:B------:R0:W5:Y:S04]  /*3db0*/  LDL.LU R17, [R1+0x364] ;  /* 0x0003640001117983 */ /* 0x0001680000300800 */
[----:B------:R0:W5:Y:S04]  /*3dc0*/  LDL.LU R16, [R1+0x360] ;  /* 0x0003600001107983 */ /* 0x0001680000300800 */
[----:B------:R0:W5:Y:S01]  /*3dd0*/  LDL.LU R5, [R1+0x35c] ;  /* 0x00035c0001057983 */ /* 0x0001620000300800 */
[----:B------:R-:W-:-:S02]  /*3de0*/  WARPGROUP.DEPBAR.LE gsb0, 0x0 ;  /* 0x00008000000079c5 */ /* 0x000fc40000010000 */
[----:B------:R-:W-:Y:S01]  /*3df0*/  WARPGROUP.ARRIVE ;  /* 0x00000000000079c5 */ /* 0x000fe20000000000 */
[----:B------:R0:W5:Y:S05]  /*3e00*/  LDL.LU R2, [R1+0x358] ;  /* 0x0003580001027983 */ /* 0x00016a0000300800 */
[----:B------:R-:W-:Y:S03]  /*3e10*/  HGMMA.64x32x16.F32 R24, gdesc[UR44], R24, gsb0 ;  /* 0x006000002c1879f0 */ /* 0x000fe60008000818 */
[----:B------:R-:W-:Y:S02]  /*3e20*/  WARPGROUP.DEPBAR.LE gsb0, 0x0 ;  /* 0x00008000000079c5 */ /* 0x000fe40000010000 */
[----:B------:R-:W-:-:S06]  /*3e30*/  WARPGROUP.ARRIVE ;  /* 0x00000000000079c5 */ /* 0x000fcc0000000000 */
[----:B------:R-:W-:Y:S03]  /*3e40*/  HGMMA.64x32x16.F32 R72, gdesc[UR16], R72, gsb0 ;  /* 0x00600000104879f0 */ /* 0x000fe60008000848 */
[----:B------:R-:W-:Y:S02]  /*3e50*/  WARPGROUP.DEPBAR.LE gsb0, 0x0 ;  /* 0x00008000000079c5 */ /* 0x000fe40000010000 */
[----:B------:R-:W-:-:S06]  /*3e60*/  WARPGROUP.ARRIVE ;  /* 0x00000000000079c5 */ /* 0x000fcc0000000000 */
[----:B------:R-:W-:Y:S01]  /*3e70*/  HGMMA.64x32x16.F32 R120, gdesc[UR4], R120, gsb0 ;  /* 0x00600000047879f0 */ /* 0x000fe20008000878 */
[----:B------:R-:W-:Y:S01]  /*3e80*/  UMOV UR4, UR51 ;  /* 0x0000003300047c82 */ /* 0x000fe20008000000 */
[----:B------:R-:W-:Y:S01]  /*3e90*/  UMOV UR5, 0x80000020 ;  /* 0x8000002000057882 */ /* 0x000fe20000000000 */
[----:B------:R-:W-:Y:S02]  /*3ea0*/  WARPGROUP.DEPBAR.LE gsb0, 0x0 ;  /* 0x00008000000079c5 */ /* 0x000fe40000010000 */
[----:B------:R-:W-:-:S06]  /*3eb0*/  WARPGROUP.ARRIVE ;  /* 0x00000000000079c5 */ /* 0x000fcc0000000000 */
[----:B------:R-:W-:Y:S01]  /*3ec0*/  HGMMA.64x32x16.F32 R168, gdesc[UR4], R168, gsb0 ;  /* 0x0060000004a879f0 */ /* 0x000fe200080008a8 */
[----:B------:R-:W-:Y:S01]  /*3ed0*/  STL.64 [R1], R24 ;  /* 0x0000001801007387 */ /* 0x000fe20000100a00 */
[----:B------:R-:W-:Y:S01]  /*3ee0*/  UMOV UR16, UR4 ;  /* 0x0000000400107c82 */ /* 0x000fe20008000000 */
[----:B------:R-:W-:Y:S02]  /*3ef0*/  UMOV UR17, UR5 ;  /* 0x0000000500117c82 */ /* 0x000fe40008000000 */
[----:B------:R-:W-:Y:S04]  /*3f00*/  STL.64 [R1+0x8], R26 ;  /* 0x0000081a01007387 */ /* 0x000fe80000100a00 */
[----:B------:R-:W-:Y:S04]  /*3f10*/  STL.64 [R1+0x10], R28 ;  /* 0x0000101c01007387 */ /* 0x000fe80000100a00 */
[----:B------:R-:W-:Y:S04]  /*3f20*/  STL.64 [R1+0x18], R30 ;  /* 0x0000181e01007387 */ /* 0x000fe80000100a00 */
[----:B------:R-:W-:Y:S04]  /*3f30*/  STL.64 [R1+0x20], R32 ;  /* 0x0000202001007387 */ /* 0x000fe80000100a00 */
[----:B------:R-:W-:Y:S04]  /*3f40*/  STL.64 [R1+0x28], R34 ;  /* 0x0000282201007387 */ /* 0x000fe80000100a00 */
[----:B------:R-:W-:Y:S04]  /*3f50*/  STL.64 [R1+0x30], R36 ;  /* 0x0000302401007387 */ /* 0x000fe80000100a00 */
[----:B------:R1:W-:Y:S04]  /*3f60*/  STL.64 [R1+0x38], R38 ;  /* 0x0000382601007387 */ /* 0x0003e80000100a00 */
[----:B-1----:R-:W2:Y:S04]  /*3f70*/  LDL.LU.64 R38, [R1+0x350] ;  /* 0x0003500001267983 */ /* 0x002ea80000300a00 */
[----:B------:R-:W2:Y:S04]  /*3f80*/  LDL.LU.64 R36, [R1+0x348] ;  /* 0x0003480001247983 */ /* 0x000ea80000300a00 */
[----:B------:R-:W2:Y:S04]  /*3f90*/  LDL.LU.64 R34, [R1+0x340] ;  /* 0x0003400001227983 */ /* 0x000ea80000300a00 */
[----:B------:R-:W2:Y:S04]  /*3fa0*/  LDL.LU.64 R32, [R1+0x338] ;  /* 0x0003380001207983 */ /* 0x000ea80000300a00 */
[----:B------:R-:W2:Y:S01]  /*3fb0*/  LDL.LU.64 R30, [R1+0x330] ;  /* 0x00033000011e7983 */ /* 0x000ea20000300a00 */
[----:B------:R-:W-:-:S02]  /*3fc0*/  WARPGROUP.DEPBAR.LE gsb0, 0x0 ;  /* 0x00008000000079c5 */ /* 0x000fc40000010000 */
[----:B------:R-:W-:Y:S01]  /*3fd0*/  WARPGROUP.ARRIVE ;  /* 0x00000000000079c5 */ /* 0x000fe20000000000 */
[----:B------:R-:W2:Y:S04]  /*3fe0*/  LDL.LU.64 R28, [R1+0x328] ;  /* 0x00032800011c7983 */ /* 0x000ea80000300a00 */
[----:B------:R-:W2:Y:S01]  /*3ff0*/  LDL.LU.64 R26, [R1+0x320] ;  /* 0x00032000011a7983 */ /* 0x000ea20000300a00 */
[----:B------:R-:W-:Y:S03]  /*4000*/  HGMMA.64x32x16.F32 R220, gdesc[UR16], R220, gsb0 ;  /* 0x0060000010dc79f0 */ /* 0x000fe600080008dc */
[----:B------:R-:W2:Y:S04]  /*4010*/  LDL.LU.64 R24, [R1+0x318] ;  /* 0x0003180001187983 */ /* 0x000ea80000300a00 */
[----:B------:R-:W-:Y:S04]  /*4020*/  STL.64 [R1+0xc0], R72 ;  /* 0x0000c04801007387 */ /* 0x000fe80000100a00 */
[----:B------:R-:W-:Y:S04]  /*4030*/  STL.64 [R1+0xc8], R74 ;  /* 0x0000c84a01007387 */ /* 0x000fe80000100a00 */
[----:B------:R-:W-:Y:S04]  /*4040*/  STL.64 [R1+0xd0], R76 ;  /* 0x0000d04c01007387 */ /* 0x000fe80000100a00 */
[----:B------:R-:W-:Y:S04]  /*4050*/  STL.64 [R1+0xd8], R78 ;  /* 0x0000d84e01007387 */ /* 0x000fe80000100a00 */
[----:B------:R-:W-:Y:S04]  /*4060*/  STL.64 [R1+0xe0], R80 ;  /* 0x0000e05001007387 */ /* 0x000fe80000100a00 */
[----:B------:R-:W-:Y:S04]  /*4070*/  STL.64 [R1+0xe8], R82 ;  /* 0x0000e85201007387 */ /* 0x000fe80000100a00 */
[----:B------:R-:W-:Y:S04]  /*4080*/  STL.64 [R1+0xf0], R84 ;  /* 0x0000f05401007387 */ /* 0x000fe80000100a00 */
[----:B------:R1:W-:Y:S04]  /*4090*/  STL.64 [R1+0xf8], R86 ;  /* 0x0000f85601007387 */ /* 0x0003e80000100a00 */
[----:B-1----:R-:W3:Y:S04]  /*40a0*/  LDL.LU.64 R86, [R1+0x310] ;  /* 0x0003100001567983 */ /* 0x002ee80000300a00 */
[----:B------:R-:W3:Y:S04]  /*40b0*/  LDL.LU.64 R84, [R1+0x308] ;  /* 0x0003080001547983 */ /* 0x000ee80000300a00 */
[----:B------:R-:W3:Y:S04]  /*40c0*/  LDL.LU.64 R82, [R1+0x300] ;  /* 0x0003000001527983 */ /* 0x000ee80000300a00 */
[----:B------:R-:W3:Y:S04]  /*40d0*/  LDL.LU.64 R80, [R1+0x2f8] ;  /* 0x0002f80001507983 */ /* 0x000ee80000300a00 */
[----:B------:R-:W3:Y:S04]  /*40e0*/  LDL.LU.64 R78, [R1+0x2f0] ;  /* 0x0002f000014e7983 */ /* 0x000ee80000300a00 */
[----:B------:R-:W3:Y:S04]  /*40f0*/  LDL.LU.64 R76, [R1+0x2e8] ;  /* 0x0002e800014c7983 */ /* 0x000ee80000300a00 */
[----:B------:R-:W3:Y:S04]  /*4100*/  LDL.LU.64 R74, [R1+0x2e0] ;  /* 0x0002e000014a7983 */ /* 0x000ee80000300a00 */
[----:B------:R-:W3:Y:S04]  /*4110*/  LDL.LU.64 R72, [R1+0x2d8] ;  /* 0x0002d80001487983 */ /* 0x000ee80000300a00 */
        /* <DEDUP_REMOVED lines=8> */
[----:B-1----:R-:W4:Y:S04]  /*41a0*/  LDL.LU.64 R134, [R1+0x2d0] ;  /* 0x0002d00001867983 */ /* 0x002f280000300a00 */
[----:B------:R-:W4:Y:S04]  /*41b0*/  LDL.LU.64 R132, [R1+0x2c8] ;  /* 0x0002c80001847983 */ /* 0x000f280000300a00 */
[----:B------:R-:W4:Y:S04]  /*41c0*/  LDL.LU.64 R130, [R1+0x2c0] ;  /* 0x0002c00001827983 */ /* 0x000f280000300a00 */
[----:B------:R-:W4:Y:S04]  /*41d0*/  LDL.LU.64 R128, [R1+0x2b8] ;  /* 0x0002b80001807983 */ /* 0x000f280000300a00 */
[----:B------:R-:W4:Y:S04]  /*41e0*/  LDL.LU.64 R126, [R1+0x2b0] ;  /* 0x0002b000017e7983 */ /* 0x000f280000300a00 */
[----:B------:R-:W4:Y:S04]  /*41f0*/  LDL.LU.64 R124, [R1+0x2a8] ;  /* 0x0002a800017c7983 */ /* 0x000f280000300a00 */
[----:B------:R-:W4:Y:S04]  /*4200*/  LDL.LU.64 R122, [R1+0x2a0] ;  /* 0x0002a000017a7983 */ /* 0x000f280000300a00 */
[----:B------:R-:W4:Y:S04]  /*4210*/  LDL.LU.64 R120, [R1+0x298] ;  /* 0x0002980001787983 */ /* 0x000f280000300a00 */
[----:B------:R-:W-:Y:S04]  /*4220*/  STL.64 [R1+0x140], R168 ;  /* 0x000140a801007387 */ /* 0x000fe80000100a00 */
[----:B------:R-:W-:Y:S04]  /*4230*/  STL.64 [R1+0x148], R170 ;  /* 0x000148aa01007387 */ /* 0x000fe80000100a00 */
[----:B------:R-:W-:Y:S04]  /*4240*/  STL.64 [R1+0x150], R172 ;  /* 0x000150ac01007387 */ /* 0x000fe80000100a00 */
[----:B------:R-:W-:Y:S04]  /*4250*/  STL.64 [R1+0x158], R174 ;  /* 0x000158ae01007387 */ /* 0x000fe80000100a00 */
[----:B------:R-:W-:Y:S04]  /*4260*/  STL.64 [R1+0x160], R176 ;  /* 0x000160b001007387 */ /* 0x000fe80000100a00 */
[----:B------:R-:W-:Y:S04]  /*4270*/  STL.64 [R1+0x168], R178 ;  /* 0x000168b201007387 */ /* 0x000fe80000100a00 */
[----:B------:R-:W-:Y:S04]  /*4280*/  STL.64 [R1+0x170], R180 ;  /* 0x000170b401007387 */ /* 0x000fe80000100a00 */
[----:B------:R1:W-:Y:S01]  /*4290*/  STL.64 [R1+0x178], R182 ;  /* 0x000178b601007387 */ /* 0x0003e20000100a00 */
[----:B------:R-:W-:-:S03]  /*42a0*/  WARPGROUP.DEPBAR.LE gsb0, 0x0 ;  /* 0x00008000000079c5 */ /* 0x000fc60000010000 */
[----:B-1----:R-:W2:Y:S04]  /*42b0*/  LDL.LU.64 R182, [R1+0x290] ;  /* 0x0002900001b67983 */ /* 0x002ea80000300a00 */
[----:B------:R-:W2:Y:S04]  /*42c0*/  LDL.LU.64 R180, [R1+0x288] ;  /* 0x0002880001b47983 */ /* 0x000ea80000300a00 */
[----:B------:R-:W2:Y:S04]  /*42d0*/  LDL.LU.64 R178, [R1+0x280] ;  /* 0x0002800001b27983 */ /* 0x000ea80000300a00 */
[----:B------:R-:W2:Y:S04]  /*42e0*/  LDL.LU.64 R176, [R1+0x278] ;  /* 0x0002780001b07983 */ /* 0x000ea80000300a00 */
[----:B------:R-:W2:Y:S04]  /*42f0*/  LDL.LU.64 R174, [R1+0x270] ;  /* 0x0002700001ae7983 */ /* 0x000ea80000300a00 */
[----:B------:R-:W2:Y:S04]  /*4300*/  LDL.LU.64 R172, [R1+0x268] ;  /* 0x0002680001ac7983 */ /* 0x000ea80000300a00 */
[----:B------:R-:W2:Y:S04]  /*4310*/  LDL.LU.64 R170, [R1+0x260] ;  /* 0x0002600001aa7983 */ /* 0x000ea80000300a00 */
[----:B------:R-:W2:Y:S04]  /*4320*/  LDL.LU.64 R168, [R1+0x258] ;  /* 0x0002580001a87983 */ /* 0x000ea80000300a00 */
[----:B------:R-:W-:Y:S04]  /*4330*/  STL.64 [R1+0x80], R220 ;  /* 0x000080dc01007387 */ /* 0x000fe80000100a00 */
[----:B------:R-:W-:Y:S04]  /*4340*/  STL.64 [R1+0x88], R222 ;  /* 0x000088de01007387 */ /* 0x000fe80000100a00 */
[----:B------:R-:W-:Y:S04]  /*4350*/  STL.64 [R1+0x90], R224 ;  /* 0x000090e001007387 */ /* 0x000fe80000100a00 */
[----:B------:R-:W-:Y:S04]  /*4360*/  STL.64 [R1+0x98], R226 ;  /* 0x000098e201007387 */ /* 0x000fe80000100a00 */
[----:B------:R-:W-:Y:S04]  /*4370*/  STL.64 [R1+0xa0], R228 ;  /* 0x0000a0e401007387 */ /* 0x000fe80000100a00 */
[----:B------:R1:W-:Y:S04]  /*4380*/  STL.64 [R1+0xa8], R230 ;  /* 0x0000a8e601007387 */ /* 0x0003e80000100a00 */
[----:B------:R0:W-:Y:S04]  /*4390*/  STL.64 [R1+0xb0], R232 ;  /* 0x0000b0e801007387 */ /* 0x0001e80000100a00 */
[----:B------:R0:W-:Y:S04]  /*43a0*/  STL.64 [R1+0xb8], R234 ;  /* 0x0000b8ea01007387 */ /* 0x0001e80000100a00 */
[----:B-1----:R-:W3:Y:S04]  /*43b0*/  LDL.LU.64 R230, [R1+0x250] ;  /* 0x0002500001e67983 */ /* 0x002ee80000300a00 */
[----:B------:R-:W3:Y:S04]  /*43c0*/  LDL.LU.64 R228, [R1+0x248] ;  /* 0x0002480001e47983 */ /* 0x000ee80000300a00 */
[----:B------:R-:W3:Y:S04]  /*43d0*/  LDL.LU.64 R226, [R1+0x240] ;  /* 0x0002400001e27983 */ /* 0x000ee80000300a00 */
[----:B------:R-:W3:Y:S04]  /*43e0*/  LDL.LU.64 R224, [R1+0x238] ;  /* 0x0002380001e07983 */ /* 0x000ee80000300a00 */
[----:B------:R-:W3:Y:S04]  /*43f0*/  LDL.LU.64 R222, [R1+0x230] ;  /* 0x0002300001de7983 */ /* 0x000ee80000300a00 */
[----:B------:R-:W3:Y:S01]  /*4400*/  LDL.LU.64 R220, [R1+0x228] ;  /* 0x0002280001dc7983 */ /* 0x000ee20000300a00 */
        /* <DEDUP_REMOVED lines=10> */
[----:B---3--:R-:W-:-:S06]  /*44b0*/  WARPGROUP.ARRIVE ;  /* 0x00000000000079c5 */ /* 0x008fcc0000000000 */
[----:B------:R-:W-:Y:S03]  /*44c0*/  HGMMA.64x32x16.F32 R216, gdesc[UR44], R216, gsb0 ;  /* 0x006000002cd879f0 */ /* 0x000fe600080008d8 */
[----:B------:R-:W-:Y:S02]  /*44d0*/  WARPGROUP.DEPBAR.LE gsb0, 0x0 ;  /* 0x00008000000079c5 */ /* 0x000fe40000010000 */
[----:B--2---:R-:W-:-:S06]  /*44e0*/  WARPGROUP.ARRIVE ;  /* 0x00000000000079c5 */ /* 0x004fcc0000000000 */
[----:B------:R-:W-:Y:S03]  /*44f0*/  HGMMA.64x32x16.F32 R168, gdesc[UR20], R168, gsb0 ;  /* 0x0060000014a879f0 */ /* 0x000fe600080008a8 */
[----:B------:R-:W-:Y:S02]  /*4500*/  WARPGROUP.DEPBAR.LE gsb0, 0x0 ;  /* 0x00008000000079c5 */ /* 0x000fe40000010000 */
[----:B----4-:R-:W-:-:S06]  /*4510*/  WARPGROUP.ARRIVE ;  /* 0x00000000000079c5 */ /* 0x010fcc0000000000 */
[----:B------:R-:W-:Y:S03]  /*4520*/  HGMMA.64x32x16.F32 R120, gdesc[UR28], R120, gsb0 ;  /* 0x006000001c7879f0 */ /* 0x000fe60008000878 */
[----:B------:R-:W-:Y:S02]  /*4530*/  WARPGROUP.DEPBAR.LE gsb0, 0x0 ;  /* 0x00008000000079c5 */ /* 0x000fe40000010000 */
[----:B------:R-:W-:-:S06]  /*4540*/  WARPGROUP.ARRIVE ;  /* 0x00000000000079c5 */ /* 0x000fcc0000000000 */
[----:B------:R-:W-:Y:S03]  /*4550*/  HGMMA.64x32x16.F32 R72, gdesc[UR8], R72, gsb0 ;  /* 0x00600000084879f0 */ /* 0x000fe60008000848 */
[----:B------:R-:W-:Y:S02]  /*4560*/  WARPGROUP.DEPBAR.LE gsb0, 0x0 ;  /* 0x00008000000079c5 */ /* 0x000fe40000010000 */
[----:B------:R-:W-:-:S06]  /*4570*/  WARPGROUP.ARRIVE ;  /* 0x00000000000079c5 */ /* 0x000fcc0000000000 */
[----:B------:R-:W-:Y:S03]  /*4580*/  HGMMA.64x32x16.F32 R24, gdesc[UR4], R24, gsb0 ;  /* 0x00600000041879f0 */ /* 0x000fe60008000818 */
[----:B------:R-:W-:Y:S02]  /*4590*/  WARPGROUP.DEPBAR.LE gsb0, 0x0 ;  /* 0x00008000000079c5 */ /* 0x000fe40000010000 */
[----:B0-----:R-:W-:Y:S05]  /*45a0*/  @!P1 BRA `(.L_x_22) ;  /* 0x0000003800809947 */ /* 0x001fea0003800000 */
[----:B------:R-:W-:Y:S01]  /*45b0*/  UIADD3 UR33, UR37, 0x1, URZ ;  /* 0x0000000125217890 */ /* 0x000fe2000fffe03f */
[----:B-----5:R-:W-:Y:S01]  /*45c0*/  IMAD.MOV.U32 R0, RZ, RZ, R5 ;  /* 0x000000ffff007224 */ /* 0x020fe200078e0005 */
[----:B------:R-:W-:Y:S02]  /*45d0*/  UMOV UR32, UR37 ;  /* 0x0000002500207c82 */ /* 0x000fe40008000000 */
[----:B------:R-:W-:-:S04]  /*45e0*/  UISETP.NE.AND UP0, UPT, UR33, 0x5, UPT ;  /* 0x000000052100788c */ /* 0x000fc8000bf05270 */
[----:B------:R-:W-:Y:S02]  /*45f0*/  USEL UR4, URZ, 0x1, UP0 ;  /* 0x000000013f047887 */ /* 0x000fe40008000000 */
[----:B------:R-:W-:Y:S02]  /*4600*/  USEL UR33, UR33, URZ, UP0 ;  /* 0x0000003f21217287 */ /* 0x000fe40008000000 */
[----:B------:R-:W-:-:S06]  /*4610*/  ULOP3.LUT UR4, UR36, UR4, URZ, 0x3c, !UPT ;  /* 0x0000000424047292 */ /* 0x000fcc000f8e3c3f */
[----:B------:R-:W-:-:S07]  /*4620*/  IMAD.U32 R3, RZ, RZ, UR4 ;  /* 0x00000004ff037e24 */ /* 0x000fce000f8e00ff */
.L_x_29:
[----:B------:R-:W-:Y:S05]  /*4630*/  @!P0 BRA `(.L_x_23) ;  /* 0x0000000000048947 */ /* 0x000fea0003800000 */
[----:B------:R-:W-:Y:S01]  /*4640*/  BPT.TRAP 0x1 ;  /* 0x000000040000795c */ /* 0x000fe20000300000 */
.L_x_23:
[----:B------:R-:W-:Y:S01]  /*4650*/  ULEA UR4, UR33, UR40, 0x3 ;  /* 0x0000002821047291 */ /* 0x000fe2000f8e183f */
[----:B------:R-:W-:-:S08]  /*4660*/  SHF.L.U32 R4, R3, 0x1f, RZ ;  /* 0x0000001f03047819 */ /* 0x000fd000000006ff */
[----:B------:R0:W1:Y:S01]  /*4670*/  SYNCS.PHASECHK.TRANS64.TRYWAIT P1, [UR4], R4 ;  /* 0x00000004ff0075a7 */ /* 0x0000620008020144 */
[----:B------:R-:W-:Y:S05]  /*4680*/  @!P0 BRA `(.L_x_24) ;  /* 0x0000000000048947 */ /* 0x000fea0003800000 */
[----:B------:R-:W-:Y:S01]  /*4690*/  BPT.TRAP 0x1 ;  /* 0x000000040000795c */ /* 0x000fe20000300000 */
.L_x_24:
[----:B-1----:R-:W-:Y:S05]  /*46a0*/  @P1 BRA `(.L_x_25) ;  /* 0x0000000000081947 */ /* 0x002fea0003800000 */
[----:B------:R-:W1:Y:S02]  /*46b0*/  SYNCS.PHASECHK.TRANS64.TRYWAIT P1, [UR4], R4 ;  /* 0x00000004ff0075a7 */ /* 0x000e640008020144 */
[----:B-1----:R-:W-:Y:S05]  /*46c0*/  @!P1 BRA `(.L_x_26) ;  /* 0x000001fc00649947 */ /* 0x002fea0003800000 */
.L_x_25:
        /* <DEDUP_REMOVED lines=8> */
[----:B--2---:R-:W2:Y:S04]  /*4750*/  LDL.LU.64 R168, [R1+0x40] ;  /* 0x0000400001a87983 */ /* 0x004ea80000300a00 */
        /* <DEDUP_REMOVED lines=15> */
[----:B---3--:R-:W3:Y:S04]  /*4850*/  LDL.LU.64 R120, [R1+0x100] ;  /* 0x0001000001787983 */ /* 0x008ee80000300a00 */
[----:B------:R-:W3:Y:S04]  /*4860*/  LDL.LU.64 R122, [R1+0x108] ;  /* 0x00010800017a7983 */ /* 0x000ee80000300a00 */
[----:B------:R-:W3:Y:S04]  /*4870*/  LDL.LU.64 R124, [R1+0x110] ;  /* 0x00011000017c7983 */ /* 0x000ee80000300a00 */
[----:B------:R-:W3:Y:S04]  /*4880*/  LDL.LU.64 R126, [R1+0x118] ;  /* 0x00011800017e7983 */ /* 0x000ee80000300a00 */
[----:B------:R-:W3:Y:S04]  /*4890*/  LDL.LU.64 R128, [R1+0x120] ;  /* 0x0001200001807983 */ /* 0x000ee80000300a00 */
[----:B------:R-:W3:Y:S04]  /*48a0*/  LDL.LU.64 R130, [R1+0x128] ;  /* 0x0001280001827983 */ /* 0x000ee80000300a00 */
[----:B------:R-:W3:Y:S04]  /*48b0*/  LDL.LU.64 R132, [R1+0x130] ;  /* 0x0001300001847983 */ /* 0x000ee80000300a00 */
[----:B------:R-:W3:Y:S04]  /*48c0*/  LDL.LU.64 R134, [R1+0x138] ;  /* 0x0001380001867983 */ /* 0x000ee80000300a00 */
[----:B------:R-:W-:Y:S04]  /*48d0*/  STL [R1+0x49c], R72 ;  /* 0x00049c4801007387 */ /* 0x000fe80000100800 */
[----:B------:R4:W-:Y:S04]  /*48e0*/  STL [R1+0x498], R73 ;  /* 0x0004984901007387 */ /* 0x0009e80000100800 */
        /* <DEDUP_REMOVED lines=14> */
[----:B----4-:R-:W4:Y:S04]  /*49d0*/  LDL.LU.64 R72, [R1+0x1c0] ;  /* 0x0001c00001487983 */ /* 0x010f280000300a00 */
[----:B0-----:R-:W4:Y:S04]  /*49e0*/  LDL.LU.64 R74, [R1+0x1c8] ;  /* 0x0001c800014a7983 */ /* 0x001f280000300a00 */
[----:B-1----:R-:W4:Y:S04]  /*49f0*/  LDL.LU.64 R76, [R1+0x1d0] ;  /* 0x0001d000014c7983 */ /* 0x002f280000300a00 */
[----:B------:R-:W4:Y:S04]  /*4a00*/  LDL.LU.64 R78, [R1+0x1d8] ;  /* 0x0001d800014e7983 */ /* 0x000f280000300a00 */
[----:B------:R-:W4:Y:S04]  /*4a10*/  LDL.LU.64 R80, [R1+0x1e0] ;  /* 0x0001e00001507983 */ /* 0x000f280000300a00 */
[----:B------:R-:W4:Y:S04]  /*4a20*/  LDL.LU.64 R82, [R1+0x1e8] ;  /* 0x0001e80001527983 */ /* 0x000f280000300a00 */
[----:B------:R-:W4:Y:S04]  /*4a30*/  LDL.LU.64 R84, [R1+0x1f0] ;  /* 0x0001f00001547983 */ /* 0x000f280000300a00 */
[----:B------:R-:W4:Y:S01]  /*4a40*/  LDL.LU.64 R86, [R1+0x1f8] ;  /* 0x0001f80001567983 */ /* 0x000f220000300a00 */
[----:B------:R-:W-:-:S02]  /*4a50*/  UIMAD UR34, UR33, 0x600, UR49 ;  /* 0x00000600212278a4 */ /* 0x000fc4000f8e0231 */
[----:B------:R-:W-:Y:S01]  /*4a60*/  UIMAD UR35, UR33, 0x380, UR50 ;  /* 0x00000380212378a4 */ /* 0x000fe2000f8e0232 */
[----:B------:R0:W-:Y:S01]  /*4a70*/  STL [R1+0x45c], R24 ;  /* 0x00045c1801007387 */ /* 0x0001e20000100800 */
[----:B------:R-:W-:Y:S01]  /*4a80*/  UMOV UR25, 0x80000020 ;  /* 0x8000002000197882 */ /* 0x000fe20000000000 */
[----:B------:R-:W-:Y:S01]  /*4a90*/  UMOV UR27, 0x80000020 ;  /* 0x80000020001b7882 */ /* 0x000fe20000000000 */
[----:B------:R-:W-:Y:S01]  /*4aa0*/  UIADD3 UR22, UR35, 0x80, URZ ;  /* 0x0000008023167890 */ /* 0x000fe2000fffe03f */
[----:B------:R-:W-:Y:S01]  /*4ab0*/  STL [R1+0x458], R25 ;  /* 0x0004581901007387 */ /* 0x000fe20000100800 */
[----:B------:R-:W-:Y:S01]  /*4ac0*/  UMOV UR24, UR34 ;  /* 0x0000002200187c82 */ /* 0x000fe20008000000 */
[----:B------:R-:W-:Y:S01]  /*4ad0*/  UMOV UR26, UR35 ;  /* 0x00000023001a7c82 */ /* 0x000fe20008000000 */
[----:B------:R-:W-:Y:S01]  /*4ae0*/  UMOV UR20, UR24 ;  /* 0x0000001800147c82 */ /* 0x000fe20008000000 */
[----:B------:R-:W-:Y:S01]  /*4af0*/  UMOV UR21, UR25 ;  /* 0x0000001900157c82 */ /* 0x000fe20008000000 */
[----:B------:R-:W-:Y:S01]  /*4b00*/  UMOV UR23, 0x80000020 ;  /* 0x8000002000177882 */ /* 0x000fe20000000000 */
[----:B------:R-:W-:Y:S01]  /*4b10*/  UIADD3 UR18, UR35, 0x100, URZ ;  /* 0x0000010023127890 */ /* 0x000fe2000fffe03f */
[----:B------:R-:W-:Y:S01]  /*4b20*/  STL [R1+0x454], R26 ;  /* 0x0004541a01007387 */ /* 0x000fe20000100800 */
        /* <DEDUP_REMOVED lines=13> */
[----:B----4-:R-:W-:Y:S01]  /*4c00*/  WARPGROUP.ARRIVE ;  /* 0x00000000000079c5 */ /* 0x010fe20000000000 */
[----:B------:R-:W-:Y:S01]  /*4c10*/  UIADD3 UR6, UR35, 0x280, URZ ;  /* 0x0000028023067890 */ /* 0x000fe2000fffe03f */
[----:B------:R1:W-:Y:S04]  /*4c20*/  STL [R1+0x448], R29 ;  /* 0x0004481d01007387 */ /* 0x0003e80000100800 */
[----:B------:R-:W-:Y:S01]  /*4c30*/  HGMMA.64x32x16.F32 R72, gdesc[UR24], R72, gsb0 ;  /* 0x00600000184879f0 */ /* 0x000fe20008000848 */
[----:B------:R-:W-:Y:S01]  /*4c40*/  UMOV UR4, UR24 ;  /* 0x0000001800047c82 */ /* 0x000fe20008000000 */
[----:B------:R-:W-:Y:S01]  /*4c50*/  UMOV UR5, UR25 ;  /* 0x0000001900057c82 */ /* 0x000fe20008000000 */
[----:B------:R-:W-:Y:S01]  /*4c60*/  UMOV UR7, 0x80000020 ;  /* 0x8000002000077882 */ /* 0x000fe20000000000 */
[----:B------:R-:W-:Y:S01]  /*4c70*/  UIADD3 UR30, UR35, 0x300, URZ ;  /* 0x00000300231e7890 */ /* 0x000fe2000fffe03f */
[----:B------:R4:W-:Y:S01]  /*4c80*/  STL [R1+0x444], R30 ;  /* 0x0004441e01007387 */ /* 0x0009e20000100800 */
[----:B------:R-:W-:Y:S01]  /*4c90*/  UMOV UR28, UR24 ;  /* 0x00000018001c7c82 */ /* 0x000fe20008000000 */
[----:B------:R-:W-:Y:S01]  /*4ca0*/  UMOV UR29, UR25 ;  /* 0x00000019001d7c82 */ /* 0x000fe20008000000 */
[----:B------:R-:W-:Y:S01]  /*4cb0*/  UMOV UR31, 0x80000020 ;  /* 0x80000020001f7882 */ /* 0x000fe20000000000 */
[----:B------:R4:W-:Y:S04]  /*4cc0*/  STL [R1+0x440], R31 ;  /* 0x0004401f01007387 */ /* 0x0009e80000100800 */
        /* <DEDUP_REMOVED lines=8> */
[----:B------:R-:W-:Y:S04]  /*4d50*/  STL [R1+0x36c], R17 ;  /* 0x00036c1101007387 */ /* 0x000fe80000100800 */
[----:B------:R-:W-:Y:S04]  /*4d60*/  STL [R1+0x368], R16 ;  /* 0x0003681001007387 */ /* 0x000fe80000100800 */
[----:B------:R-:W-:Y:S04]  /*4d70*/  STL [R1+0x364], R5 ;  /* 0x0003640501007387 */ /* 0x000fe80000100800 */
[----:B------:R-:W-:Y:S01]  /*4d80*/  STL [R1+0x360], R3 ;  /* 0x0003600301007387 */ /* 0x000fe20000100800 */
[----:B------:R-:W-:-:S02]  /*4d90*/  WARPGROUP.DEPBAR.LE gsb0, 0x0 ;  /* 0x00008000000079c5 */ /* 0x000fc40000010000 */
[----:B---3--:R-:W-:Y:S01]  /*4da0*/  WARPGROUP.ARRIVE ;  /* 0x00000000000079c5 */ /* 0x008fe20000000000 */
[----:B------:R-:W-:Y:S04]  /*4db0*/  STL [R1+0x35c], R2 ;  /* 0x00035c0201007387 */ /* 0x000fe80000100800 */
[----:B------:R-:W-:Y:S01]  /*4dc0*/  STL [R1+0x358], R0 ;  /* 0x0003580001007387 */ /* 0x000fe20000100800 */
[----:B------:R-:W-:Y:S03]  /*4dd0*/  HGMMA.64x32x16.F32 R120, gdesc[UR20], R120, gsb0 ;  /* 0x00600000147879f0 */ /* 0x000fe60008000878 */
[----:B------:R3:W-:Y:S04]  /*4de0*/  STL.64 [R1+0x1c0], R72 ;  /* 0x0001c04801007387 */ /* 0x0007e80000100a00 */
[----:B------:R3:W-:Y:S04]  /*4df0*/  STL.64 [R1+0x1c8], R74 ;  /* 0x0001c84a01007387 */ /* 0x0007e80000100a00 */
[----:B------:R3:W-:Y:S04]  /*4e00*/  STL.64 [R1+0x1d0], R76 ;  /* 0x0001d04c01007387 */ /* 0x0007e80000100a00 */
[----:B------:R-:W-:Y:S04]  /*4e10*/  STL.64 [R1+0x1d8], R78 ;  /* 0x0001d84e01007387 */ /* 0x000fe80000100a00 */
[----:B------:R-:W-:Y:S04]  /*4e20*/  STL.64 [R1+0x1e0], R80 ;  /* 0x0001e05001007387 */ /* 0x000fe80000100a00 */
[----:B------:R-:W-:Y:S04]  /*4e30*/  STL.64 [R1+0x1e8], R82 ;  /* 0x0001e85201007387 */ /* 0x000fe80000100a00 */
[----:B------:R3:W-:Y:S04]  /*4e40*/  STL.64 [R1+0x1f0], R84 ;  /* 0x0001f05401007387 */ /* 0x0007e80000100a00 */
[----:B------:R3:W-:Y:S01]  /*4e50*/  STL.64 [R1+0x1f8], R86 ;  /* 0x0001f85601007387 */ /* 0x0007e20000100a00 */
[----:B------:R-:W-:-:S02]  /*4e60*/  WARPGROUP.DEPBAR.LE gsb0, 0x0 ;  /* 0x00008000000079c5 */ /* 0x000fc40000010000 */
[----:B--2---:R-:W-:Y:S01]  /*4e70*/  WARPGROUP.ARRIVE ;  /* 0x00000000000079c5 */ /* 0x004fe20000000000 */
[----:B0-----:R-:W-:Y:S01]  /*4e80*/  IMAD.MOV.U32 R24, RZ, RZ, R120 ;  /* 0x000000ffff187224 */ /* 0x001fe200078e0078 */
[----:B-1----:R-:W-:Y:S01]  /*4e90*/  MOV R29, R125 ;  /* 0x0000007d001d7202 */ /* 0x002fe20000000f00 */
[----:B------:R-:W-:Y:S02]  /*4ea0*/  IMAD.MOV.U32 R25, RZ, RZ, R121 ;  /* 0x000000ffff197224 */ /* 0x000fe400078e0079 */
[----:B------:R-:W-:Y:S01]  /*4eb0*/  IMAD.MOV.U32 R26, RZ, RZ, R122 ;  /* 0x000000ffff1a7224 */ /* 0x000fe200078e007a */
[----:B------:R-:W-:Y:S01]  /*4ec0*/  HGMMA.64x32x16.F32 R168, gdesc[UR16], R168, gsb0 ;  /* 0x0060000010a879f0 */ /* 0x000fe200080008a8 */
[----:B------:R-:W-:Y:S01]  /*4ed0*/  IMAD.MOV.U32 R27, RZ, RZ, R123 ;  /* 0x000000ffff1b7224 */ /* 0x000fe200078e007b */
[----:B------:R-:W2:Y:S01]  /*4ee0*/  LDL.LU.64 R120, [R1] ;  /* 0x0000000001787983 */ /* 0x000ea20000300a00 */
[----:B------:R-:W-:Y:S02]  /*4ef0*/  IMAD.MOV.U32 R28, RZ, RZ, R124 ;  /* 0x000000ffff1c7224 */ /* 0x000fe400078e007c */
[----:B----4-:R-:W-:Y:S01]  /*4f00*/  IMAD.MOV.U32 R30, RZ, RZ, R126 ;  /* 0x000000ffff1e7224 */ /* 0x010fe200078e007e */
[----:B------:R-:W2:Y:S01]  /*4f10*/  LDL.LU.64 R122, [R1+0x8] ;  /* 0x00000800017a7983 */ /* 0x000ea20000300a00 */
[----:B------:R-:W-:-:S02]  /*4f20*/  IMAD.MOV.U32 R31, RZ, RZ, R127 ;  /* 0x000000ffff1f7224 */ /* 0x000fc400078e007f */
[----:B------:R-:W-:Y:S01]  /*4f30*/  IMAD.MOV.U32 R32, RZ, RZ, R128 ;  /* 0x000000ffff207224 */ /* 0x000fe200078e0080 */
[----:B------:R-:W2:Y:S01]  /*4f40*/  LDL.LU.64 R124, [R1+0x10] ;  /* 0x00001000017c7983 */ /* 0x000ea20000300a00 */
[----:B------:R-:W-:Y:S02]  /*4f50*/  IMAD.MOV.U32 R33, RZ, RZ, R129 ;  /* 0x000000ffff217224 */ /* 0x000fe400078e0081 */
[----:B------:R-:W-:Y:S01]  /*4f60*/  IMAD.MOV.U32 R34, RZ, RZ, R130 ;  /* 0x000000ffff227224 */ /* 0x000fe200078e0082 */
[----:B------:R-:W2:Y:S01]  /*4f70*/  LDL.LU.64 R126, [R1+0x18] ;  /* 0x00001800017e7983 */ /* 0x000ea20000300a00 */
[----:B------:R-:W-:Y:S02]  /*4f80*/  IMAD.MOV.U32 R35, RZ, RZ, R131 ;  /* 0x000000ffff237224 */ /* 0x000fe400078e0083 */
[----:B------:R-:W-:Y:S01]  /*4f90*/  IMAD.MOV.U32 R36, RZ, RZ, R132 ;  /* 0x000000ffff247224 */ /* 0x000fe200078e0084 */
[----:B------:R-:W2:Y:S01]  /*4fa0*/  LDL.LU.64 R128, [R1+0x20] ;  /* 0x0000200001807983 */ /* 0x000ea20000300a00 */
[----:B------:R-:W-:-:S02]  /*4fb0*/  IMAD.MOV.U32 R37, RZ, RZ, R133 ;  /* 0x000000ffff257224 */ /* 0x000fc400078e0085 */
[----:B------:R-:W-:Y:S01]  /*4fc0*/  IMAD.MOV.U32 R38, RZ, RZ, R134 ;  /* 0x000000ffff267224 */ /* 0x000fe200078e0086 */
[----:B------:R-:W2:Y:S01]  /*4fd0*/  LDL.LU.64 R130, [R1+0x28] ;  /* 0x0000280001827983 */ /* 0x000ea20000300a00 */
[----:B------:R-:W-:-:S03]  /*4fe0*/  IMAD.MOV.U32 R39, RZ, RZ, R135 ;  /* 0x000000ffff277224 */ /* 0x000fc600078e0087 */
[----:B------:R-:W2:Y:S04]  /*4ff0*/  LDL.LU.64 R132, [R1+0x30] ;  /* 0x0000300001847983 */ /* 0x000ea80000300a00 */
[----:B------:R-:W2:Y:S01]  /*5000*/  LDL.LU.64 R134, [R1+0x38] ;  /* 0x0000380001867983 */ /* 0x000ea20000300a00 */
[----:B------:R-:W-:Y:S02]  /*5010*/  WARPGROUP.DEPBAR.LE gsb0, 0x0 ;  /* 0x00008000000079c5 */ /* 0x000fe40000010000 */
[----:B------:R-:W-:Y:S01]  /*5020*/  WARPGROUP.ARRIVE ;  /* 0x00000000000079c5 */ /* 0x000fe20000000000 */
[----:B---3--:R-:W-:Y:S01]  /*5030*/  IMAD.MOV.U32 R72, RZ, RZ, R168 ;  /* 0x000000ffff487224 */ /* 0x008fe200078e00a8 */
[----:B------:R-:W-:Y:S01]  /*5040*/  MOV R73, R169 ;  /* 0x000000a900497202 */ /* 0x000fe20000000f00 */
[----:B------:R-:W-:Y:S01]  /*5050*/  IMAD.MOV.U32 R74, RZ, RZ, R170 ;  /* 0x000000ffff4a7224 */ /* 0x000fe200078e00aa */
[----:B------:R-:W3:Y:S01]  /*5060*/  LDL.LU.64 R168, [R1+0xc0] ;  /* 0x0000c00001a87983 */ /* 0x000ee20000300a00 */
[----:B------:R-:W-:Y:S01]  /*5070*/  IMAD.MOV.U32 R75, RZ, RZ, R171 ;  /* 0x000000ffff4b7224 */ /* 0x000fe200078e00ab */
[----:B------:R-:W-:Y:S01]  /*5080*/  HGMMA.64x32x16.F32 R200, gdesc[UR12], R200, gsb0 ;  /* 0x006000000cc879f0 */ /* 0x000fe200080008c8 */
[----:B------:R-:W-:Y:S01]  /*5090*/  IMAD.MOV.U32 R76, RZ, RZ, R172 ;  /* 0x000000ffff4c7224 */ /* 0x000fe200078e00ac */
[----:B------:R-:W3:Y:S01]  /*50a0*/  LDL.LU.64 R170, [R1+0xc8] ;  /* 0x0000c80001aa7983 */ /* 0x000ee20000300a00 */
[----:B------:R-:W-:Y:S01]  /*50b0*/  IMAD.MOV.U32 R77, RZ, RZ, R173 ;  /* 0x000000ffff4d7224 */ /* 0x000fe200078e00ad */
[----:B------:R-:W-:Y:S01]  /*50c0*/  MOV R85, R181 ;  /* 0x000000b500557202 */ /* 0x000fe20000000f00 */
[----:B------:R-:W-:Y:S01]  /*50d0*/  IMAD.MOV.U32 R78, RZ, RZ, R174 ;  /* 0x000000ffff4e7224 */ /* 0x000fe200078e00ae */
[----:B------:R-:W3:Y:S01]  /*50e0*/  LDL.LU.64 R172, [R1+0xd0] ;  /* 0x0000d00001ac7983 */ /* 0x000ee20000300a00 */
[----:B------:R-:W-:-:S02]  /*50f0*/  IMAD.MOV.U32 R79, RZ, RZ, R175 ;  /* 0x000000ffff4f7224 */ /* 0x000fc400078e00af */
[----:B------:R-:W-:Y:S01]  /*5100*/  IMAD.MOV.U32 R80, RZ, RZ, R176 ;  /* 0x000000ffff507224 */ /* 0x000fe200078e00b0 */
[----:B------:R-:W3:Y:S01]  /*5110*/  LDL.LU.64 R174, [R1+0xd8] ;  /* 0x0000d80001ae7983 */ /* 0x000ee20000300a00 */
[----:B------:R-:W-:Y:S02]  /*5120*/  IMAD.MOV.U32 R81, RZ, RZ, R177 ;  /* 0x000000ffff517224 */ /* 0x000fe400078e00b1 */
[----:B------:R-:W-:Y:S01]  /*5130*/  IMAD.MOV.U32 R82, RZ, RZ, R178 ;  /* 0x000000ffff527224 */ /* 0x000fe200078e00b2 */
[----:B------:R-:W3:Y:S01]  /*5140*/  LDL.LU.64 R176, [R1+0xe0] ;  /* 0x0000e00001b07983 */ /* 0x000ee20000300a00 */
[----:B------:R-:W-:Y:S02]  /*5150*/  IMAD.MOV.U32 R83, RZ, RZ, R179 ;  /* 0x000000ffff537224 */ /* 0x000fe400078e00b3 */
[----:B------:R-:W-:Y:S01]  /*5160*/  IMAD.MOV.U32 R84, RZ, RZ, R180 ;  /* 0x000000ffff547224 */ /* 0x000fe200078e00b4 */
[----:B------:R-:W3:Y:S01]  /*5170*/  LDL.LU.64 R178, [R1+0xe8] ;  /* 0x0000e80001b27983 */ /* 0x000ee20000300a00 */
[----:B------:R-:W-:-:S02]  /*5180*/  IMAD.MOV.U32 R86, RZ, RZ, R182 ;  /* 0x000000ffff567224 */ /* 0x000fc400078e00b6 */
[----:B------:R-:W-:Y:S01]  /*5190*/  IMAD.MOV.U32 R87, RZ, RZ, R183 ;  /* 0x000000ffff577224 */ /* 0x000fe200078e00b7 */
[----:B------:R-:W3:Y:S04]  /*51a0*/  LDL.LU.64 R180, [R1+0xf0] ;  /* 0x0000f00001b47983 */ /* 0x000ee80000300a00 */
[----:B------:R-:W3:Y:S01]  /*51b0*/  LDL.LU.64 R182, [R1+0xf8] ;  /* 0x0000f80001b67983 */ /* 0x000ee20000300a00 */
[----:B------:R-:W-:Y:S02]  /*51c0*/  WARPGROUP.DEPBAR.LE gsb0, 0x0 ;  /* 0x00008000000079c5 */ /* 0x000fe40000010000 */
[----:B------:R-:W-:-:S06]  /*51d0*/  WARPGROUP.ARRIVE ;  /* 0x00000000000079c5 */ /* 0x000fcc0000000000 */
[----:B------:R-:W-:Y:S03]  /*51e0*/  HGMMA.64x32x16.F32 R152, gdesc[UR8], R152, gsb0 ;  /* 0x00600000089879f0 */ /* 0x000fe60008000898 */
[----:B------:R-:W-:Y:S02]  /*51f0*/  WARPGROUP.DEPBAR.LE gsb0, 0x0 ;  /* 0x00008000000079c5 */ /* 0x000fe40000010000 */
[----:B------:R-:W-:-:S06]  /*5200*/  WARPGROUP.ARRIVE ;  /* 0x00000000000079c5 */ /* 0x000fcc0000000000 */
        /* <DEDUP_REMOVED lines=35> */
[----:B--2---:R-:W-:-:S06]  /*5440*/  WARPGROUP.ARRIVE ;  /* 0x00000000000079c5 */ /* 0x004fcc0000000000 */
[----:B------:R-:W-:Y:S01]  /*5450*/  HGMMA.64x32x16.F32 R120, gdesc[UR16], R120, gsb0 ;  /* 0x00600000107879f0 */ /* 0x000fe20008000878 */
        /* <DEDUP_REMOVED lines=33> */
[----:B------:R-:W-:Y:S01]  /*5670*/  STL [R1+0x3fc], R116 ;  /* 0x0003fc7401007387 */ /* 0x000fe20000100800 */
[----:B------:R-:W-:-:S03]  /*5680*/  WARPGROUP.DEPBAR.LE gsb0, 0x0 ;  /* 0x00008000000079c5 */ /* 0x000fc60000010000 */
[----:B------:R3:W-:Y:S04]  /*5690*/  STL [R1+0x3f8], R117 ;  /* 0x0003f87501007387 */ /* 0x0007e80000100800 */
[----:B------:R-:W-:Y:S04]  /*56a0*/  STL [R1+0x3f4], R118 ;  /* 0x0003f47601007387 */ /* 0x000fe80000100800 */
[----:B------:R3:W-:Y:S04]  /*56b0*/  STL [R1+0x3f0], R119 ;  /* 0x0003f07701007387 */ /* 0x0007e80000100800 */
[----:B------:R3:W-:Y:S04]  /*56c0*/  STL.64 [R1], R120 ;  /* 0x0000007801007387 */ /* 0x0007e80000100a00 */
[----:B------:R3:W-:Y:S04]  /*56d0*/  STL.64 [R1+0x8], R122 ;  /* 0x0000087a01007387 */ /* 0x0007e80000100a00 */
[----:B------:R3:W-:Y:S04]  /*56e0*/  STL.64 [R1+0x10], R124 ;  /* 0x0000107c01007387 */ /* 0x0007e80000100a00 */
[----:B------:R3:W-:Y:S04]  /*56f0*/  STL.64 [R1+0x18], R126 ;  /* 0x0000187e01007387 */ /* 0x0007e80000100a00 */
[----:B------:R3:W-:Y:S04]  /*5700*/  STL [R1+0x20], R128 ;  /* 0x0000208001007387 */ /* 0x0007e80000100800 */
[----:B0-----:R-:W3:Y:S04]  /*5710*/  LDL.LU.64 R108, [R1+0x180] ;  /* 0x00018000016c7983 */ /* 0x001ee80000300a00 */
[----:B-1----:R-:W3:Y:S04]  /*5720*/  LDL.LU.64 R110, [R1+0x188] ;  /* 0x00018800016e7983 */ /* 0x002ee80000300a00 */
[----:B--2---:R-:W2:Y:S04]  /*5730*/  LDL.LU.64 R112, [R1+0x190] ;  /* 0x0001900001707983 */ /* 0x004ea80000300a00 */
[----:B----4-:R-:W2:Y:S04]  /*5740*/  LDL.LU.64 R114, [R1+0x198] ;  /* 0x0001980001727983 */ /* 0x010ea80000300a00 */
[----:B---3--:R-:W2:Y:S04]  /*5750*/  LDL.LU.64 R116, [R1+0x1a0] ;  /* 0x0001a00001747983 */ /* 0x008ea80000300a00 */
[----:B------:R-:W2:Y:S04]  /*5760*/  LDL.LU.64 R118, [R1+0x1a8] ;  /* 0x0001a80001767983 */ /* 0x000ea80000300a00 */
[----:B------:R-:W2:Y:S04]  /*5770*/  LDL.LU.64 R120, [R1+0x1b0] ;  /* 0x0001b00001787983 */ /* 0x000ea80000300a00 */
[----:B------:R-:W2:Y:S01]  /*5780*/  LDL.LU.64 R122, [R1+0x1b8] ;  /* 0x0001b800017a7983 */ /* 0x000ea20000300a00 */
[----:B------:R-:W-:Y:S01]  /*5790*/  WARPGROUP.ARRIVE ;  /* 0x00000000000079c5 */ /* 0x000fe20000000000 */
[----:B------:R-:W-:Y:S01]  /*57a0*/  UMOV UR20, UR28 ;  /* 0x0000001c00147c82 */ /* 0x000fe20008000000 */
[----:B------:R-:W-:-:S04]  /*57b0*/  UMOV UR21, UR29 ;  /* 0x0000001d00157c82 */ /* 0x000fc80008000000 */
[----:B------:R-:W-:Y:S03]  /*57c0*/  HGMMA.64x32x16.F32 R168, gdesc[UR20], R168, gsb0 ;  /* 0x0060000014a879f0 */ /* 0x000fe600080008a8 */
[----:B------:R-:W-:Y:S02]  /*57d0*/  WARPGROUP.DEPBAR.LE gsb0, 0x0 ;  /* 0x00008000000079c5 */ /* 0x000fe40000010000 */
[----:B------:R-:W-:Y:S01]  /*57e0*/  IMAD.MOV.U32 R22, RZ, RZ, R168 ;  /* 0x000000ffff167224 */ /* 0x000fe200078e00a8 */
[----:B------:R-:W-:Y:S01]  /*57f0*/  MOV R20, R170 ;  /* 0x000000aa00147202 */ /* 0x000fe20000000f00 */
[----:B------:R-:W-:Y:S02]  /*5800*/  IMAD.MOV.U32 R21, RZ, RZ, R169 ;  /* 0x000000ffff157224 */ /* 0x000fe400078e00a9 */
        /* <DEDUP_REMOVED lines=13> */
[----:B------:R-:W3:Y:S01]  /*58e0*/  LDL.LU.64 R176, [R1+0x160] ;  /* 0x0001600001b07983 */ /* 0x000ee20000300a00 */
[----:B------:R-:W-:Y:S01]  /*58f0*/  IMAD.MOV.U32 R8, RZ, RZ, R180 ;  /* 0x000000ffff087224 */ /* 0x000fe200078e00b4 */
[----:B------:R-:W-:Y:S01]  /*5900*/  MOV R6, R182 ;  /* 0x000000b600067202 */ /* 0x000fe20000000f00 */
[----:B------:R-:W-:Y:S01]  /*5910*/  IMAD.MOV.U32 R7, RZ, RZ, R181 ;  /* 0x000000ffff077224 */ /* 0x000fe200078e00b5 */
[----:B------:R-:W3:Y:S01]  /*5920*/  LDL.LU.64 R178, [R1+0x168] ;  /* 0x0001680001b27983 */ /* 0x000ee20000300a00 */
[----:B------:R-:W-:-:S03]  /*5930*/  IMAD.MOV.U32 R4, RZ, RZ, R183 ;  /* 0x000000ffff047224 */ /* 0x000fc600078e00b7 */
[----:B------:R-:W3:Y:S04]  /*5940*/  LDL.LU.64 R180, [R1+0x170] ;  /* 0x0001700001b47983 */ /* 0x000ee80000300a00 */
[----:B------:R-:W3:Y:S01]  /*5950*/  LDL.LU.64 R182, [R1+0x178] ;  /* 0x0001780001b67983 */ /* 0x000ee20000300a00 */
[----:B------:R-:W-:Y:S01]  /*5960*/  UMOV UR24, UR28 ;  /* 0x0000001c00187c82 */ /* 0x000fe20008000000 */
[----:B------:R-:W-:Y:S01]  /*5970*/  UMOV UR25, UR29 ;  /* 0x0000001d00197c82 */ /* 0x000fe20008000000 */
[----:B------:R-:W-:Y:S02]  /*5980*/  IMAD.MOV.U32 R17, RZ, RZ, R129 ;  /* 0x000000ffff117224 */ /* 0x000fe400078e0081 */
[----:B------:R-:W-:Y:S02]  /*5990*/  IMAD.MOV.U32 R16, RZ, RZ, R130 ;  /* 0x000000ffff107224 */ /* 0x000fe400078e0082 */
[----:B------:R-:W-:-:S02]  /*59a0*/  IMAD.MOV.U32 R5, RZ, RZ, R131 ;  /* 0x000000ffff057224 */ /* 0x000fc400078e0083 */
[----:B------:R-:W-:Y:S02]  /*59b0*/  IMAD.MOV.U32 R3, RZ, RZ, R132 ;  /* 0x000000ffff037224 */ /* 0x000fe400078e0084 */
[----:B------:R-:W-:Y:S02]  /*59c0*/  IMAD.MOV.U32 R2, RZ, RZ, R133 ;  /* 0x000000ffff027224 */ /* 0x000fe400078e0085 */
[----:B------:R-:W-:Y:S02]  /*59d0*/  IMAD.MOV.U32 R0, RZ, RZ, R134 ;  /* 0x000000ffff007224 */ /* 0x000fe400078e0086 */
[----:B------:R-:W-:Y:S01]  /*59e0*/  IMAD.MOV.U32 R23, RZ, RZ, R135 ;  /* 0x000000ffff177224 */ /* 0x000fe200078e0087 */
[----:B------:R-:W-:Y:S01]  /*59f0*/  UIADD3 UR4, UR34, 0x400, URZ ;  /* 0x0000040022047890 */ /* 0x000fe2000fffe03f */
[----:B--2---:R-:W-:-:S06]  /*5a00*/  WARPGROUP.ARRIVE ;  /* 0x00000000000079c5 */ /* 0x004fcc0000000000 */
[----:B------:R-:W-:Y:S03]  /*5a10*/  HGMMA.64x32x16.F32 R108, gdesc[UR24], R108, gsb0 ;  /* 0x00600000186c79f0 */ /* 0x000fe6000800086c */
[----:B------:R-:W-:Y:S02]  /*5a20*/  WARPGROUP.DEPBAR.LE gsb0, 0x0 ;  /* 0x00008000000079c5 */ /* 0x000fe40000010000 */
[----:B------:R-:W-:Y:S02]  /*5a30*/  IMAD.MOV.U32 R212, RZ, RZ, R120 ;  /* 0x000000ffffd47224 */ /* 0x000fe400078e0078 */
[----:B------:R-:W-:Y:S02]  /*5a40*/  IMAD.MOV.U32 R213, RZ, RZ, R121 ;  /* 0x000000ffffd57224 */ /* 0x000fe400078e0079 */
[----:B------:R-:W-:Y:S01]  /*5a50*/  IMAD.MOV.U32 R214, RZ, RZ, R122 ;  /* 0x000000ffffd67224 */ /* 0x000fe200078e007a */
[----:B------:R-:W2:Y:S01]  /*5a60*/  LDL.LU.64 R120, [R1+0x80] ;  /* 0x0000800001787983 */ /* 0x000ea20000300a00 */
[----:B------:R-:W-:-:S03]  /*5a70*/  IMAD.MOV.U32 R215, RZ, RZ, R123 ;  /* 0x000000ffffd77224 */ /* 0x000fc600078e007b */
[----:B------:R-:W2:Y:S04]  /*5a80*/  LDL.LU.64 R122, [R1+0x88] ;  /* 0x00008800017a7983 */ /* 0x000ea80000300a00 */
[----:B------:R-:W2:Y:S04]  /*5a90*/  LDL.LU.64 R124, [R1+0x90] ;  /* 0x00009000017c7983 */ /* 0x000ea80000300a00 */
[----:B------:R-:W2:Y:S04]  /*5aa0*/  LDL.LU.64 R126, [R1+0x98] ;  /* 0x00009800017e7983 */ /* 0x000ea80000300a00 */
[----:B------:R-:W2:Y:S04]  /*5ab0*/  LDL.LU.64 R128, [R1+0xa0] ;  /* 0x0000a00001807983 */ /* 0x000ea80000300a00 */
[----:B------:R-:W2:Y:S04]  /*5ac0*/  LDL.LU.64 R130, [R1+0xa8] ;  /* 0x0000a80001827983 */ /* 0x000ea80000300a00 */
[----:B------:R-:W2:Y:S04]  /*5ad0*/  LDL.LU.64 R132, [R1+0xb0] ;  /* 0x0000b00001847983 */ /* 0x000ea80000300a00 */
[----:B------:R-:W2:Y:S01]  /*5ae0*/  LDL.LU.64 R134, [R1+0xb8] ;  /* 0x0000b80001867983 */ /* 0x000ea20000300a00 */
[----:B---3--:R-:W-:Y:S01]  /*5af0*/  WARPGROUP.ARRIVE ;  /* 0x00000000000079c5 */ /* 0x008fe20000000000 */
[----:B------:R-:W-:Y:S01]  /*5b00*/  UMOV UR24, UR4 ;  /* 0x0000000400187c82 */ /* 0x000fe20008000000 */
[----:B------:R-:W-:-:S04]  /*5b10*/  UMOV UR25, 0x80000020 ;  /* 0x8000002000197882 */ /* 0x000fc80000000000 */
[----:B------:R-:W-:Y:S03]  /*5b20*/  HGMMA.64x32x16.F32 R168, gdesc[UR24], R168, gsb0 ;  /* 0x0060000018a879f0 */ /* 0x000fe600080008a8 */
[----:B------:R-:W-:Y:S02]  /*5b30*/  WARPGROUP.DEPBAR.LE gsb0, 0x0 ;  /* 0x00008000000079c5 */ /* 0x000fe40000010000 */
[----:B------:R-:W-:Y:S02]  /*5b40*/  IMAD.MOV.U32 R166, RZ, RZ, R182 ;  /* 0x000000ffffa67224 */ /* 0x000fe400078e00b6 */
        /* <DEDUP_REMOVED lines=40> */
[----:B------:R-:W-:Y:S01]  /*5dd0*/  IMAD.MOV.U32 R201, RZ, RZ, R109 ;  /* 0x000000ffffc97224 */ /* 0x000fe200078e006d */
[----:B--2---:R-:W-:-:S06]  /*5de0*/  WARPGROUP.ARRIVE ;  /* 0x00000000000079c5 */ /* 0x004fcc0000000000 */
[----:B------:R-:W-:Y:S03]  /*5df0*/  HGMMA.64x32x16.F32 R120, gdesc[UR20], R120, gsb0 ;  /* 0x00600000147879f0 */ /* 0x000fe60008000878 */
[----:B------:R-:W-:Y:S02]  /*5e00*/  WARPGROUP.DEPBAR.LE gsb0, 0x0 ;  /* 0x00008000000079c5 */ /* 0x000fe40000010000 */
[----:B------:R-:W-:-:S06]  /*5e10*/  WARPGROUP.ARRIVE ;  /* 0x00000000000079c5 */ /* 0x000fcc0000000000 */
[----:B------:R-:W-:Y:S01]  /*5e20*/  HGMMA.64x32x16.F32 R216, gdesc[UR16], R216, gsb0 ;  /* 0x0060000010d879f0 */ /* 0x000fe200080008d8 */
[----:B------:R-:W-:Y:S01]  /*5e30*/  MOV R234, R134 ;  /* 0x0000008600ea7202 */ /* 0x000fe20000000f00 */
        /* <DEDUP_REMOVED lines=9> */
[----:B------:R-:W-:Y:S02]  /*5ed0*/  IMAD.MOV.U32 R117, RZ, RZ, R129 ;  /* 0x000000ffff757224 */ /* 0x000fe400078e0081 */
[----:B------:R-:W-:Y:S01]  /*5ee0*/  IMAD.MOV.U32 R114, RZ, RZ, R126 ;  /* 0x000000ffff727224 */ /* 0x000fe200078e007e */
[----:B------:R-:W2:Y:S01]  /*5ef0*/  LDL.LU.64 R128, [R1+0x4c0] ;  /* 0x0004c00001807983 */ /* 0x000ea20000300a00 */
[----:B------:R-:W-:Y:S01]  /*5f00*/  IMAD.MOV.U32 R115, RZ, RZ, R127 ;  /* 0x000000ffff737224 */ /* 0x000fe200078e007f */
[----:B------:R-:W-:Y:S01]  /*5f10*/  MOV R110, R122 ;  /* 0x0000007a006e7202 */ /* 0x000fe20000000f00 */
[----:B------:R-:W-:Y:S01]  /*5f20*/  IMAD.MOV.U32 R112, RZ, RZ, R124 ;  /* 0x000000ffff707224 */ /* 0x000fe200078e007c */
[----:B------:R-:W2:Y:S01]  /*5f30*/  LDL.LU.64 R126, [R1+0x4b8] ;  /* 0x0004b800017e7983 */ /* 0x000ea20000300a00 */
[----:B------:R-:W-:-:S02]  /*5f40*/  IMAD.MOV.U32 R113, RZ, RZ, R125 ;  /* 0x000000ffff717224 */ /* 0x000fc400078e007d */
[----:B------:R-:W-:Y:S01]  /*5f50*/  IMAD.MOV.U32 R111, RZ, RZ, R123 ;  /* 0x000000ffff6f7224 */ /* 0x000fe200078e007b */
[----:B------:R-:W2:Y:S01]  /*5f60*/  LDL.LU.64 R124, [R1+0x4b0] ;  /* 0x0004b000017c7983 */ /* 0x000ea20000300a00 */
[----:B------:R-:W-:Y:S02]  /*5f70*/  IMAD.MOV.U32 R108, RZ, RZ, R120 ;  /* 0x000000ffff6c7224 */ /* 0x000fe400078e0078 */
[----:B------:R-:W-:Y:S01]  /*5f80*/  IMAD.MOV.U32 R109, RZ, RZ, R121 ;  /* 0x000000ffff6d7224 */ /* 0x000fe200078e0079 */
[----:B------:R-:W2:Y:S04]  /*5f90*/  LDL.LU.64 R122, [R1+0x4a8] ;  /* 0x0004a800017a7983 */ /* 0x000ea80000300a00 */
[----:B------:R-:W2:Y:S01]  /*5fa0*/  LDL.LU.64 R120, [R1+0x4a0] ;  /* 0x0004a00001787983 */ /* 0x000ea20000300a00 */
[----:B------:R-:W-:-:S02]  /*5fb0*/  WARPGROUP.DEPBAR.LE gsb0, 0x0 ;  /* 0x00008000000079c5 */ /* 0x000fc40000010000 */
[----:B---3--:R-:W-:-:S06]  /*5fc0*/  WARPGROUP.ARRIVE ;  /* 0x00000000000079c5 */ /* 0x008fcc0000000000 */
[----:B------:R-:W-:Y:S01]  /*5fd0*/  HGMMA.64x32x16.F32 R168, gdesc[UR12], R168, gsb0 ;  /* 0x006000000ca879f0 */ /* 0x000fe200080008a8 */
[----:B------:R-:W-:Y:S04]  /*5fe0*/  STL.64 [R1+0x250], R230 ;  /* 0x000250e601007387 */ /* 0x000fe80000100a00 */
[----:B------:R-:W-:Y:S04]  /*5ff0*/  STL.64 [R1+0x248], R228 ;  /* 0x000248e401007387 */ /* 0x000fe80000100a00 */
[----:B------:R-:W-:Y:S04]  /*6000*/  STL.64 [R1+0x240], R226 ;  /* 0x000240e201007387 */ /* 0x000fe80000100a00 */
[----:B------:R-:W-:Y:S04]  /*6010*/  STL.64 [R1+0x238], R224 ;  /* 0x000238e001007387 */ /* 0x000fe80000100a00 */
[----:B------:R-:W-:Y:S04]  /*6020*/  STL.64 [R1+0x230], R222 ;  /* 0x000230de01007387 */ /* 0x000fe80000100a00 */
[----:B------:R-:W-:Y:S01]  /*6030*/  STL.64 [R1+0x228], R220 ;  /* 0x000228dc01007387 */ /* 0x000fe20000100a00 */
[----:B------:R-:W-:-:S03]  /*6040*/  WARPGROUP.DEPBAR.LE gsb0, 0x0 ;  /* 0x00008000000079c5 */ /* 0x000fc60000010000 */
[----:B------:R-:W-:Y:S04]  /*6050*/  STL.64 [R1+0x290], R182 ;  /* 0x000290b601007387 */ /* 0x000fe80000100a00 */
[----:B------:R-:W-:Y:S04]  /*6060*/  STL.64 [R1+0x288], R180 ;  /* 0x000288b401007387 */ /* 0x000fe80000100a00 */
[----:B------:R-:W-:Y:S04]  /*6070*/  STL.64 [R1+0x280], R178 ;  /* 0x000280b201007387 */ /* 0x000fe80000100a00 */
[----:B------:R-:W-:Y:S04]  /*6080*/  STL.64 [R1+0x278], R176 ;  /* 0x000278b001007387 */ /* 0x000fe80000100a00 */
[----:B------:R0:W-:Y:S04]  /*6090*/  STL.64 [R1+0x270], R174 ;  /* 0x000270ae01007387 */ /* 0x0001e80000100a00 */
[----:B------:R1:W-:Y:S04]  /*60a0*/  STL.64 [R1+0x268], R172 ;  /* 0x000268ac01007387 */ /* 0x0003e80000100a00 */
[----:B------:R3:W-:Y:S04]  /*60b0*/  STL.64 [R1+0x260], R170 ;  /* 0x000260aa01007387 */ /* 0x0007e80000100a00 */
[----:B------:R4:W-:Y:S01]  /*60c0*/  STL.64 [R1+0x258], R168 ;  /* 0x000258a801007387 */ /* 0x0009e20000100a00 */
[----:B0-----:R-:W-:-:S02]  /*60d0*/  IMAD.MOV.U32 R174, RZ, RZ, R78 ;  /* 0x000000ffffae7224 */ /* 0x001fc400078e004e */
[----:B-1----:R-:W-:Y:S02]  /*60e0*/  IMAD.MOV.U32 R172, RZ, RZ, R76 ;  /* 0x000000ffffac7224 */ /* 0x002fe400078e004c */
[----:B---3--:R-:W-:Y:S02]  /*60f0*/  IMAD.MOV.U32 R170, RZ, RZ, R74 ;  /* 0x000000ffffaa7224 */ /* 0x008fe400078e004a */
[----:B----4-:R-:W-:Y:S02]  /*6100*/  IMAD.MOV.U32 R168, RZ, RZ, R72 ;  /* 0x000000ffffa87224 */ /* 0x010fe400078e0048 */
[----:B------:R-:W3:Y:S01]  /*6110*/  LDL.LU R72, [R1+0x49c] ;  /* 0x00049c0001487983 */ /* 0x000ee20000300800 */
[----:B------:R-:W-:Y:S02]  /*6120*/  IMAD.MOV.U32 R169, RZ, RZ, R73 ;  /* 0x000000ffffa97224 */ /* 0x000fe400078e0049 */
[----:B------:R-:W-:Y:S01]  /*6130*/  IMAD.MOV.U32 R171, RZ, RZ, R75 ;  /* 0x000000ffffab7224 */ /* 0x000fe200078e004b */
        /* <DEDUP_REMOVED lines=20> */
[----:B------:R-:W3:Y:S04]  /*6280*/  LDL.LU R83, [R1+0x470] ;  /* 0x0004700001537983 */ /* 0x000ee80000300800 */
[----:B------:R-:W3:Y:S04]  /*6290*/  LDL.LU R84, [R1+0x46c] ;  /* 0x00046c0001547983 */ /* 0x000ee80000300800 */
[----:B------:R-:W3:Y:S04]  /*62a0*/  LDL.LU R85, [R1+0x468] ;  /* 0x0004680001557983 */ /* 0x000ee80000300800 */
[----:B------:R-:W3:Y:S04]  /*62b0*/  LDL.LU R86, [R1+0x464] ;  /* 0x0004640001567983 */ /* 0x000ee80000300800 */
[----:B------:R-:W3:Y:S01]  /*62c0*/  LDL.LU R87, [R1+0x460] ;  /* 0x0004600001577983 */ /* 0x000ee20000300800 */
[----:B------:R-:W-:Y:S01]  /*62d0*/  UMOV UR8, UR24 ;  /* 0x0000001800087c82 */ /* 0x000fe20008000000 */
[----:B------:R-:W-:Y:S01]  /*62e0*/  UMOV UR9, UR25 ;  /* 0x0000001900097c82 */ /* 0x000fe20008000000 */
[----:B------:R-:W-:Y:S01]  /*62f0*/  UMOV UR4, UR24 ;  /* 0x0000001800047c82 */ /* 0x000fe20008000000 */
[----:B------:R-:W-:Y:S01]  /*6300*/  UMOV UR5, UR25 ;  /* 0x0000001900057c82 */ /* 0x000fe20008000000 */
[----:B--2---:R-:W-:-:S06]  /*6310*/  WARPGROUP.ARRIVE ;  /* 0x00000000000079c5 */ /* 0x004fcc0000000000 */
[----:B------:R-:W-:Y:S03]  /*6320*/  HGMMA.64x32x16.F32 R120, gdesc[UR8], R120, gsb0 ;  /* 0x00600000087879f0 */ /* 0x000fe60008000878 */
[----:B------:R-:W-:Y:S02]  /*6330*/  WARPGROUP.DEPBAR.LE gsb0, 0x0 ;  /* 0x00008000000079c5 */ /* 0x000fe40000010000 */
        /* <DEDUP_REMOVED lines=8> */
[----:B0-----:R-:W-:Y:S01]  /*63c0*/  IMAD.MOV.U32 R126, RZ, RZ, R30 ;  /* 0x000000ffff7e7224 */ /* 0x001fe200078e001e */
[----:B-1----:R-:W-:Y:S01]  /*63d0*/  MOV R124, R28 ;  /* 0x0000001c007c7202 */ /* 0x002fe20000000f00 */
[----:B------:R-:W-:-:S02]  /*63e0*/  IMAD.MOV.U32 R125, RZ, RZ, R29 ;  /* 0x000000ffff7d7224 */ /* 0x000fc400078e001d */
[----:B--2---:R-:W-:Y:S02]  /*63f0*/  IMAD.MOV.U32 R122, RZ, RZ, R26 ;  /* 0x000000ffff7a7224 */ /* 0x004fe400078e001a */
[----:B----4-:R-:W-:Y:S02]  /*6400*/  IMAD.MOV.U32 R120, RZ, RZ, R24 ;  /* 0x000000ffff787224 */ /* 0x010fe400078e0018 */
[----:B------:R-:W2:Y:S01]  /*6410*/  LDL.LU R24, [R1+0x45c] ;  /* 0x00045c0001187983 */ /* 0x000ea20000300800 */
[----:B------:R-:W-:Y:S02]  /*6420*/  IMAD.MOV.U32 R121, RZ, RZ, R25 ;  /* 0x000000ffff797224 */ /* 0x000fe400078e0019 */
[----:B------:R-:W-:Y:S01]  /*6430*/  IMAD.MOV.U32 R123, RZ, RZ, R27 ;  /* 0x000000ffff7b7224 */ /* 0x000fe200078e001b */
[----:B------:R-:W2:Y:S04]  /*6440*/  LDL.LU R25, [R1+0x458] ;  /* 0x0004580001197983 */ /* 0x000ea80000300800 */
[----:B------:R-:W2:Y:S01]  /*6450*/  LDL.LU R26, [R1+0x454] ;  /* 0x00045400011a7983 */ /* 0x000ea20000300800 */
[----:B------:R-:W-:-:S03]  /*6460*/  IMAD.MOV.U32 R127, RZ, RZ, R31 ;  /* 0x000000ffff7f7224 */ /* 0x000fc600078e001f */
        /* <DEDUP_REMOVED lines=15> */
[----:B------:R-:W-:-:S03]  /*6560*/  MOV R135, R39 ;  /* 0x0000002700877202 */ /* 0x000fc60000000f00 */
[----:B------:R-:W2:Y:S04]  /*6570*/  LDL.LU R35, [R1+0x430] ;  /* 0x0004300001237983 */ /* 0x000ea80000300800 */
[----:B------:R-:W2:Y:S04]  /*6580*/  LDL.LU R36, [R1+0x42c] ;  /* 0x00042c0001247983 */ /* 0x000ea80000300800 */
[----:B------:R-:W2:Y:S04]  /*6590*/  LDL.LU R37, [R1+0x428] ;  /* 0x0004280001257983 */ /* 0x000ea80000300800 */
[----:B------:R-:W2:Y:S04]  /*65a0*/  LDL.LU R38, [R1+0x424] ;  /* 0x0004240001267983 */ /* 0x000ea80000300800 */
[----:B------:R-:W2:Y:S01]  /*65b0*/  LDL.LU R39, [R1+0x420] ;  /* 0x0004200001277983 */ /* 0x000ea20000300800 */
[----:B---3--:R-:W-:-:S06]  /*65c0*/  WARPGROUP.ARRIVE ;  /* 0x00000000000079c5 */ /* 0x008fcc0000000000 */
[----:B------:R-:W-:Y:S03]  /*65d0*/  HGMMA.64x32x16.F32 R72, gdesc[UR4], R72, gsb0 ;  /* 0x00600000044879f0 */ /* 0x000fe60008000848 */
[----:B------:R-:W-:Y:S02]  /*65e0*/  WARPGROUP.DEPBAR.LE gsb0, 0x0 ;  /* 0x00008000000079c5 */ /* 0x000fe40000010000 */
        /* <DEDUP_REMOVED lines=8> */
[----:B0-----:R-:W3:Y:S04]  /*6670*/  LDL.LU R72, [R1+0x1c0] ;  /* 0x0001c00001487983 */ /* 0x001ee80000300800 */
[----:B------:R-:W3:Y:S04]  /*6680*/  LDL.LU R73, [R1+0x1c4] ;  /* 0x0001c40001497983 */ /* 0x000ee80000300800 */
        /* <DEDUP_REMOVED lines=13> */
[----:B------:R-:W3:Y:S01]  /*6760*/  LDL.LU R87, [R1+0x1fc] ;  /* 0x0001fc0001577983 */ /* 0x000ee20000300800 */
[----:B------:R-:W-:Y:S01]  /*6770*/  UMOV UR26, UR30 ;  /* 0x0000001e001a7c82 */ /* 0x000fe20008000000 */
[----:B------:R-:W-:Y:S01]  /*6780*/  UMOV UR27, UR31 ;  /* 0x0000001f001b7c82 */ /* 0x000fe20008000000 */
[----:B------:R-:W-:-:S02]  /*6790*/  UIADD3 UR12, UR34, 0x2, URZ ;  /* 0x00000002220c7890 */ /* 0x000fc4000fffe03f */
[----:B------:R-:W-:Y:S01]  /*67a0*/  UIADD3 UR8, UR35, 0x2, URZ ;  /* 0x0000000223087890 */ /* 0x000fe2000fffe03f */
[----:B--2---:R-:W-:-:S06]  /*67b0*/  WARPGROUP.ARRIVE ;  /* 0x00000000000079c5 */ /* 0x004fcc0000000000 */
[----:B------:R-:W-:Y:S01]  /*67c0*/  HGMMA.64x32x16.F32 R24, gdesc[UR24], R24, gsb0 ;  /* 0x00600000181879f0 */ /* 0x000fe20008000818 */
[----:B------:R-:W-:Y:S01]  /*67d0*/  UMOV UR24, UR12 ;  /* 0x0000000c00187c82 */ /* 0x000fe20008000000 */
[----:B------:R-:W-:Y:S01]  /*67e0*/  UMOV UR25, 0x80000020 ;  /* 0x8000002000197882 */ /* 0x000fe20000000000 */
[----:B------:R-:W-:Y:S01]  /*67f0*/  UMOV UR26, UR8 ;  /* 0x00000008001a7c82 */ /* 0x000fe20008000000 */
[----:B------:R-:W-:Y:S01]  /*6800*/  UMOV UR27, 0x80000020 ;  /* 0x80000020001b7882 */ /* 0x000fe20000000000 */
[----:B------:R-:W-:Y:S02]  /*6810*/  WARPGROUP.DEPBAR.LE gsb0, 0x0 ;  /* 0x00008000000079c5 */ /* 0x000fe40000010000 */
[----:B------:R-:W-:Y:S01]  /*6820*/  UIADD3 UR22, UR35, 0x82, URZ ;  /* 0x0000008223167890 */ /* 0x000fe2000fffe03f */
[----:B------:R-:W-:Y:S01]  /*6830*/  UMOV UR20, UR24 ;  /* 0x0000001800147c82 */ /* 0x000fe20008000000 */
[----:B------:R-:W-:Y:S01]  /*6840*/  UMOV UR21, UR25 ;  /* 0x0000001900157c82 */ /* 0x000fe20008000000 */
[----:B------:R-:W-:Y:S01]  /*6850*/  UMOV UR23, 0x80000020 ;  /* 0x8000002000177882 */ /* 0x000fe20000000000 */
[----:B---3--:R-:W-:-:S06]  /*6860*/  WARPGROUP.ARRIVE ;  /* 0x00000000000079c5 */ /* 0x008fcc0000000000 */
[----:B------:R-:W-:Y:S03]  /*6870*/  HGMMA.64x32x16.F32 R72, gdesc[UR24], R72, gsb0 ;  /* 0x00600000184879f0 */ /* 0x000fe60008000848 */
[----:B------:R-:W-:Y:S02]  /*6880*/  WARPGROUP.DEPBAR.LE gsb0, 0x0 ;  /* 0x00008000000079c5 */ /* 0x000fe40000010000 */
[----:B------:R-:W-:-:S06]  /*6890*/  WARPGROUP.ARRIVE ;  /* 0x00000000000079c5 */ /* 0x000fcc0000000000 */
[----:B------:R-:W-:Y:S01]  /*68a0*/  HGMMA.64x32x16.F32 R120, gdesc[UR20], R120, gsb0 ;  /* 0x00600000147879f0 */ /* 0x000fe20008000878 */
[----:B------:R-:W-:Y:S01]  /*68b0*/  UIADD3 UR18, UR35, 0x102, URZ ;  /* 0x0000010223127890 */ /* 0x000fe2000fffe03f */
[----:B------:R-:W-:Y:S01]  /*68c0*/  UMOV UR16, UR24 ;  /* 0x0000001800107c82 */ /* 0x000fe20008000000 */
[----:B------:R-:W-:Y:S01]  /*68d0*/  UMOV UR17, UR25 ;  /* 0x0000001900117c82 */ /* 0x000fe20008000000 */
[----:B------:R-:W-:Y:S01]  /*68e0*/  UMOV UR19, 0x80000020 ;  /* 0x8000002000137882 */ /* 0x000fe20000000000 */
[----:B------:R-:W-:Y:S04]  /*68f0*/  STL.64 [R1+0x350], R38 ;  /* 0x0003502601007387 */ /* 0x000fe80000100a00 */
[----:B------:R-:W-:Y:S04]  /*6900*/  STL.64 [R1+0x348], R36 ;  /* 0x0003482401007387 */ /* 0x000fe80000100a00 */
[----:B------:R-:W-:Y:S01]  /*6910*/  STL.64 [R1+0x340], R34 ;  /* 0x0003402201007387 */ /* 0x000fe20000100a00 */
[----:B------:R-:W-:-:S02]  /*6920*/  WARPGROUP.DEPBAR.LE gsb0, 0x0 ;  /* 0x00008000000079c5 */ /* 0x000fc40000010000 */
[----:B------:R-:W-:-:S06]  /*6930*/  WARPGROUP.ARRIVE ;  /* 0x00000000000079c5 */ /* 0x000fcc0000000000 */
[----:B------:R-:W-:Y:S01]  /*6940*/  HGMMA.64x32x16.F32 R168, gdesc[UR16], R168, gsb0 ;  /* 0x0060000010a879f0 */ /* 0x000fe200080008a8 */
[----:B------:R-:W-:Y:S04]  /*6950*/  STL.64 [R1+0x338], R32 ;  /* 0x0003382001007387 */ /* 0x000fe80000100a00 */
        /* <DEDUP_REMOVED lines=15> */
[----:B------:R-:W-:Y:S01]  /*6a50*/  STL.64 [R1+0x118], R126 ;  /* 0x0001187e01007387 */ /* 0x000fe20000100a00 */
[----:B------:R-:W-:-:S03]  /*6a60*/  IMAD.MOV.U32 R220, RZ, RZ, R108 ;  /* 0x000000ffffdc7224 */ /* 0x000fc600078e006c */
[----:B------:R-:W-:Y:S04]  /*6a70*/  STL.64 [R1+0x120], R128 ;  /* 0x0001208001007387 */ /* 0x000fe80000100a00 */
[----:B------:R-:W-:Y:S01]  /*6a80*/  STL.64 [R1+0x128], R130 ;  /* 0x0001288201007387 */ /* 0x000fe20000100a00 */
[----:B------:R-:W-:-:S03]  /*6a90*/  WARPGROUP.DEPBAR.LE gsb0, 0x0 ;  /* 0x00008000000079c5 */ /* 0x000fc60000010000 */
[----:B------:R-:W-:Y:S04]  /*6aa0*/  STL.64 [R1+0x130], R132 ;  /* 0x0001308401007387 */ /* 0x000fe80000100a00 */
[----:B------:R-:W-:Y:S04]  /*6ab0*/  STL.64 [R1+0x138], R134 ;  /* 0x0001388601007387 */ /* 0x000fe80000100a00 */
[----:B------:R-:W2:Y:S04]  /*6ac0*/  LDL.LU R108, [R1+0x41c] ;  /* 0x00041c00016c7983 */ /* 0x000ea80000300800 */
[----:B------:R0:W-:Y:S04]  /*6ad0*/  STL.64 [R1+0x40], R168 ;  /* 0x000040a801007387 */ /* 0x0001e80000100a00 */
[----:B------:R1:W-:Y:S04]  /*6ae0*/  STL.64 [R1+0x48], R170 ;  /* 0x000048aa01007387 */ /* 0x0003e80000100a00 */
[----:B------:R3:W-:Y:S04]  /*6af0*/  STL.64 [R1+0x50], R172 ;  /* 0x000050ac01007387 */ /* 0x0007e80000100a00 */
[----:B------:R4:W-:Y:S01]  /*6b00*/  STL.64 [R1+0x58], R174 ;  /* 0x000058ae01007387 */ /* 0x0009e20000100a00 */
[----:B------:R-:W-:-:S03]  /*6b10*/  IMAD.MOV.U32 R221, RZ, RZ, R109 ;  /* 0x000000ffffdd7224 */ /* 0x000fc600078e006d */
        /* <DEDUP_REMOVED lines=18> */
[----:B------:R-:W2:Y:S01]  /*6c40*/  LDL.LU R114, [R1+0x404] ;  /* 0x0004040001727983 */ /* 0x000ea20000300800 */
[----:B------:R-:W-:-:S03]  /*6c50*/  IMAD.MOV.U32 R231, RZ, RZ, R119 ;  /* 0x000000ffffe77224 */ /* 0x000fc600078e0077 */
[----:B------:R-:W2:Y:S01]  /*6c60*/  LDL.LU R115, [R1+0x400] ;  /* 0x0004000001737983 */ /* 0x000ea20000300800 */
[----:B0-----:R-:W-:-:S03]  /*6c70*/  IMAD.MOV.U32 R168, RZ, RZ, R152 ;  /* 0x000000ffffa87224 */ /* 0x001fc600078e0098 */
[----:B------:R-:W2:Y:S01]  /*6c80*/  LDL.LU R116, [R1+0x3fc] ;  /* 0x0003fc0001747983 */ /* 0x000ea20000300800 */
[----:B------:R-:W-:-:S03]  /*6c90*/  IMAD.MOV.U32 R169, RZ, RZ, R153 ;  /* 0x000000ffffa97224 */ /* 0x000fc600078e0099 */
[----:B------:R-:W2:Y:S01]  /*6ca0*/  LDL.LU R117, [R1+0x3f8] ;  /* 0x0003f80001757983 */ /* 0x000ea20000300800 */
[----:B-1----:R-:W-:-:S03]  /*6cb0*/  IMAD.MOV.U32 R170, RZ, RZ, R154 ;  /* 0x000000ffffaa7224 */ /* 0x002fc600078e009a */
        /* <DEDUP_REMOVED lines=58> */
[----:B------:R-:W4:Y:S04]  /*7060*/  LDL.LU R211, [R1+0x380] ;  /* 0x0003800001d37983 */ /* 0x000f280000300800 */
[----:B------:R-:W4:Y:S04]  /*7070*/  LDL.LU R212, [R1+0x37c] ;  /* 0x00037c0001d47983 */ /* 0x000f280000300800 */
[----:B------:R-:W4:Y:S04]  /*7080*/  LDL.LU R213, [R1+0x378] ;  /* 0x0003780001d57983 */ /* 0x000f280000300800 */
[----:B------:R-:W4:Y:S04]  /*7090*/  LDL.LU R214, [R1+0x374] ;  /* 0x0003740001d67983 */ /* 0x000f280000300800 */
[----:B------:R-:W4:Y:S01]  /*70a0*/  LDL.LU R215, [R1+0x370] ;  /* 0x0003700001d77983 */ /* 0x000f220000300800 */
        /* <DEDUP_REMOVED lines=9> */
[----:B------:R-:W-:Y:S01]  /*7140*/  UIADD3 UR6, UR35, 0x282, URZ ;  /* 0x0000028223067890 */ /* 0x000fe2000fffe03f */
[----:B------:R-:W2:Y:S01]  /*7150*/  LDL.LU R25, [R1+0x4] ;  /* 0x0000040001197983 */ /* 0x000ea20000300800 */
        /* <DEDUP_REMOVED lines=55> */
[----:B------:R-:W-:Y:S01]  /*74d0*/  IMAD.MOV.U32 R72, RZ, RZ, R22 ;  /* 0x000000ffff487224 */ /* 0x000fe200078e0016 */
[----:B------:R-:W-:Y:S01]  /*74e0*/  MOV R75, R19 ;  /* 0x00000013004b7202 */ /* 0x000fe20000000f00 */
        /* <DEDUP_REMOVED lines=24> */
[----:B------:R0:W5:Y:S04]  /*7670*/  LDL.LU R3, [R1+0x360] ;  /* 0x0003600001037983 */ /* 0x0001680000300800 */
[----:B------:R0:W5:Y:S01]  /*7680*/  LDL.LU R2, [R1+0x35c] ;  /* 0x00035c0001027983 */ /* 0x0001620000300800 */
[----:B------:R-:W-:Y:S03]  /*7690*/  HGMMA.64x32x16.F32 R24, gdesc[UR16], R24, gsb0 ;  /* 0x00600000101879f0 */ /* 0x000fe60008000818 */
[----:B------:R0:W5:Y:S01]  /*76a0*/  LDL.LU R0, [R1+0x358] ;  /* 0x0003580001007983 */ /* 0x0001620000300800 */
[----:B------:R-:W-:-:S02]  /*76b0*/  WARPGROUP.DEPBAR.LE gsb0, 0x0 ;  /* 0x00008000000079c5 */ /* 0x000fc40000010000 */
        /* <DEDUP_REMOVED lines=120> */
[----:B------:R-:W-:Y:S01]  /*7e40*/  BPT.TRAP 0x1 ;  /* 0x000000040000795c */ /* 0x000fe20000300000 */
.L_x_27:
[----:B------:R-:W2:Y:S01]  /*7e50*/  LDL R6, [R1+0x210] ;  /* 0x0002100001067983 */ /* 0x000ea20000100800 */
[----:B-----5:R-:W-:Y:S01]  /*7e60*/  ISETP.NE.AND P1, PT, R17, RZ, PT ;  /* 0x000000ff1100720c */ /* 0x020fe20003f25270 */
[----:B------:R-:W-:Y:S01]  /*7e70*/  IMAD.U32 R4, RZ, RZ, UR32 ;  /* 0x00000020ff047e24 */ /* 0x000fe2000f8e00ff */
[----:B------:R-:W-:-:S11]  /*7e80*/  UISETP.GT.U32.AND UP0, UPT, UR38, 0x1, UPT ;  /* 0x000000012600788c */ /* 0x000fd6000bf04070 */
[----:B------:R-:W-:-:S05]  /*7e90*/  @P1 LEA R4, R4, UR40, 0x3 ;  /* 0x0000002804041c11 */ /* 0x000fca000f8e18ff */
[----:B------:R-:W-:-:S05]  /*7ea0*/  @P1 VIADD R4, R4, 0x28 ;  /* 0x0000002804041836 */ /* 0x000fca0000000000 */
[----:B--2---:R-:W-:-:S04]  /*7eb0*/  @P1 PRMT R4, R6, 0x654, R4 ;  /* 0x0000065406041816 */ /* 0x004fc80000000004 */
[----:B------:R0:W-:Y:S01]  /*7ec0*/  @P1 SYNCS.ARRIVE.TRANS64.RED.A1T0 RZ, [R4+URZ], RZ ;  /* 0x000000ff04ff19a7 */ /* 0x0001e2000810043f */
[----:B------:R-:W-:-:S13]  /*7ed0*/  PLOP3.LUT P1, PT, PT, PT, UP0, 0x80, 0x0 ;  /* 0x000000000000781c */ /* 0x000fda0003f2f008 */
[----:B0-----:R-:W-:Y:S05]  /*7ee0*/  @P1 BRA `(.L_x_28) ;  /* 0x0000000000041947 */ /* 0x001fea0003800000 */
[----:B------:R-:W-:Y:S01]  /*7ef0*/  BPT.TRAP 0x1 ;  /* 0x000000040000795c */ /* 0x000fe20000300000 */
.L_x_28:
[----:B------:R-:W-:Y:S01]  /*7f00*/  UIADD3 UR33, UR33, 0x1, URZ ;  /* 0x0000000121217890 */ /* 0x000fe2000fffe03f */
[C---:B------:R-:W-:Y:S01]  /*7f10*/  ISETP.GT.AND P1, PT, R0.reuse, 0x1, PT ;  /* 0x000000010000780c */ /* 0x040fe20003f24270 */
[----:B------:R-:W-:Y:S01]  /*7f20*/  UIADD3 UR32, UR32, 0x1, URZ ;  /* 0x0000000120207890 */ /* 0x000fe2000fffe03f */
[----:B------:R-:W-:Y:S01]  /*7f30*/  VIADD R0, R0, 0xffffffff ;  /* 0xffffffff00007836 */ /* 0x000fe20000000000 */
[----:B------:R-:W-:Y:S02]  /*7f40*/  UISETP.NE.AND UP0, UPT, UR33, 0x5, UPT ;  /* 0x000000052100788c */ /* 0x000fe4000bf05270 */
[----:B------:R-:W-:Y:S02]  /*7f50*/  UISETP.NE.AND UP1, UPT, UR32, 0x5, UPT ;  /* 0x000000052000788c */ /* 0x000fe4000bf25270 */
[----:B------:R-:W-:Y:S02]  /*7f60*/  USEL UR4, URZ, 0x1, UP0 ;  /* 0x000000013f047887 */ /* 0x000fe40008000000 */
[----:B------:R-:W-:-:S02]  /*7f70*/  USEL UR33, UR33, URZ, UP0 ;  /* 0x0000003f21217287 */ /* 0x000fc40008000000 */
[----:B------:R-:W-:Y:S02]  /*7f80*/  USEL UR32, UR32, URZ, UP1 ;  /* 0x0000003f20207287 */ /* 0x000fe40008800000 */
[----:B------:R-:W-:Y:S01]  /*7f90*/  LOP3.LUT R3, R3, UR4, RZ, 0x3c, !PT ;  /* 0x0000000403037c12 */ /* 0x000fe2000f8e3cff */
[----:B------:R-:W-:Y:S09]  /*7fa0*/  @P1 BRA `(.L_x_29) ;  /* 0xffffffc400a01947 */ /* 0x000ff2000383ffff */
.L_x_22:
[----:B------:R-:W0:Y:S02]  /*7fb0*/  LDC R0, c[0x0][0x28c] ;  /* 0x0000a300ff007b82 */ /* 0x000e240000000800 */
[----:B0-----:R-:W-:-:S13]  /*7fc0*/  ISETP.GE.AND P1, PT, R0, 0x1, PT ;  /* 0x000000010000780c */ /* 0x001fda0003f26270 */
[----:B------:R-:W-:Y:S05]  /*7fd0*/  @!P1 BRA `(.L_x_30) ;  /* 0x0000000000409947 */ /* 0x000fea0003800000 */
[----:B------:R-:W-:Y:S05]  /*7fe0*/  @!P0 BRA `(.L_x_31) ;  /* 0x0000000000048947 */ /* 0x000fea0003800000 */
[----:B------:R-:W-:Y:S01]  /*7ff0*/  BPT.TRAP 0x1 ;  /* 0x000000040000795c */ /* 0x000fe20000300000 */
.L_x_31:
[----:B------:R-:W2:Y:S01]  /*8000*/  LDL R3, [R1+0x210] ;  /* 0x0002100001037983 */ /* 0x000ea20000100800 */
[----:B-----5:R-:W-:Y:S01]  /*8010*/  ISETP.NE.AND P0, PT, R17, RZ, PT ;  /* 0x000000ff1100720c */ /* 0x020fe20003f05270 */
[----:B------:R-:W-:-:S12]  /*8020*/  UISETP.GT.U32.AND UP0, UPT, UR38, 0x1, UPT ;  /* 0x000000012600788c */ /* 0x000fd8000bf04070 */
[----:B------:R-:W-:-:S04]  /*8030*/  @P0 VIADD R0, R5, UR37 ;  /* 0x0000002505000c36 */ /* 0x000fc80008000000 */
[----:B------:R-:W-:-:S05]  /*8040*/  @P0 IMAD.WIDE.U32 R4, R0, -0x33333333, RZ ;  /* 0xcccccccd00040825 */ /* 0x000fca00078e00ff */
[----:B------:R-:W-:-:S05]  /*8050*/  @P0 SHF.R.U32.HI R4, RZ, 0x2, R5 ;  /* 0x00000002ff040819 */ /* 0x000fca0000011605 */
[----:B------:R-:W-:-:S05]  /*8060*/  @P0 IMAD R0, R4, -0x5, R0 ;  /* 0xfffffffb04000824 */ /* 0x000fca00078e0200 */
[----:B------:R-:W-:-:S05]  /*8070*/  @P0 LEA R0, R0, UR40, 0x3 ;  /* 0x0000002800000c11 */ /* 0x000fca000f8e18ff */
[----:B------:R-:W-:-:S05]  /*8080*/  @P0 VIADD R0, R0, 0x28 ;  /* 0x0000002800000836 */ /* 0x000fca0000000000 */
[----:B--2---:R-:W-:-:S04]  /*8090*/  @P0 PRMT R0, R3, 0x654, R0 ;  /* 0x0000065403000816 */ /* 0x004fc80000000000 */
[----:B------:R0:W-:Y:S01]  /*80a0*/  @P0 SYNCS.ARRIVE.TRANS64.RED.A1T0 RZ, [R0+URZ], RZ ;  /* 0x000000ff00ff09a7 */ /* 0x0001e2000810043f */
[----:B------:R-:W-:-:S13]  /*80b0*/  PLOP3.LUT P0, PT, PT, PT, UP0, 0x80, 0x0 ;  /* 0x000000000000781c */ /* 0x000fda0003f0f008 */
[----:B0-----:R-:W-:Y:S05]  /*80c0*/  @P0 BRA `(.L_x_30) ;  /* 0x0000000000040947 */ /* 0x001fea0003800000 */
[----:B------:R-:W-:Y:S01]  /*80d0*/  BPT.TRAP 0x1 ;  /* 0x000000040000795c */ /* 0x000fe20000300000 */
.L_x_30:
[----:B-----5:R-:W0:Y:S01]  /*80e0*/  S2R R5, SR_TID.X ;  /* 0x0000000000057919 */ /* 0x020e220000002100 */
[----:B------:R-:W-:Y:S02]  /*80f0*/  UIMAD UR43, UR43, 0xe0, URZ ;  /* 0x000000e02b2b78a4 */ /* 0x000fe4000f8e023f */
[----:B------:R-:W-:Y:S01]  /*8100*/  USHF.R.S32.HI UR10, URZ, 0x1f, UR42 ;  /* 0x0000001f3f0a7899 */ /* 0x000fe2000801142a */
[----:B------:R-:W-:Y:S01]  /*8110*/  ULDC.64 UR8, c[0x0][0x5d0] ;  /* 0x0001740000087ab9 */ /* 0x000fe20000000a00 */
[----:B------:R-:W-:Y:S02]  /*8120*/  UIMAD.WIDE UR6, UR48, 0x180, URZ ;  /* 0x00000180300678a5 */ /* 0x000fe4000f8e023f */
[----:B------:R-:W-:Y:S01]  /*8130*/  IMAD.U32 R18, RZ, RZ, UR43 ;  /* 0x0000002bff127e24 */ /* 0x000fe2000f8e00ff */
[----:B------:R-:W-:Y:S02]  /*8140*/  UIMAD UR4, UR10, UR8, URZ ;  /* 0x000000080a0472a4 */ /* 0x000fe4000f8e023f */
[----:B------:R-:W-:Y:S01]  /*8150*/  IMAD.U32 R8, RZ, RZ, UR8 ;  /* 0x00000008ff087e24 */ /* 0x000fe2000f8e00ff */
[----:B------:R-:W-:-:S02]  /*8160*/  UIMAD UR48, UR48, 0x180, URZ ;  /* 0x00000180303078a4 */ /* 0x000fc4000f8e023f */
[----:B------:R-:W-:Y:S01]  /*8170*/  UIMAD UR4, UR42, UR9, UR4 ;  /* 0x000000092a0472a4 */ /* 0x000fe2000f8e0204 */
[----:B------:R-:W-:Y:S01]  /*8180*/  ULDC UR8, c[0x0][0x284] ;  /* 0x0000a10000087ab9 */ /* 0x000fe20000000800 */
[----:B------:R-:W-:Y:S02]  /*8190*/  UIADD3 UR37, UR41, UR37, URZ ;  /* 0x0000002529257290 */ /* 0x000fe4000fffe03f */
[----:B------:R-:W-:Y:S02]  /*81a0*/  UISETP.GE.U32.AND UP2, UPT, UR41, 0x5, UPT ;  /* 0x000000052900788c */ /* 0x000fe4000bf46070 */
[----:B------:R-:W-:-:S04]  /*81b0*/  UISETP.GT.U32.AND UP1, UPT, UR37, 0x4, UPT ;  /* 0x000000042500788c */ /* 0x000fc8000bf24070 */
[----:B------:R-:W-:Y:S01]  /*81c0*/  UISETP.LT.U32.AND UP1, UPT, UR41, 0x5, UP1 ;  /* 0x000000052900788c */ /* 0x000fe20008f21070 */
[----:B0-----:R-:W-:Y:S01]  /*81d0*/  IMAD.SHL.U32 R19, R5, 0x2, RZ ;  /* 0x0000000205137824 */ /* 0x001fe200078e00ff */
[--C-:B------:R-:W-:Y:S02]  /*81e0*/  SHF.R.U32.HI R3, RZ, 0x7, R5.reuse ;  /* 0x00000007ff037819 */ /* 0x100fe40000011605 */
[----:B------:R-:W-:Y:S02]  /*81f0*/  SHF.R.U32.HI R0, RZ, 0x2, R5 ;  /* 0x00000002ff007819 */ /* 0x000fe40000011605 */
[----:B------:R-:W-:Y:S02]  /*8200*/  LOP3.LUT R18, R18, 0x6, R19, 0xf8, !PT ;  /* 0x0000000612127812 */ /* 0x000fe400078ef813 */
[----:B------:R-:W-:Y:S02]  /*8210*/  LOP3.LUT R3, R3, 0x1, RZ, 0xc0, !PT ;  /* 0x0000000103037812 */ /* 0x000fe400078ec0ff */
[----:B------:R-:W-:-:S02]  /*8220*/  SHF.R.S32.HI R19, RZ, 0x1f, R18 ;  /* 0x0000001fff137819 */ /* 0x000fc40000011412 */
[----:B------:R-:W-:Y:S01]  /*8230*/  LOP3.LUT R4, R5, 0x60, RZ, 0xc0, !PT ;  /* 0x0000006005047812 */ /* 0x000fe200078ec0ff */
[----:B------:R-:W-:Y:S01]  /*8240*/  IMAD.SHL.U32 R14, R3, 0x40, RZ ;  /* 0x00000040030e7824 */ /* 0x000fe200078e00ff */
[----:B------:R-:W-:Y:S01]  /*8250*/  LOP3.LUT R0, R0, 0x7, RZ, 0xc0, !PT ;  /* 0x0000000700007812 */ /* 0x000fe200078ec0ff */
[----:B------:R-:W-:Y:S01]  /*8260*/  IMAD.WIDE.U32 R8, R8, UR42, R18 ;  /* 0x0000002a08087c25 */ /* 0x000fe2000f8e0012 */
[----:B------:R-:W-:Y:S02]  /*8270*/  SHF.R.U32.HI R4, RZ, 0x1, R4 ;  /* 0x00000001ff047819 */ /* 0x000fe40000011604 */
[--C-:B------:R-:W-:Y:S02]  /*8280*/  LOP3.LUT R14, R14, 0x40, R0.reuse, 0xe2, !PT ;  /* 0x000000400e0e7812 */ /* 0x100fe400078ee200 */
[----:B------:R-:W-:Y:S02]  /*8290*/  IADD3 R0, RZ, -R4, -R0 ;  /* 0x80000004ff007210 */ /* 0x000fe40007ffe800 */
[----:B------:R-:W-:Y:S01]  /*82a0*/  IADD3 R9, R9, UR4, RZ ;  /* 0x0000000409097c10 */ /* 0x000fe2000fffe0ff */
[----:B------:R-:W-:Y:S01]  /*82b0*/  ULDC UR4, c[0x0][0x288] ;  /* 0x0000a20000047ab9 */ /* 0x000fe20000000800 */
[----:B------:R-:W-:Y:S01]  /*82c0*/  LOP3.LUT R14, R14, UR6, R4, 0xfe, !PT ;  /* 0x000000060e0e7c12 */ /* 0x000fe2000f8efe04 */
[----:B------:R-:W-:Y:S01]  /*82d0*/  UISETP.GE.AND UP0, UPT, UR43, UR4, UPT ;  /* 0x000000042b00728c */ /* 0x000fe2000bf06270 */
[----:B------:R-:W-:-:S02]  /*82e0*/  IMAD R0, R3, -0x40, R0 ;  /* 0xffffffc003007824 */ /* 0x000fc400078e0200 */
[----:B------:R-:W-:Y:S01]  /*82f0*/  IMAD.U32 R3, RZ, RZ, UR8 ;  /* 0x00000008ff037e24 */ /* 0x000fe2000f8e00ff */
[----:B------:R-:W-:Y:S02]  /*8300*/  UISETP.GE.OR UP0, UPT, UR48, UR8, UP0 ;  /* 0x000000083000728c */ /* 0x000fe40008706670 */
[----:B------:R-:W-:Y:S02]  /*8310*/  USEL UR8, URZ, 0x1, !UP1 ;  /* 0x000000013f087887 */ /* 0x000fe4000c800000 */
[----:B------:R-:W-:Y:S01]  /*8320*/  IADD3 R3, R3, -UR48, R0 ;  /* 0x8000003003037c10 */ /* 0x000fe2000fffe000 */
[----:B------:R-:W-:Y:S01]  /*8330*/  UMOV UR48, 0xffffffff ;  /* 0xffffffff00307882 */ /* 0x000fe20000000000 */
[----:B------:R-:W-:Y:S01]  /*8340*/  LOP3.LUT R0, R5, 0x3, RZ, 0xc0, !PT ;  /* 0x0000000305007812 */ /* 0x000fe200078ec0ff */
[----:B------:R-:W-:Y:S01]  /*8350*/  IMAD.MOV.U32 R5, RZ, RZ, -0x2 ;  /* 0xfffffffeff057424 */ /* 0x000fe200078e00ff */
[----:B------:R-:W-:Y:S01]  /*8360*/  PLOP3.LUT P0, PT, PT, PT, UP0, 0x80, 0x0 ;  /* 0x000000000000781c */ /* 0x000fe20003f0f008 */
[----:B------:R-:W-:-:S02]  /*8370*/  ULOP3.LUT UR36, UR36, UR8, URZ, 0x3c, !UPT ;  /* 0x0000000824247292 */ /* 0x000fc4000f8e3c3f */
[----:B------:R-:W-:Y:S01]  /*8380*/  IMAD R0, R0, R5, UR4 ;  /* 0x0000000400007e24 */ /* 0x000fe2000f8e0205 */
[----:B------:R-:W-:-:S03]  /*8390*/  UIMAD.WIDE.U32 UR4, UR37, -0x33333333, URZ ;  /* 0xcccccccd250478a5 */ /* 0x000fc6000f8e003f */
[----:B------:R-:W-:Y:S01]  /*83a0*/  VIADD R0, R0, -UR43 ;  /* 0x8000002b00007c36 */ /* 0x000fe20008000000 */
[----:B------:R-:W-:-:S04]  /*83b0*/  USHF.R.U32.HI UR4, URZ, 0x2, UR5 ;  /* 0x000000023f047899 */ /* 0x000fc80008011605 */
[----:B------:R-:W-:Y:S02]  /*83c0*/  UIMAD UR37, UR4, -0x5, UR37 ;  /* 0xfffffffb042578a4 */ /* 0x000fe4000f8e0225 */
[----:B------:R-:W-:Y:S01]  /*83d0*/  @UP2 ULOP3.LUT UR36, UR36, 0x1, UR4, 0x78, !UPT ;  /* 0x0000000124242892 */ /* 0x000fe2000f8e7804 */
[----:B------:R-:W-:Y:S11]  /*83e0*/  @P0 BRA `(.L_x_32) ;  /* 0x000001a0003c0947 */ /* 0x000ff60003800000 */
[----:B------:R-:W-:Y:S01]  /*83f0*/  FSETP.NEU.AND P1, PT, R16, RZ, PT ;  /* 0x000000ff1000720b */ /* 0x000fe20003f2d000 */
[----:B------:R-:W-:Y:S01]  /*8400*/  ULDC.64 UR8, c[0x0][0x5c8] ;  /* 0x0001720000087ab9 */ /* 0x000fe20000000a00 */
[----:B------:R-:W-:Y:S01]  /*8410*/  ISETP.GT.AND P0, PT, R3, RZ, PT ;  /* 0x000000ff0300720c */ /* 0x000fe20003f04270 */
[----:B------:R-:W-:Y:S01]  /*8420*/  UIMAD UR4, UR7, UR8, URZ ;  /* 0x00000008070472a4 */ /* 0x000fe2000f8e023f */
[----:B------:R-:W-:Y:S01]  /*8430*/  IMAD.U32 R21, RZ, RZ, UR9 ;  /* 0x00000009ff157e24 */ /* 0x000fe2000f8e00ff */
[----:B------:R-:W-:Y:S01]  /*8440*/  BSSY B0, `(.L_x_32) ;  /* 0x0001a09000007945 */ /* 0x000fe20003800000 */
[----:B------:R-:W-:Y:S01]  /*8450*/  IMAD.WIDE.U32 R8, R14, UR8, R8 ;  /* 0x000000080e087c25 */ /* 0x000fe2000f8e0008 */
[----:B------:R-:W-:-:S03]  /*8460*/  ISETP.GT.AND P2, PT, R0, RZ, P0 ;  /* 0x000000ff0000720c */ /* 0x000fc60000744270 */
[----:B------:R-:W-:-:S04]  /*8470*/  IMAD R21, R14, R21, UR4 ;  /* 0x000000040e157e24 */ /* 0x000fc8000f8e0215 */
[----:B------:R-:W-:Y:S01]  /*8480*/  IMAD.IADD R21, R9, 0x1, R21 ;  /* 0x0000000109157824 */ /* 0x000fe200078e0215 */
[----:B------:R-:W-:Y:S06]  /*8490*/  @!P1 BRA `(.L_x_33) ;  /* 0x00000138009c9947 */ /* 0x000fec0003800000 */
[----:B------:R-:W0:Y:S01]  /*84a0*/  LDC.64 R6, c[0x0][0x5b8] ;  /* 0x00016e00ff067b82 */ /* 0x000e220000000a00 */
[----:B------:R-:W2:Y:S01]  /*84b0*/  LDL.LU R9, [R1+0x1c0] ;  /* 0x0001c00001097983 */ /* 0x000ea20000300800 */
[----:B------:R-:W-:-:S06]  /*84c0*/  ULDC.64 UR4, c[0x0][0x5c0] ;  /* 0x0001700000047ab9 */ /* 0x000fcc0000000a00 */
[----:B------:R-:W1:Y:S01]  /*84d0*/  LDC.64 R12, c[0x0][0x5a8] ;  /* 0x00016a00ff0c7b82 */ /* 0x000e620000000a00 */
[----:B0-----:R-:W-:Y:S01]  /*84e0*/  IMAD.MOV.U32 R5, RZ, RZ, R7 ;  /* 0x000000ffff057224 */ /* 0x001fe200078e0007 */
[----:B------:R0:W-:Y:S01]  /*84f0*/  STL [R1+0x208], R6 ;  /* 0x0002080601007387 */ /* 0x0001e20000100800 */
[----:B------:R-:W-:-:S04]  /*8500*/  IMAD.MOV.U32 R23, RZ, RZ, R6 ;  /* 0x000000ffff177224 */ /* 0x000fc800078e0006 */
[C---:B------:R-:W-:Y:S02]  /*8510*/  IMAD R4, R23.reuse, UR10, RZ ;  /* 0x0000000a17047c24 */ /* 0x040fe4000f8e02ff */
[----:B------:R-:W-:Y:S01]  /*8520*/  IMAD.WIDE.U32 R234, R23, UR42, R18 ;  /* 0x0000002a17ea7c25 */ /* 0x000fe2000f8e0012 */
[----:B0-----:R-:W0:Y:S03]  /*8530*/  LDC.64 R6, c[0x0][0x5b0] ;  /* 0x00016c00ff067b82 */ /* 0x001e260000000a00 */
[----:B------:R-:W-:Y:S02]  /*8540*/  IMAD R22, R5, UR42, R4 ;  /* 0x0000002a05167c24 */ /* 0x000fe4000f8e0204 */
[----:B------:R-:W-:Y:S02]  /*8550*/  IMAD.MOV.U32 R232, RZ, RZ, R234 ;  /* 0x000000ffffe87224 */ /* 0x000fe400078e00ea */
[----:B------:R-:W-:Y:S01]  /*8560*/  IMAD.IADD R233, R235, 0x1, R22 ;  /* 0x00000001ebe97824 */ /* 0x000fe200078e0216 */
[----:B------:R-:W-:Y:S04]  /*8570*/  STL [R1+0x20c], R22 ;  /* 0x00020c1601007387 */ /* 0x000fe80000100800 */
[----:B------:R-:W-:Y:S04]  /*8580*/  STL.64 [R1+0x218], R234 ;  /* 0x000218ea01007387 */ /* 0x000fe80000100a00 */
[----:B------:R-:W-:Y:S01]  /*8590*/  STL.64 [R1+0x200], R232 ;  /* 0x000200e801007387 */ /* 0x000fe20000100a00 */
[----:B0-----:R-:W-:-:S02]  /*85a0*/  IMAD R20, R6, UR7, RZ ;  /* 0x0000000706147c24 */ /* 0x001fc4000f8e02ff */
[----:B------:R-:W-:-:S04]  /*85b0*/  IMAD.WIDE.U32 R4, R14, R6, R232 ;  /* 0x000000060e047225 */ /* 0x000fc800078e00e8 */
[----:B------:R-:W-:Y:S01]  /*85c0*/  IMAD R20, R14, R7, R20 ;  /* 0x000000070e147224 */ /* 0x000fe200078e0214 */
[----:B-1----:R-:W-:-:S03]  /*85d0*/  LEA R10, P1, R4, R12, 0x1 ;  /* 0x0000000c040a7211 */ /* 0x002fc600078208ff */
[----:B------:R-:W-:-:S05]  /*85e0*/  IMAD.IADD R5, R5, 0x1, R20 ;  /* 0x0000000105057824 */ /* 0x000fca00078e0214 */
[----:B------:R-:W-:-:S05]  /*85f0*/  LEA.HI.X R11, R4, R13, R5, 0x1, P1 ;  /* 0x0000000d040b7211 */ /* 0x000fca00008f0c05 */
[----:B------:R-:W3:Y:S01]  /*8600*/  @P2 LDG.E.LTC128B.U16 R15, desc[UR52][R10.64] ;  /* 0x000000340a0f2981 */ /* 0x000ee2000c1e1520 */
[----:B------:R-:W-:Y:S01]  /*8610*/  BSSY B1, `(.L_x_34) ;  /* 0x0000011000017945 */ /* 0x000fe20003800000 */
[----:B---3--:R-:W-:-:S05]  /*8620*/  HADD2.F32 R4, -RZ, R15.H0_H0 ;  /* 0x2000000fff047230 */ /* 0x008fca0000004100 */
[----:B------:R-:W-:-:S04]  /*8630*/  FMUL R4, R4, R16 ;  /* 0x0000001004047220 */ /* 0x000fc80000400000 */
[----:B--2---:R-:W-:Y:S01]  /*8640*/  FFMA R9, R9, R2, R4 ;  /* 0x0000000209097223 */ /* 0x004fe20000000004 */
[----:B------:R-:W-:-:S04]  /*8650*/  LEA R4, P1, R8, UR4, 0x1 ;  /* 0x0000000408047c11 */ /* 0x000fc8000f8208ff */
[----:B------:R-:W-:Y:S02]  /*8660*/  LEA.HI.X R5, R8, UR5, R21, 0x1, P1 ;  /* 0x0000000508057c11 */ /* 0x000fe400088f0c15 */
[----:B------:R-:W-:-:S05]  /*8670*/  F2FP.F16.F32.PACK_AB R8, RZ, R9 ;  /* 0x00000009ff08723e */ /* 0x000fca00000000ff */
[----:B------:R0:W-:Y:S02]  /*8680*/  @P2 STG.E.U16 desc[UR52][R4.64], R8 ;  /* 0x0000000804002986 */ /* 0x0001e4000c101534 */
[----:B0-----:R-:W-:-:S05]  /*8690*/  IMAD.WIDE.U32 R8, R14, R6, R18 ;  /* 0x000000060e087225 */ /* 0x001fca00078e0012 */
[----:B------:R-:W-:-:S03]  /*86a0*/  IADD3 R9, R20, R9, RZ ;  /* 0x0000000914097210 */ /* 0x000fc60007ffe0ff */
[----:B------:R-:W-:-:S04]  /*86b0*/  IMAD.WIDE.U32 R8, R23, UR42, R8 ;  /* 0x0000002a17087c25 */ /* 0x000fc8000f8e0008 */
[----:B------:R-:W-:Y:S01]  /*86c0*/  IMAD.IADD R9, R22, 0x1, R9 ;  /* 0x0000000116097824 */ /* 0x000fe200078e0209 */
[----:B------:R-:W-:-:S04]  /*86d0*/  LEA R236, P1, R8, R12, 0x1 ;  /* 0x0000000c08ec7211 */ /* 0x000fc800078208ff */
[----:B------:R-:W-:Y:S02]  /*86e0*/  LEA.HI.X R237, R8, R13, R9, 0x1, P1 ;  /* 0x0000000d08ed7211 */ /* 0x000fe400008f0c09 */
[----:B------:R-:W-:-:S13]  /*86f0*/  ISETP.GT.AND P1, PT, R0, 0x1, P0 ;  /* 0x000000010000780c */ /* 0x000fda0000724270 */
[----:B------:R-:W-:Y:S05]  /*8700*/  @!P1 BRA `(.L_x_35) ;  /* 0x0000000000049947 */ /* 0x000fea0003800000 */
[----:B------:R0:W5:Y:S02]  /*8710*/  LDG.E.LTC128B.U16 R15, desc[UR52][R236.64+0x2] ;  /* 0x00000234ec0f7981 */ /* 0x000164000c1e1520 */
.L_x_35:
[----:B------:R-:W-:Y:S05]  /*8720*/  BSYNC B1 ;  /* 0x0000000000017941 */ /* 0x000fea0003800000 */
.L_x_34:
[----:B------:R-:W2:Y:S01]  /*8730*/  LDL.LU R9, [R1+0x1c4] ;  /* 0x0001c40001097983 */ /* 0x000ea20000300800 */
[----:B-----5:R-:W-:Y:S01]  /*8740*/  HADD2.F32 R8, -RZ, R15.H0_H0 ;  /* 0x2000000fff087230 */ /* 0x020fe20000004100 */
[C---:B------:R-:W-:Y:S01]  /*8750*/  SHF.L.U64.HI R11, R6.reuse, 0x3, R7 ;  /* 0x00000003060b7819 */ /* 0x040fe20000010207 */
[----:B------:R-:W-:Y:S01]  /*8760*/  IMAD.SHL.U32 R10, R6, 0x8, RZ ;  /* 0x00000008060a7824 */ /* 0x000fe200078e00ff */
[----:B------:R-:W-:Y:S01]  /*8770*/  ISETP.GT.AND P5, PT, R3, 0x8, PT ;  /* 0x000000080300780c */ /* 0x000fe20003fa4270 */
[----:B------:R-:W3:Y:S01]  /*8780*/  LDL.LU R21, [R1+0x1c8] ;  /* 0x0001c80001157983 */ /* 0x000ee20000300800 */
[----:B------:R-:W-:-:S03]  /*8790*/  FMUL R8, R8, R16 ;  /* 0x0000001008087220 */ /* 0x000fc60000400000 */
[----:B------:R-:W-:Y:S01]  /*87a0*/  STL.64 [R1+0x1c0], R10 ;  /* 0x0001c00a01007387 */ /* 0x000fe20000100a00 */
[----:B--2---:R-:W-:-:S05]  /*87b0*/  FFMA R8, R9, R2, R8 ;  /* 0x0000000209087223 */ /* 0x004fca0000000008 */
[----:B------:R-:W-:-:S05]  /*87c0*/  F2FP.F16.F32.PACK_AB R8, RZ, R8 ;  /* 0x00000008ff08723e */ /* 0x000fca00000000ff */
[----:B------:R1:W-:Y:S01]  /*87d0*/  @P1 STG.E.U16 desc[UR52][R4.64+0x2], R8 ;  /* 0x0000020804001986 */ /* 0x0003e2000c101534 */
[----:B------:R-:W-:Y:S01]  /*87e0*/  ISETP.GT.AND P1, PT, R0, RZ, P5 ;  /* 0x000000ff0000720c */ /* 0x000fe20002f24270 */
[----:B-1----:R-:W-:-:S04]  /*87f0*/  IMAD.WIDE.U32 R8, R14, R6, R10 ;  /* 0x000000060e087225 */ /* 0x002fc800078e000a */
[----:B------:R-:W-:Y:S01]  /*8800*/  IMAD.IADD R20, R20, 0x1, R9 ;  /* 0x0000000114147824 */ /* 0x000fe200078e0209 */
[----:B------:R-:W-:-:S05]  /*8810*/  IADD3 R9, P2, R234, R8, RZ ;  /* 0x00000008ea097210 */ /* 0x000fca0007f5e0ff */
[----:B------:R-:W-:Y:S01]  /*8820*/  IMAD.X R11, R20, 0x1, R233, P2 ;  /* 0x00000001140b7824 */ /* 0x000fe200010e06e9 */
[----:B------:R-:W-:-:S04]  /*8830*/  LEA R10, P2, R9, R12, 0x1 ;  /* 0x0000000c090a7211 */ /* 0x000fc800078408ff */
[----:B------:R-:W-:-:S05]  /*8840*/  LEA.HI.X R11, R9, R13, R11, 0x1, P2 ;  /* 0x0000000d090b7211 */ /* 0x000fca00010f0c0b */
[----:B------:R1:W2:Y:S01]  /*8850*/  @P1 LDG.E.LTC128B.U16 R15, desc[UR52][R10.64] ;  /* 0x000000340a0f1981 */ /* 0x0002a2000c1e1520 */
[----:B------:R-:W-:Y:S01]  /*8860*/  IADD3 R8, P2, R18, R8, RZ ;  /* 0x0000000812087210 */ /* 0x000fe20007f5e0ff */
[----:B------:R-:W-:Y:S01]  /*8870*/  BSSY B1, `(.L_x_36) ;  /* 0x0000016000017945 */ /* 0x000fe20003800000 */
[----:B------:R-:W-:-:S03]  /*8880*/  ISETP.GT.AND P3, PT, R0, 0x1, P5 ;  /* 0x000000010000780c */ /* 0x000fc60002f64270 */
[----:B------:R-:W-:Y:S02]  /*8890*/  IMAD.X R9, R19, 0x1, R20, P2 ;  /* 0x0000000113097824 */ /* 0x000fe400010e0614 */
[----:B------:R-:W-:-:S04]  /*88a0*/  IMAD.WIDE.U32 R8, R23, UR42, R8 ;  /* 0x0000002a17087c25 */ /* 0x000fc8000f8e0008 */
[----:B------:R-:W-:Y:S01]  /*88b0*/  IMAD.IADD R9, R22, 0x1, R9 ;  /* 0x0000000116097824 */ /* 0x000fe200078e0209 */
[C---:B------:R-:W-:Y:S01]  /*88c0*/  LEA R234, P2, R8.reuse, R12, 0x1 ;  /* 0x0000000c08ea7211 */ /* 0x040fe200078408ff */
[----:B-1----:R-:W-:Y:S02]  /*88d0*/  IMAD.U32 R11, RZ, RZ, UR8 ;  /* 0x00000008ff0b7e24 */ /* 0x002fe4000f8e00ff */
[----:B------:R-:W-:Y:S01]  /*88e0*/  IMAD.U32 R10, RZ, RZ, UR9 ;  /* 0x00000009ff0a7e24 */ /* 0x000fe2000f8e00ff */
[----:B------:R-:W-:Y:S01]  /*88f0*/  LEA.HI.X R235, R8, R13, R9, 0x1, P2 ;  /* 0x0000000d08eb7211 */ /* 0x000fe200010f0c09 */
[----:B------:R-:W-:-:S03]  /*8900*/  IMAD.U32 R9, RZ, RZ, UR8 ;  /* 0x00000008ff097e24 */ /* 0x000fc6000f8e00ff */
[----:B------:R-:W-:-:S05]  /*8910*/  SHF.L.U64.HI R20, R11, 0x4, R10 ;  /* 0x000000040b147819 */ /* 0x000fca000001020a */
[----:B------:R1:W-:Y:S01]  /*8920*/  STL [R1+0x1c8], R20 ;  /* 0x0001c81401007387 */ /* 0x0003e20000100800 */
[----:B--2---:R-:W-:-:S05]  /*8930*/  HADD2.F32 R8, -RZ, R15.H0_H0 ;  /* 0x2000000fff087230 */ /* 0x004fca0000004100 */
[----:B------:R-:W-:-:S04]  /*8940*/  FMUL R8, R8, R16 ;  /* 0x0000001008087220 */ /* 0x000fc80000400000 */
[----:B---3--:R-:W-:Y:S01]  /*8950*/  FFMA R8, R21, R2, R8 ;  /* 0x0000000215087223 */ /* 0x008fe20000000008 */
[----:B------:R-:W-:-:S04]  /*8960*/  IMAD.SHL.U32 R21, R9, 0x10, RZ ;  /* 0x0000001009157824 */ /* 0x000fc800078e00ff */
[----:B------:R-:W-:Y:S02]  /*8970*/  F2FP.F16.F32.PACK_AB R8, RZ, R8 ;  /* 0x00000008ff08723e */ /* 0x000fe400000000ff */
[----:B------:R-:W-:-:S04]  /*8980*/  IADD3 R10, P2, R21, R4, RZ ;  /* 0x00000004150a7210 */ /* 0x000fc80007f5e0ff */
[----:B------:R-:W-:-:S05]  /*8990*/  IADD3.X R11, R20, R5, RZ, P2, !PT ;  /* 0x00000005140b7210 */ /* 0x000fca00017fe4ff */
[----:B------:R1:W-:Y:S01]  /*89a0*/  @P1 STG.E.U16 desc[UR52][R10.64], R8 ;  /* 0x000000080a001986 */ /* 0x0003e2000c101534 */
[----:B------:R-:W-:Y:S05]  /*89b0*/  @!P3 BRA `(.L_x_37) ;  /* 0x000000000004b947 */ /* 0x000fea0003800000 */
[----:B------:R2:W5:Y:S02]  /*89c0*/  LDG.E.LTC128B.U16 R15, desc[UR52][R234.64+0x2] ;  /* 0x00000234ea0f7981 */ /* 0x000564000c1e1520 */
.L_x_37:
[----:B------:R-:W-:Y:S05]  /*89d0*/  BSYNC B1 ;  /* 0x0000000000017941 */ /* 0x000fea0003800000 */
.L_x_36:
[----:B------:R-:W3:Y:S01]  /*89e0*/  LDL.LU R9, [R1+0x1cc] ;  /* 0x0001cc0001097983 */ /* 0x000ee20000300800 */
[----:B-1---5:R-:W-:Y:S01]  /*89f0*/  HADD2.F32 R8, -RZ, R15.H0_H0 ;  /* 0x2000000fff087230 */ /* 0x022fe20000004100 */
[----:B------:R-:W-:Y:S01]  /*8a00*/  ISETP.GT.AND P1, PT, R0, 0x8, P0 ;  /* 0x000000080000780c */ /* 0x000fe20000724270 */
[----:B------:R-:W-:Y:S03]  /*8a10*/  BSSY B1, `(.L_x_38) ;  /* 0x000000b000017945 */ /* 0x000fe60003800000 */
[----:B------:R-:W-:-:S04]  /*8a20*/  FMUL R8, R8, R16 ;  /* 0x0000001008087220 */ /* 0x000fc80000400000 */
[----:B---3--:R-:W-:Y:S01]  /*8a30*/  FFMA R8, R9, R2, R8 ;  /* 0x0000000209087223 */ /* 0x008fe20000000008 */
[----:B------:R-:W-:-:S04]  /*8a40*/  @P3 IMAD.MOV.U32 R9, RZ, RZ, R11 ;  /* 0x000000ffff093224 */ /* 0x000fc800078e000b */
[----:B------:R-:W-:-:S04]  /*8a50*/  F2FP.F16.F32.PACK_AB R8, RZ, R8 ;  /* 0x00000008ff08723e */ /* 0x000fc800000000ff */
[----:B------:R-:W-:Y:S01]  /*8a60*/  PRMT R20, R8, 0x7610, R20 ;  /* 0x0000761008147816 */ /* 0x000fe20000000014 */
[----:B------:R-:W-:-:S05]  /*8a70*/  @P3 IMAD.MOV.U32 R8, RZ, RZ, R10 ;  /* 0x000000ffff083224 */ /* 0x000fca00078e000a */
[----:B------:R1:W-:Y:S02]  /*8a80*/  @P3 STG.E.U16 desc[UR52][R8.64+0x2], R20 ;  /* 0x0000021408003986 */ /* 0x0003e4000c101534 */
[----:B-1----:R-:W-:Y:S01]  /*8a90*/  PRMT R8, R15, 0x7610, R8 ;  /* 0x000076100f087816 */ /* 0x002fe20000000008 */
[----:B------:R-:W-:Y:S06]  /*8aa0*/  @!P1 BRA `(.L_x_39) ;  /* 0x0000000000049947 */ /* 0x000fec0003800000 */
[----:B------:R1:W5:Y:S02]  /*8ab0*/  LDG.E.LTC128B.U16 R8, desc[UR52][R236.64+0x10] ;  /* 0x00001034ec087981 */ /* 0x000364000c1e1520 */
.L_x_39:
[----:B------:R-:W-:Y:S05]  /*8ac0*/  BSYNC B1 ;  /* 0x0000000000017941 */ /* 0x000fea0003800000 */
.L_x_38:
[----:B------:R-:W3:Y:S01]  /*8ad0*/  LDL.LU R15, [R1+0x1d0] ;  /* 0x0001d000010f7983 */ /* 0x000ee20000300800 */
[----:B-----5:R-:W-:Y:S01]  /*8ae0*/  HADD2.F32 R9, -RZ, R8.H0_H0 ;  /* 0x20000008ff097230 */ /* 0x020fe20000004100 */
[----:B------:R-:W-:Y:S01]  /*8af0*/  ISETP.GT.AND P2, PT, R0, 0x9, P0 ;  /* 0x000000090000780c */ /* 0x000fe20000744270 */
[----:B------:R-:W-:Y:S03]  /*8b00*/  BSSY B1, `(.L_x_40) ;  /* 0x0000007000017945 */ /* 0x000fe60003800000 */
[----:B------:R-:W-:-:S04]  /*8b10*/  FMUL R9, R9, R16 ;  /* 0x0000001009097220 */ /* 0x000fc80000400000 */
[----:B---3--:R-:W-:-:S05]  /*8b20*/  FFMA R9, R15, R2, R9 ;  /* 0x000000020f097223 */ /* 0x008fca0000000009 */
[----:B------:R-:W-:-:S05]  /*8b30*/  F2FP.F16.F32.PACK_AB R9, RZ, R9 ;  /* 0x00000009ff09723e */ /* 0x000fca00000000ff */
[----:B------:R3:W-:Y:S01]  /*8b40*/  @P1 STG.E.U16 desc[UR52][R4.64+0x10], R9 ;  /* 0x0000100904001986 */ /* 0x0007e2000c101534 */
[----:B------:R-:W-:Y:S05]  /*8b50*/  @!P2 BRA `(.L_x_41) ;  /* 0x000000000004a947 */ /* 0x000fea0003800000 */
[----:B------:R4:W5:Y:S02]  /*8b60*/  LDG.E.LTC128B.U16 R8, desc[UR52][R236.64+0x12] ;  /* 0x00001234ec087981 */ /* 0x000964000c1e1520 */
.L_x_41:
[----:B------:R-:W-:Y:S05]  /*8b70*/  BSYNC B1 ;  /* 0x0000000000017941 */ /* 0x000fea0003800000 */
.L_x_40:
[----:B------:R-:W2:Y:S01]  /*8b80*/  LDL.LU R15, [R1+0x1d4] ;  /* 0x0001d400010f7983 */ /* 0x000ea20000300800 */
[----:B---3-5:R-:W-:Y:S01]  /*8b90*/  HADD2.F32 R9, -RZ, R8.H0_H0 ;  /* 0x20000008ff097230 */ /* 0x028fe20000004100 */
[----:B------:R-:W-:Y:S01]  /*8ba0*/  ISETP.GT.AND P1, PT, R0, 0x8, P5 ;  /* 0x000000080000780c */ /* 0x000fe20002f24270 */
[----:B------:R-:W-:Y:S03]  /*8bb0*/  BSSY B1, `(.L_x_42) ;  /* 0x0000007000017945 */ /* 0x000fe60003800000 */
[----:B------:R-:W-:-:S04]  /*8bc0*/  FMUL R9, R9, R16 ;  /* 0x0000001009097220 */ /* 0x000fc80000400000 */
[----:B--2---:R-:W-:-:S05]  /*8bd0*/  FFMA R9, R15, R2, R9 ;  /* 0x000000020f097223 */ /* 0x004fca0000000009 */
[----:B------:R-:W-:-:S05]  /*8be0*/  F2FP.F16.F32.PACK_AB R9, RZ, R9 ;  /* 0x00000009ff09723e */ /* 0x000fca00000000ff */
[----:B------:R2:W-:Y:S01]  /*8bf0*/  @P2 STG.E.U16 desc[UR52][R4.64+0x12], R9 ;  /* 0x0000120904002986 */ /* 0x0005e2000c101534 */
[----:B------:R-:W-:Y:S05]  /*8c00*/  @!P1 BRA `(.L_x_43) ;  /* 0x0000000000049947 */ /* 0x000fea0003800000 */
[----:B------:R3:W5:Y:S02]  /*8c10*/  LDG.E.LTC128B.U16 R8, desc[UR52][R234.64+0x10] ;  /* 0x00001034ea087981 */ /* 0x000764000c1e1520 */
.L_x_43:
[----:B------:R-:W-:Y:S05]  /*8c20*/  BSYNC B1 ;  /* 0x0000000000017941 */ /* 0x000fea0003800000 */
.L_x_42:
[----:B------:R-:W4:Y:S01]  /*8c30*/  LDL.LU R15, [R1+0x1d8] ;  /* 0x0001d800010f7983 */ /* 0x000f220000300800 */
[----:B--2--5:R-:W-:Y:S01]  /*8c40*/  HADD2.F32 R9, -RZ, R8.H0_H0 ;  /* 0x20000008ff097230 */ /* 0x024fe20000004100 */
[----:B------:R-:W-:Y:S01]  /*8c50*/  ISETP.GT.AND P2, PT, R0, 0x9, P5 ;  /* 0x000000090000780c */ /* 0x000fe20002f44270 */
[----:B------:R-:W-:Y:S03]  /*8c60*/  BSSY B1, `(.L_x_44) ;  /* 0x0000007000017945 */ /* 0x000fe60003800000 */
[----:B------:R-:W-:-:S04]  /*8c70*/  FMUL R9, R9, R16 ;  /* 0x0000001009097220 */ /* 0x000fc80000400000 */
[----:B----4-:R-:W-:-:S05]  /*8c80*/  FFMA R9, R15, R2, R9 ;  /* 0x000000020f097223 */ /* 0x010fca0000000009 */
[----:B------:R-:W-:-:S05]  /*8c90*/  F2FP.F16.F32.PACK_AB R9, RZ, R9 ;  /* 0x00000009ff09723e */ /* 0x000fca00000000ff */
[----:B------:R2:W-:Y:S01]  /*8ca0*/  @P1 STG.E.U16 desc[UR52][R10.64+0x10], R9 ;  /* 0x000010090a001986 */ /* 0x0005e2000c101534 */
[----:B------:R-:W-:Y:S05]  /*8cb0*/  @!P2 BRA `(.L_x_45) ;  /* 0x000000000004a947 */ /* 0x000fea0003800000 */
[----:B------:R4:W5:Y:S02]  /*8cc0*/  LDG.E.LTC128B.U16 R8, desc[UR52][R234.64+0x12] ;  /* 0x00001234ea087981 */ /* 0x000964000c1e1520 */
.L_x_45:
[----:B------:R-:W-:Y:S05]  /*8cd0*/  BSYNC B1 ;  /* 0x0000000000017941 */ /* 0x000fea0003800000 */
.L_x_44:
[----:B------:R-:W3:Y:S01]  /*8ce0*/  LDL.LU R15, [R1+0x1dc] ;  /* 0x0001dc00010f7983 */ /* 0x000ee20000300800 */
[----:B--2--5:R-:W-:Y:S01]  /*8cf0*/  HADD2.F32 R9, -RZ, R8.H0_H0 ;  /* 0x20000008ff097230 */ /* 0x024fe20000004100 */
        /* <DEDUP_REMOVED lines=8> */
.L_x_47:
[----:B------:R-:W-:Y:S05]  /*8d80*/  BSYNC B1 ;  /* 0x0000000000017941 */ /* 0x000fea0003800000 */
.L_x_46:
        /* <DEDUP_REMOVED lines=10> */
.L_x_49:
[----:B------:R-:W-:Y:S05]  /*8e30*/  BSYNC B1 ;  /* 0x0000000000017941 */ /* 0x000fea0003800000 */
.L_x_48:
        /* <DEDUP_REMOVED lines=10> */
.L_x_51:
[----:B------:R-:W-:Y:S05]  /*8ee0*/  BSYNC B1 ;  /* 0x0000000000017941 */ /* 0x000fea0003800000 */
.L_x_50:
        /* <DEDUP_REMOVED lines=10> */
.L_x_53:
[----:B------:R-:W-:Y:S05]  /*8f90*/  BSYNC B1 ;  /* 0x0000000000017941 */ /* 0x000fea0003800000 */
.L_x_52:
        /* <DEDUP_REMOVED lines=10> */
.L_x_55:
[----:B------:R-:W-:Y:S05]  /*9040*/  BSYNC B1 ;  /* 0x0000000000017941 */ /* 0x000fea0003800000 */
.L_x_54:
        /* <DEDUP_REMOVED lines=10> */
.L_x_57:
[----:B------:R-:W-:Y:S05]  /*90f0*/  BSYNC B1 ;  /* 0x0000000000017941 */ /* 0x000fea0003800000 */
.L_x_56:
        /* <DEDUP_REMOVED lines=10> */
.L_x_59:
[----:B------:R-:W-:Y:S05]  /*91a0*/  BSYNC B1 ;  /* 0x0000000000017941 */ /* 0x000fea0003800000 */
.L_x_58:
[----:B------:R-:W4:Y:S01]  /*91b0*/  LDL.LU R20, [R1+0x1f8] ;  /* 0x0001f80001147983 */ /* 0x000f220000300800 */
[----:B--2--5:R-:W-:Y:S01]  /*91c0*/  HADD2.F32 R9, -RZ, R8.H0_H0 ;  /* 0x20000008ff097230 */ /* 0x024fe20000004100 */
[----:B------:R-:W-:Y:S01]  /*91d0*/  ISETP.GT.AND P2, PT, R0, 0x19, P5 ;  /* 0x000000190000780c */ /* 0x000fe20002f44270 */
[----:B------:R-:W-:Y:S01]  /*91e0*/  BSSY B1, `(.L_x_60) ;  /* 0x0000008000017945 */ /* 0x000fe20003800000 */
[----:B------:R-:W-:Y:S02]  /*91f0*/  PRMT R15, R8, 0x7610, R15 ;  /* 0x00007610080f7816 */ /* 0x000fe4000000000f */
[----:B------:R-:W-:-:S04]  /*9200*/  FMUL R9, R9, R16 ;  /* 0x0000001009097220 */ /* 0x000fc80000400000 */
[----:B----4-:R-:W-:-:S05]  /*9210*/  FFMA R9, R20, R2, R9 ;  /* 0x0000000214097223 */ /* 0x010fca0000000009 */
[----:B------:R-:W-:-:S05]  /*9220*/  F2FP.F16.F32.PACK_AB R9, RZ, R9 ;  /* 0x00000009ff09723e */ /* 0x000fca00000000ff */
[----:B------:R2:W-:Y:S01]  /*9230*/  @P1 STG.E.U16 desc[UR52][R10.64+0x30], R9 ;  /* 0x000030090a001986 */ /* 0x0005e2000c101534 */
[----:B------:R-:W-:Y:S05]  /*9240*/  @!P2 BRA `(.L_x_61) ;  /* 0x000000000004a947 */ /* 0x000fea0003800000 */
[----:B------:R4:W5:Y:S02]  /*9250*/  LDG.E.LTC128B.U16 R15, desc[UR52][R234.64+0x32] ;  /* 0x00003234ea0f7981 */ /* 0x000964000c1e1520 */
.L_x_61:
[----:B------:R-:W-:Y:S05]  /*9260*/  BSYNC B1 ;  /* 0x0000000000017941 */ /* 0x000fea0003800000 */
.L_x_60:
[----:B--2---:R-:W2:Y:S01]  /*9270*/  LDL.LU R9, [R1+0x1fc] ;  /* 0x0001fc0001097983 */ /* 0x004ea20000300800 */
[----:B-----5:R-:W-:-:S05]  /*9280*/  HADD2.F32 R8, -RZ, R15.H0_H0 ;  /* 0x2000000fff087230 */ /* 0x020fca0000004100 */
[----:B------:R-:W-:-:S04]  /*9290*/  FMUL R8, R8, R16 ;  /* 0x0000001008087220 */ /* 0x000fc80000400000 */
[----:B--2---:R-:W-:Y:S01]  /*92a0*/  FFMA R8, R9, R2, R8 ;  /* 0x0000000209087223 */ /* 0x004fe20000000008 */
[----:B------:R-:W-:-:S04]  /*92b0*/  @P2 IMAD.MOV.U32 R9, RZ, RZ, R11 ;  /* 0x000000ffff092224 */ /* 0x000fc800078e000b */
[----:B------:R-:W-:-:S04]  /*92c0*/  F2FP.F16.F32.PACK_AB R8, RZ, R8 ;  /* 0x00000008ff08723e */ /* 0x000fc800000000ff */
[----:B------:R-:W-:Y:S01]  /*92d0*/  PRMT R20, R8, 0x7610, R20 ;  /* 0x0000761008147816 */ /* 0x000fe20000000014 */
[----:B------:R-:W-:-:S05]  /*92e0*/  @P2 IMAD.MOV.U32 R8, RZ, RZ, R10 ;  /* 0x000000ffff082224 */ /* 0x000fca00078e000a */
[----:B------:R2:W-:Y:S04]  /*92f0*/  @P2 STG.E.U16 desc[UR52][R8.64+0x32], R20 ;  /* 0x0000321408002986 */ /* 0x0005e8000c101534 */
[----:B--2---:R-:W2:Y:S01]  /*9300*/  LDL.64 R20, [R1+0x200] ;  /* 0x0002000001147983 */ /* 0x004ea20000100a00 */
[----:B------:R-:W-:Y:S02]  /*9310*/  IADD3 R232, P1, R14, 0x80, RZ ;  /* 0x000000800ee87810 */ /* 0x000fe40007f3e0ff */
[----:B------:R-:W-:-:S03]  /*9320*/  ISETP.GT.AND P4, PT, R3, 0x80, PT ;  /* 0x000000800300780c */ /* 0x000fc60003f84270 */
[----:B------:R-:W-:Y:S01]  /*9330*/  IMAD.X R8, RZ, RZ, UR7, P1 ;  /* 0x00000007ff087e24 */ /* 0x000fe200088e06ff */
[----:B------:R-:W-:-:S03]  /*9340*/  ISETP.GT.AND P2, PT, R0, RZ, P4 ;  /* 0x000000ff0000720c */ /* 0x000fc60002744270 */
[----:B------:R-:W-:-:S04]  /*9350*/  IMAD R8, R8, R6, RZ ;  /* 0x0000000608087224 */ /* 0x000fc800078e02ff */
[C---:B------:R-:W-:Y:S02]  /*9360*/  IMAD R233, R232.reuse, R7, R8 ;  /* 0x00000007e8e97224 */ /* 0x040fe400078e0208 */
[----:B--2---:R-:W-:-:S04]  /*9370*/  IMAD.WIDE.U32 R8, R232, R6, R20 ;  /* 0x00000006e8087225 */ /* 0x004fc800078e0014 */
[----:B------:R-:W-:Y:S01]  /*9380*/  IMAD.IADD R9, R9, 0x1, R233 ;  /* 0x0000000109097824 */ /* 0x000fe200078e02e9 */
[----:B------:R-:W-:-:S04]  /*9390*/  LEA R20, P1, R8, R12, 0x1 ;  /* 0x0000000c08147211 */ /* 0x000fc800078208ff */
[----:B------:R-:W-:-:S05]  /*93a0*/  LEA.HI.X R21, R8, R13, R9, 0x1, P1 ;  /* 0x0000000d08157211 */ /* 0x000fca00008f0c09 */
[----:B------:R2:W3:Y:S04]  /*93b0*/  @P2 LDG.E.LTC128B.U16 R15, desc[UR52][R20.64] ;  /* 0x00000034140f2981 */ /* 0x0004e8000c1e1520 */
[----:B------:R-:W4:Y:S01]  /*93c0*/  LDL.LU R21, [R1+0x180] ;  /* 0x0001800001157983 */ /* 0x000f220000300800 */
[----:B------:R-:W-:Y:S01]  /*93d0*/  IMAD.WIDE.U32 R8, R232, R6, R18 ;  /* 0x00000006e8087225 */ /* 0x000fe200078e0012 */
[----:B--2---:R-:W-:Y:S01]  /*93e0*/  MOV R20, UR9 ;  /* 0x0000000900147c02 */ /* 0x004fe20008000f00 */
[----:B------:R-:W-:Y:S02]  /*93f0*/  BSSY B1, `(.L_x_62) ;  /* 0x0000016000017945 */ /* 0x000fe40003800000 */
[----:B------:R-:W-:Y:S02]  /*9400*/  IMAD.IADD R9, R233, 0x1, R9 ;  /* 0x00000001e9097824 */ /* 0x000fe400078e0209 */
[----:B------:R-:W-:-:S04]  /*9410*/  IMAD.WIDE.U32 R8, R23, UR42, R8 ;  /* 0x0000002a17087c25 */ /* 0x000fc8000f8e0008 */
[----:B------:R-:W-:Y:S01]  /*9420*/  IMAD.IADD R9, R22, 0x1, R9 ;  /* 0x0000000116097824 */ /* 0x000fe200078e0209 */
[----:B------:R-:W-:-:S04]  /*9430*/  LEA R22, P1, R8, R12, 0x1 ;  /* 0x0000000c08167211 */ /* 0x000fc800078208ff */
[----:B------:R-:W-:Y:S02]  /*9440*/  LEA.HI.X R23, R8, R13, R9, 0x1, P1 ;  /* 0x0000000d08177211 */ /* 0x000fe400008f0c09 */
[----:B------:R-:W-:Y:S01]  /*9450*/  ISETP.GT.AND P1, PT, R0, 0x1, P4 ;  /* 0x000000010000780c */ /* 0x000fe20002724270 */
[----:B---3--:R-:W-:-:S05]  /*9460*/  HADD2.F32 R8, -RZ, R15.H0_H0 ;  /* 0x2000000fff087230 */ /* 0x008fca0000004100 */
[----:B------:R-:W-:-:S04]  /*9470*/  FMUL R8, R8, R16 ;  /* 0x0000001008087220 */ /* 0x000fc80000400000 */
[----:B----4-:R-:W-:Y:S01]  /*9480*/  FFMA R9, R21, R2, R8 ;  /* 0x0000000215097223 */ /* 0x010fe20000000008 */
[----:B------:R-:W-:Y:S02]  /*9490*/  IMAD.U32 R8, RZ, RZ, UR8 ;  /* 0x00000008ff087e24 */ /* 0x000fe4000f8e00ff */
[----:B------:R-:W-:Y:S02]  /*94a0*/  IMAD.U32 R21, RZ, RZ, UR8 ;  /* 0x00000008ff157e24 */ /* 0x000fe4000f8e00ff */
[----:B------:R-:W-:Y:S01]  /*94b0*/  IMAD.SHL.U32 R8, R8, 0x100, RZ ;  /* 0x0000010008087824 */ /* 0x000fe200078e00ff */
[----:B------:R-:W-:Y:S02]  /*94c0*/  F2FP.F16.F32.PACK_AB R9, RZ, R9 ;  /* 0x00000009ff09723e */ /* 0x000fe400000000ff */
[----:B------:R-:W-:Y:S02]  /*94d0*/  SHF.L.U64.HI R21, R21, 0x8, R20 ;  /* 0x0000000815157819 */ /* 0x000fe40000010214 */
[----:B------:R-:W-:-:S02]  /*94e0*/  IADD3 R8, P3, R8, R4, RZ ;  /* 0x0000000408087210 */ /* 0x000fc40007f7e0ff */
[----:B------:R-:W-:Y:S01]  /*94f0*/  PRMT R20, R9, 0x7610, R20 ;  /* 0x0000761009147816 */ /* 0x000fe20000000014 */
[----:B------:R2:W-:Y:S02]  /*9500*/  STL [R1+0x1d4], R21 ;  /* 0x0001d41501007387 */ /* 0x0005e40000100800 */
[----:B------:R-:W-:-:S05]  /*9510*/  IMAD.X R9, R21, 0x1, R5, P3 ;  /* 0x0000000115097824 */ /* 0x000fca00018e0605 */
[----:B------:R2:W-:Y:S01]  /*9520*/  @P2 STG.E.U16 desc[UR52][R8.64], R20 ;  /* 0x0000001408002986 */ /* 0x0005e2000c101534 */
[----:B------:R-:W-:Y:S05]  /*9530*/  @!P1 BRA `(.L_x_63) ;  /* 0x0000000000049947 */ /* 0x000fea0003800000 */
[----:B------:R3:W5:Y:S02]  /*9540*/  LDG.E.LTC128B.U16 R15, desc[UR52][R22.64+0x2] ;  /* 0x00000234160f7981 */ /* 0x000764000c1e1520 */
.L_x_63:
[----:B------:R-:W-:Y:S05]  /*9550*/  BSYNC B1 ;  /* 0x0000000000017941 */ /* 0x000fea0003800000 */
.L_x_62:
[----:B--2---:R-:W2:Y:S01]  /*9560*/  LDL.LU R21, [R1+0x184] ;  /* 0x0001840001157983 */ /* 0x004ea20000300800 */
[----:B-----5:R-:W-:-:S03]  /*9570*/  HADD2.F32 R20, -RZ, R15.H0_H0 ;  /* 0x2000000fff147230 */ /* 0x020fc60000004100 */
[----:B------:R4:W-:Y:S02]  /*9580*/  STL.64 [R1+0x238], R18 ;  /* 0x0002381201007387 */ /* 0x0009e40000100a00 */
[----:B------:R-:W-:Y:S02]  /*9590*/  FMUL R20, R20, R16 ;  /* 0x0000001014147220 */ /* 0x000fe40000400000 */
[----:B----4-:R-:W4:Y:S04]  /*95a0*/  LDL.64 R18, [R1+0x200] ;  /* 0x0002000001127983 */ /* 0x010f280000100a00 */
[----:B------:R-:W-:Y:S04]  /*95b0*/  STL.64 [R1+0x230], R10 ;  /* 0x0002300a01007387 */ /* 0x000fe80000100a00 */
[----:B------:R-:W-:Y:S01]  /*95c0*/  STL [R1+0x228], R4 ;  /* 0x0002280401007387 */ /* 0x000fe20000100800 */
[----:B--2---:R-:W-:-:S05]  /*95d0*/  FFMA R21, R21, R2, R20 ;  /* 0x0000000215157223 */ /* 0x004fca0000000014 */
[----:B------:R2:W-:Y:S04]  /*95e0*/  STL [R1+0x180], R21 ;  /* 0x0001801501007387 */ /* 0x0005e80000100800 */
[----:B--2---:R-:W2:Y:S02]  /*95f0*/  LDL.64 R20, [R1+0x1c0] ;  /* 0x0001c00001147983 */ /* 0x004ea40000100a00 */
[----:B--2---:R-:W-:Y:S02]  /*9600*/  IMAD.WIDE.U32 R20, R232, R6, R20 ;  /* 0x00000006e8147225 */ /* 0x004fe400078e0014 */
[----:B------:R-:W2:Y:S01]  /*9610*/  LDL.LU R232, [R1+0x180] ;  /* 0x0001800001e87983 */ /* 0x000ea20000300800 */
[----:B------:R-:W-:Y:S02]  /*9620*/  ISETP.GT.AND P3, PT, R3, 0x88, PT ;  /* 0x000000880300780c */ /* 0x000fe40003f64270 */
[----:B--2---:R-:W-:-:S04]  /*9630*/  F2FP.F16.F32.PACK_AB R10, RZ, R232 ;  /* 0x000000e8ff0a723e */ /* 0x004fc800000000ff */
[----:B------:R-:W-:Y:S01]  /*9640*/  PRMT R11, R10, 0x7610, R11 ;  /* 0x000076100a0b7816 */ /* 0x000fe2000000000b */
[----:B------:R-:W-:Y:S02]  /*9650*/  IMAD.IADD R10, R233, 0x1, R21 ;  /* 0x00000001e90a7824 */ /* 0x000fe400078e0215 */
[----:B------:R-:W2:Y:S01]  /*9660*/  LDL.64 R232, [R1+0x218] ;  /* 0x0002180001e87983 */ /* 0x000ea20000100a00 */
[----:B------:R-:W-:Y:S02]  /*9670*/  PRMT R4, R11, 0x7610, R4 ;  /* 0x000076100b047816 */ /* 0x000fe40000000004 */
[----:B------:R-:W-:Y:S01]  /*9680*/  ISETP.GT.AND P2, PT, R0, RZ, P3 ;  /* 0x000000ff0000720c */ /* 0x000fe20001f44270 */
[----:B------:R0:W-:Y:S01]  /*9690*/  STL [R1+0x1cc], R10 ;  /* 0x0001cc0a01007387 */ /* 0x0001e20000100800 */
[----:B--2---:R-:W-:-:S05]  /*96a0*/  IADD3 R232, P6, R232, R20, RZ ;  /* 0x00000014e8e87210 */ /* 0x004fca0007fde0ff */
[----:B----4-:R-:W-:Y:S01]  /*96b0*/  IMAD.X R233, R10, 0x1, R19, P6 ;  /* 0x000000010ae97824 */ /* 0x010fe200030e0613 */
[C---:B0-----:R-:W-:Y:S01]  /*96c0*/  LEA R10, P6, R232.reuse, R12, 0x1 ;  /* 0x0000000ce80a7211 */ /* 0x041fe200078c08ff */
[----:B------:R0:W5:Y:S03]  /*96d0*/  LDL.LU.64 R18, [R1+0x238] ;  /* 0x0002380001127983 */ /* 0x0001660000300a00 */
[----:B------:R-:W-:Y:S01]  /*96e0*/  LEA.HI.X R11, R232, R13, R233, 0x1, P6 ;  /* 0x0000000de80b7211 */ /* 0x000fe200030f0ce9 */
[----:B------:R-:W-:Y:S02]  /*96f0*/  IMAD.MOV.U32 R232, RZ, RZ, R8 ;  /* 0x000000ffffe87224 */ /* 0x000fe400078e0008 */
[----:B------:R-:W-:Y:S02]  /*9700*/  IMAD.MOV.U32 R233, RZ, RZ, R9 ;  /* 0x000000ffffe97224 */ /* 0x000fe400078e0009 */
[----:B------:R2:W-:Y:S04]  /*9710*/  STL.64 [R1+0x180], R10 ;  /* 0x0001800a01007387 */ /* 0x0005e80000100a00 */
[----:B------:R4:W-:Y:S04]  /*9720*/  @P1 STG.E.U16 desc[UR52][R232.64+0x2], R4 ;  /* 0x00000204e8001986 */ /* 0x0009e8000c101534 */
[----:B--2---:R0:W5:Y:S04]  /*9730*/  LDL.LU.64 R10, [R1+0x230] ;  /* 0x00023000010a7983 */ /* 0x0041680000300a00 */
[----:B----4-:R0:W5:Y:S01]  /*9740*/  LDL.LU R4, [R1+0x228] ;  /* 0x0002280001047983 */ /* 0x0101620000300800 */
[----:B------:R-:W-:Y:S04]  /*9750*/  BSSY B1, `(.L_x_64) ;  /* 0x0000006000017945 */ /* 0x000fe80003800000 */
[----:B------:R-:W-:Y:S05]  /*9760*/  @!P2 BRA `(.L_x_65) ;  /* 0x000000000010a947 */ /* 0x000fea0003800000 */
[----:B------:R2:W-:Y:S04]  /*9770*/  STL.64 [R1+0x228], R2 ;  /* 0x0002280201007387 */ /* 0x0005e80000100a00 */
[----:B--2---:R-:W2:Y:S04]  /*9780*/  LDL.LU.64 R2, [R1+0x180] ;  /* 0x0001800001027983 */ /* 0x004ea80000300a00 */
[----:B--2---:R2:W5:Y:S04]  /*9790*/  LDG.E.LTC128B.U16 R15, desc[UR52][R2.64] ;  /* 0x00000034020f7981 */ /* 0x004568000c1e1520 */
[----:B------:R2:W5:Y:S02]  /*97a0*/  LDL.LU.64 R2, [R1+0x228] ;  /* 0x0002280001027983 */ /* 0x0005640000300a00 */
.L_x_65:
[----:B------:R-:W-:Y:S05]  /*97b0*/  BSYNC B1 ;  /* 0x0000000000017941 */ /* 0x000fea0003800000 */
.L_x_64:
[----:B------:R4:W-:Y:S04]  /*97c0*/  STL.64 [R1+0x230], R6 ;  /* 0x0002300601007387 */ /* 0x0009e80000100a00 */
[----:B----4-:R-:W4:Y:S01]  /*97d0*/  LDL.LU R6, [R1+0x188] ;  /* 0x0001880001067983 */ /* 0x010f220000300800 */
[----:B-----5:R-:W-:Y:S02]  /*97e0*/  HADD2.F32 R21, -RZ, R15.H0_H0 ;  /* 0x2000000fff157230 */ /* 0x020fe40000004100 */
[----:B------:R-:W-:Y:S01]  /*97f0*/  IMAD.U32 R7, RZ, RZ, UR8 ;  /* 0x00000008ff077e24 */ /* 0x000fe2000f8e00ff */
[----:B------:R0:W-:Y:S02]  /*9800*/  STL.64 [R1+0x228], R4 ;  /* 0x0002280401007387 */ /* 0x0001e40000100a00 */
[----:B------:R-:W-:Y:S01]  /*9810*/  FMUL R21, R21, R16 ;  /* 0x0000001015157220 */ /* 0x000fe20000400000 */
[----:B------:R-:W-:Y:S01]  /*9820*/  IMAD.SHL.U32 R7, R7, 0x10, RZ ;  /* 0x0000001007077824 */ /* 0x000fe200078e00ff */
[----:B0-----:R-:W3:Y:S04]  /*9830*/  LDL.LU R4, [R1+0x1cc] ;  /* 0x0001cc0001047983 */ /* 0x001ee80000300800 */
[----:B------:R-:W2:Y:S01]  /*9840*/  LDL R5, [R1+0x208] ;  /* 0x0002080001057983 */ /* 0x000ea20000100800 */
[----:B----4-:R-:W-:Y:S01]  /*9850*/  FFMA R21, R6, R2, R21 ;  /* 0x0000000206157223 */ /* 0x010fe20000000015 */
[----:B------:R-:W-:-:S02]  /*9860*/  IADD3 R6, P1, R8, R7, RZ ;  /* 0x0000000708067210 */ /* 0x000fc40007f3e0ff */
[----:B------:R-:W4:Y:S02]  /*9870*/  LDL R7, [R1+0x1c8] ;  /* 0x0001c80001077983 */ /* 0x000f240000100800 */
[----:B------:R-:W-:Y:S01]  /*9880*/  F2FP.F16.F32.PACK_AB R21, RZ, R21 ;  /* 0x00000015ff15723e */ /* 0x000fe200000000ff */
[----:B----4-:R-:W-:Y:S01]  /*9890*/  IMAD.X R7, R9, 0x1, R7, P1 ;  /* 0x0000000109077824 */ /* 0x010fe200008e0607 */
[----:B------:R-:W-:-:S04]  /*98a0*/  IADD3 R20, P1, R18, R20, RZ ;  /* 0x0000001412147210 */ /* 0x000fc80007f3e0ff */
[----:B------:R3:W-:Y:S02]  /*98b0*/  @P2 STG.E.U16 desc[UR52][R6.64], R21 ;  /* 0x0000001506002986 */ /* 0x0007e4000c101534 */
[----:B---3--:R-:W-:Y:S02]  /*98c0*/  IMAD.X R21, R19, 0x1, R4, P1 ;  /* 0x0000000113157824 */ /* 0x008fe400008e0604 */
[----:B------:R0:W5:Y:S01]  /*98d0*/  LDL.LU.64 R6, [R1+0x230] ;  /* 0x0002300001067983 */ /* 0x0001620000300a00 */
[----:B--2---:R-:W-:-:S03]  /*98e0*/  IMAD.WIDE.U32 R4, R5, UR42, R20 ;  /* 0x0000002a05047c25 */ /* 0x004fc6000f8e0014 */
[----:B------:R-:W2:Y:S01]  /*98f0*/  LDL R21, [R1+0x20c] ;  /* 0x00020c0001157983 */ /* 0x000ea20000100800 */
[----:B------:R-:W-:Y:S02]  /*9900*/  LEA R20, P1, R4, R12, 0x1 ;  /* 0x0000000c04147211 */ /* 0x000fe400078208ff */
[----:B------:R-:W-:Y:S02]  /*9910*/  ISETP.GT.AND P6, PT, R0, 0x1, P3 ;  /* 0x000000010000780c */ /* 0x000fe40001fc4270 */
[----:B--2---:R-:W-:-:S04]  /*9920*/  IADD3 R21, R21, R5, RZ ;  /* 0x0000000515157210 */ /* 0x004fc80007ffe0ff */
[----:B------:R-:W-:Y:S02]  /*9930*/  LEA.HI.X R21, R4, R13, R21, 0x1, P1 ;  /* 0x0000000d04157211 */ /* 0x000fe400008f0c15 */
[----:B------:R0:W5:Y:S01]  /*9940*/  LDL.LU.64 R4, [R1+0x228] ;  /* 0x0002280001047983 */ /* 0x0001620000300a00 */
[----:B------:R-:W-:Y:S04]  /*9950*/  BSSY B1, `(.L_x_66) ;  /* 0x0000003000017945 */ /* 0x000fe80003800000 */
[----:B------:R-:W-:Y:S05]  /*9960*/  @!P6 BRA `(.L_x_67) ;  /* 0x000000000004e947 */ /* 0x000fea0003800000 */
[----:B------:R2:W5:Y:S02]  /*9970*/  LDG.E.LTC128B.U16 R15, desc[UR52][R20.64+0x2] ;  /* 0x00000234140f7981 */ /* 0x000564000c1e1520 */
.L_x_67:
[----:B------:R-:W-:Y:S05]  /*9980*/  BSYNC B1 ;  /* 0x0000000000017941 */ /* 0x000fea0003800000 */
.L_x_66:
[----:B------:R-:W-:Y:S04]  /*9990*/  STL [R1+0x240], R11 ;  /* 0x0002400b01007387 */ /* 0x000fe80000100800 */
[----:B------:R-:W-:Y:S04]  /*99a0*/  STL [R1+0x23c], R10 ;  /* 0x00023c0a01007387 */ /* 0x000fe80000100800 */
[----:B-----5:R3:W-:Y:S04]  /*99b0*/  STL [R1+0x238], R7 ;  /* 0x0002380701007387 */ /* 0x0207e80000100800 */
[----:B---3--:R-:W3:Y:S04]  /*99c0*/  LDL.LU R7, [R1+0x18c] ;  /* 0x00018c0001077983 */ /* 0x008ee80000300800 */
[----:B------:R-:W-:Y:S04]  /*99d0*/  STL [R1+0x234], R6 ;  /* 0x0002340601007387 */ /* 0x000fe80000100800 */
[----:B------:R4:W-:Y:S04]  /*99e0*/  STL [R1+0x230], R5 ;  /* 0x0002300501007387 */ /* 0x0009e80000100800 */
[----:B----4-:R-:W4:Y:S01]  /*99f0*/  LDL R5, [R1+0x1c8] ;  /* 0x0001c80001057983 */ /* 0x010f220000100800 */
[----:B------:R-:W-:-:S02]  /*9a00*/  HADD2.F32 R11, -RZ, R15.H0_H0 ;  /* 0x2000000fff0b7230 */ /* 0x000fc40000004100 */
[----:B------:R-:W-:Y:S01]  /*9a10*/  IMAD.U32 R10, RZ, RZ, UR8 ;  /* 0x00000008ff0a7e24 */ /* 0x000fe2000f8e00ff */
[----:B------:R0:W-:Y:S02]  /*9a20*/  STL [R1+0x22c], R4 ;  /* 0x00022c0401007387 */ /* 0x0001e40000100800 */
[----:B------:R-:W-:Y:S01]  /*9a30*/  FMUL R11, R11, R16 ;  /* 0x000000100b0b7220 */ /* 0x000fe20000400000 */
[----:B------:R-:W-:Y:S01]  /*9a40*/  IMAD.SHL.U32 R10, R10, 0x10, RZ ;  /* 0x000000100a0a7824 */ /* 0x000fe200078e00ff */
[----:B------:R1:W-:Y:S04]  /*9a50*/  STL [R1+0x228], R3 ;  /* 0x0002280301007387 */ /* 0x0003e80000100800 */
[----:B------:R-:W-:Y:S01]  /*9a60*/  IADD3 R8, P2, R10, R8, RZ ;  /* 0x000000080a087210 */ /* 0x000fe20007f5e0ff */
[----:B---3--:R-:W-:-:S02]  /*9a70*/  FFMA R7, R7, R2, R11 ;  /* 0x0000000207077223 */ /* 0x008fc4000000000b */
[----:B------:R3:W5:Y:S03]  /*9a80*/  LDL.LU R11, [R1+0x240] ;  /* 0x00024000010b7983 */ /* 0x0007660000300800 */
[----:B------:R-:W-:Y:S01]  /*9a90*/  F2FP.F16.F32.PACK_AB R6, RZ, R7 ;  /* 0x00000007ff06723e */ /* 0x000fe200000000ff */
[----:B------:R3:W5:Y:S03]  /*9aa0*/  LDL.LU R10, [R1+0x23c] ;  /* 0x00023c00010a7983 */ /* 0x0007660000300800 */
[----:B0-----:R-:W-:Y:S01]  /*9ab0*/  PRMT R4, R6, 0x7610, R4 ;  /* 0x0000761006047816 */ /* 0x001fe20000000004 */
[----:B------:R3:W5:Y:S03]  /*9ac0*/  LDL.LU R7, [R1+0x238] ;  /* 0x0002380001077983 */ /* 0x0007660000300800 */
[----:B-1----:R-:W-:Y:S01]  /*9ad0*/  PRMT R3, R4, 0x7610, R3 ;  /* 0x0000761004037816 */ /* 0x002fe20000000003 */
[----:B------:R3:W5:Y:S01]  /*9ae0*/  LDL.LU R6, [R1+0x234] ;  /* 0x0002340001067983 */ /* 0x0007620000300800 */
[----:B------:R-:W-:Y:S01]  /*9af0*/  ISETP.GT.AND P1, PT, R0, 0x8, P4 ;  /* 0x000000080000780c */ /* 0x000fe20002724270 */
[----:B----4-:R-:W-:-:S02]  /*9b00*/  IMAD.X R9, R5, 0x1, R9, P2 ;  /* 0x0000000105097824 */ /* 0x010fc400010e0609 */
[----:B------:R3:W5:Y:S04]  /*9b10*/  LDL.LU R5, [R1+0x230] ;  /* 0x0002300001057983 */ /* 0x0007680000300800 */
[----:B------:R3:W5:Y:S04]  /*9b20*/  LDL.LU R4, [R1+0x22c] ;  /* 0x00022c0001047983 */ /* 0x0007680000300800 */
[----:B------:R0:W-:Y:S04]  /*9b30*/  @P6 STG.E.U16 desc[UR52][R8.64+0x2], R3 ;  /* 0x0000020308006986 */ /* 0x0001e8000c101534 */
[----:B0-----:R3:W5:Y:S01]  /*9b40*/  LDL.LU R3, [R1+0x228] ;  /* 0x0002280001037983 */ /* 0x0017620000300800 */
[----:B------:R-:W-:Y:S01]  /*9b50*/  BSSY B1, `(.L_x_68) ;  /* 0x0000004000017945 */ /* 0x000fe20003800000 */
[----:B------:R-:W-:-:S03]  /*9b60*/  PRMT R8, R15, 0x7610, R8 ;  /* 0x000076100f087816 */ /* 0x000fc60000000008 */
[----:B------:R-:W-:Y:S05]  /*9b70*/  @!P1 BRA `(.L_x_69) ;  /* 0x0000000000049947 */ /* 0x000fea0003800000 */
[----:B------:R0:W5:Y:S02]  /*9b80*/  LDG.E.LTC128B.U16 R8, desc[UR52][R22.64+0x10] ;  /* 0x0000103416087981 */ /* 0x000164000c1e1520 */
.L_x_69:
[----:B------:R-:W-:Y:S05]  /*9b90*/  BSYNC B1 ;  /* 0x0000000000017941 */ /* 0x000fea0003800000 */
.L_x_68:
[----:B------:R-:W4:Y:S01]  /*9ba0*/  LDL.LU R15, [R1+0x190] ;  /* 0x00019000010f7983 */ /* 0x000f220000300800 */
[----:B-----5:R-:W-:Y:S01]  /*9bb0*/  HADD2.F32 R9, -RZ, R8.H0_H0 ;  /* 0x20000008ff097230 */ /* 0x020fe20000004100 */
        /* <DEDUP_REMOVED lines=8> */
.L_x_71:
[----:B------:R-:W-:Y:S05]  /*9c40*/  BSYNC B1 ;  /* 0x0000000000017941 */ /* 0x000fea0003800000 */
.L_x_70:
[----:B------:R0:W-:Y:S04]  /*9c50*/  STL [R1+0x228], R3 ;  /* 0x0002280301007387 */ /* 0x0001e80000100800 */
[----:B0-----:R-:W2:Y:S01]  /*9c60*/  LDL.LU R3, [R1+0x194] ;  /* 0x0001940001037983 */ /* 0x001ea20000300800 */
[----:B-1---5:R-:W-:-:S05]  /*9c70*/  HADD2.F32 R9, -RZ, R8.H0_H0 ;  /* 0x20000008ff097230 */ /* 0x022fca0000004100 */
[----:B------:R-:W-:Y:S01]  /*9c80*/  FMUL R9, R9, R16 ;  /* 0x0000001009097220 */ /* 0x000fe20000400000 */
[----:B------:R-:W-:-:S03]  /*9c90*/  ISETP.GT.AND P1, PT, R0, 0x8, P3 ;  /* 0x000000080000780c */ /* 0x000fc60001f24270 */
[----:B--2---:R-:W-:Y:S02]  /*9ca0*/  FFMA R9, R3, R2, R9 ;  /* 0x0000000203097223 */ /* 0x004fe40000000009 */
[----:B------:R0:W5:Y:S01]  /*9cb0*/  LDL.LU R3, [R1+0x228] ;  /* 0x0002280001037983 */ /* 0x0001620000300800 */
[----:B------:R-:W-:Y:S01]  /*9cc0*/  BSSY B1, `(.L_x_72) ;  /* 0x0000006000017945 */ /* 0x000fe20003800000 */
[----:B------:R-:W-:Y:S02]  /*9cd0*/  PRMT R15, R8, 0x7610, R15 ;  /* 0x00007610080f7816 */ /* 0x000fe4000000000f */
[----:B------:R-:W-:-:S05]  /*9ce0*/  F2FP.F16.F32.PACK_AB R9, RZ, R9 ;  /* 0x00000009ff09723e */ /* 0x000fca00000000ff */
[----:B------:R0:W-:Y:S01]  /*9cf0*/  @P2 STG.E.U16 desc[UR52][R232.64+0x12], R9 ;  /* 0x00001209e8002986 */ /* 0x0001e2000c101534 */
[----:B------:R-:W-:Y:S05]  /*9d00*/  @!P1 BRA `(.L_x_73) ;  /* 0x0000000000049947 */ /* 0x000fea0003800000 */
[----:B------:R1:W5:Y:S02]  /*9d10*/  LDG.E.LTC128B.U16 R15, desc[UR52][R20.64+0x10] ;  /* 0x00001034140f7981 */ /* 0x000364000c1e1520 */
.L_x_73:
[----:B------:R-:W-:Y:S05]  /*9d20*/  BSYNC B1 ;  /* 0x0000000000017941 */ /* 0x000fea0003800000 */
.L_x_72:
[----:B0-----:R-:W2:Y:S01]  /*9d30*/  LDL.LU R9, [R1+0x198] ;  /* 0x0001980001097983 */ /* 0x001ea20000300800 */
[----:B-----5:R-:W-:-:S03]  /*9d40*/  HADD2.F32 R8, -RZ, R15.H0_H0 ;  /* 0x2000000fff087230 */ /* 0x020fc60000004100 */
[----:B------:R0:W-:Y:S02]  /*9d50*/  STL [R1+0x234], R10 ;  /* 0x0002340a01007387 */ /* 0x0001e40000100800 */
[----:B------:R-:W-:Y:S02]  /*9d60*/  FMUL R8, R8, R16 ;  /* 0x0000001008087220 */ /* 0x000fe40000400000 */
[----:B------:R3:W-:Y:S01]  /*9d70*/  STL [R1+0x230], R7 ;  /* 0x0002300701007387 */ /* 0x0007e20000100800 */
[----:B0-----:R-:W-:-:S04]  /*9d80*/  IMAD.U32 R10, RZ, RZ, UR8 ;  /* 0x00000008ff0a7e24 */ /* 0x001fc8000f8e00ff */
[----:B------:R-:W-:Y:S01]  /*9d90*/  IMAD.SHL.U32 R10, R10, 0x100, RZ ;  /* 0x000001000a0a7824 */ /* 0x000fe200078e00ff */
[----:B---3--:R-:W3:Y:S04]  /*9da0*/  LDL.LU R7, [R1+0x1d4] ;  /* 0x0001d40001077983 */ /* 0x008ee80000300800 */
[----:B------:R0:W-:Y:S04]  /*9db0*/  STL [R1+0x22c], R6 ;  /* 0x00022c0601007387 */ /* 0x0001e80000100800 */
[----:B------:R4:W-:Y:S01]  /*9dc0*/  STL [R1+0x228], R3 ;  /* 0x0002280301007387 */ /* 0x0009e20000100800 */
[----:B--2---:R-:W-:Y:S01]  /*9dd0*/  FFMA R9, R9, R2, R8 ;  /* 0x0000000209097223 */ /* 0x004fe20000000008 */
[----:B------:R-:W-:-:S04]  /*9de0*/  IMAD.U32 R8, RZ, RZ, UR8 ;  /* 0x00000008ff087e24 */ /* 0x000fc8000f8e00ff */
[----:B------:R-:W-:Y:S01]  /*9df0*/  IMAD.SHL.U32 R8, R8, 0x10, RZ ;  /* 0x0000001008087824 */ /* 0x000fe200078e00ff */
[----:B------:R-:W-:-:S04]  /*9e00*/  F2FP.F16.F32.PACK_AB R9, RZ, R9 ;  /* 0x00000009ff09723e */ /* 0x000fc800000000ff */
[----:B------:R-:W-:Y:S02]  /*9e10*/  IADD3 R8, P2, P6, R8, R4, R10 ;  /* 0x0000000408087210 */ /* 0x000fe40007e5e00a */
[----:B------:R2:W5:Y:S01]  /*9e20*/  LDL.LU R10, [R1+0x234] ;  /* 0x00023400010a7983 */ /* 0x0005620000300800 */
[----:B0-----:R-:W-:-:S03]  /*9e30*/  PRMT R6, R9, 0x7610, R6 ;  /* 0x0000761009067816 */ /* 0x001fc60000000006 */
[----:B------:R-:W3:Y:S01]  /*9e40*/  LDL R9, [R1+0x1c8] ;  /* 0x0001c80001097983 */ /* 0x000ee20000100800 */
[----:B----4-:R-:W-:Y:S02]  /*9e50*/  PRMT R3, R6, 0x7610, R3 ;  /* 0x0000761006037816 */ /* 0x010fe40000000003 */
[----:B---3--:R-:W-:Y:S02]  /*9e60*/  IADD3.X R9, R9, R5, R7, P2, P6 ;  /* 0x0000000509097210 */ /* 0x008fe400017ec407 */
[----:B------:R2:W5:Y:S01]  /*9e70*/  LDL.LU R7, [R1+0x230] ;  /* 0x0002300001077983 */ /* 0x0005620000300800 */
[----:B------:R-:W-:-:S03]  /*9e80*/  ISETP.GT.AND P2, PT, R0, 0x9, P3 ;  /* 0x000000090000780c */ /* 0x000fc60001f44270 */
[----:B------:R2:W5:Y:S04]  /*9e90*/  LDL.LU R6, [R1+0x22c] ;  /* 0x00022c0001067983 */ /* 0x0005680000300800 */
[----:B------:R0:W-:Y:S04]  /*9ea0*/  @P1 STG.E.U16 desc[UR52][R8.64+0x10], R3 ;  /* 0x0000100308001986 */ /* 0x0001e8000c101534 */
[----:B0-----:R2:W5:Y:S01]  /*9eb0*/  LDL.LU R3, [R1+0x228] ;  /* 0x0002280001037983 */ /* 0x0015620000300800 */
[----:B------:R-:W-:Y:S04]  /*9ec0*/  BSSY B1, `(.L_x_74) ;  /* 0x0000003000017945 */ /* 0x000fe80003800000 */
[----:B------:R-:W-:Y:S05]  /*9ed0*/  @!P2 BRA `(.L_x_75) ;  /* 0x000000000004a947 */ /* 0x000fea0003800000 */
[----:B------:R0:W5:Y:S02]  /*9ee0*/  LDG.E.LTC128B.U16 R15, desc[UR52][R20.64+0x12] ;  /* 0x00001234140f7981 */ /* 0x000164000c1e1520 */
.L_x_75:
[----:B------:R-:W-:Y:S05]  /*9ef0*/  BSYNC B1 ;  /* 0x0000000000017941 */ /* 0x000fea0003800000 */
.L_x_74:
[----:B-----5:R-:W-:Y:S04]  /*9f00*/  STL [R1+0x238], R7 ;  /* 0x0002380701007387 */ /* 0x020fe80000100800 */
[----:B------:R3:W-:Y:S04]  /*9f10*/  STL [R1+0x234], R6 ;  /* 0x0002340601007387 */ /* 0x0007e80000100800 */
[----:B---3--:R-:W3:Y:S01]  /*9f20*/  LDL.LU R6, [R1+0x19c] ;  /* 0x00019c0001067983 */ /* 0x008ee20000300800 */
[----:B------:R-:W-:-:S03]  /*9f30*/  HADD2.F32 R7, -RZ, R15.H0_H0 ;  /* 0x2000000fff077230 */ /* 0x000fc60000004100 */
[----:B------:R4:W-:Y:S02]  /*9f40*/  STL [R1+0x230], R5 ;  /* 0x0002300501007387 */ /* 0x0009e40000100800 */
[----:B------:R-:W-:Y:S02]  /*9f50*/  FMUL R7, R7, R16 ;  /* 0x0000001007077220 */ /* 0x000fe40000400000 */
[----:B------:R1:W-:Y:S04]  /*9f60*/  STL [R1+0x22c], R4 ;  /* 0x00022c0401007387 */ /* 0x0003e80000100800 */
[----:B------:R2:W-:Y:S01]  /*9f70*/  STL [R1+0x228], R3 ;  /* 0x0002280301007387 */ /* 0x0005e20000100800 */
[----:B---3--:R-:W-:-:S03]  /*9f80*/  FFMA R6, R6, R2, R7 ;  /* 0x0000000206067223 */ /* 0x008fc60000000007 */
[----:B------:R3:W5:Y:S02]  /*9f90*/  LDL.LU R7, [R1+0x238] ;  /* 0x0002380001077983 */ /* 0x0007640000300800 */
[----:B----4-:R-:W-:Y:S02]  /*9fa0*/  F2FP.F16.F32.PACK_AB R5, RZ, R6 ;  /* 0x00000006ff05723e */ /* 0x010fe400000000ff */
[----:B------:R3:W5:Y:S02]  /*9fb0*/  LDL.LU R6, [R1+0x234] ;  /* 0x0002340001067983 */ /* 0x0007640000300800 */
[----:B-1----:R-:W-:Y:S02]  /*9fc0*/  PRMT R4, R5, 0x7610, R4 ;  /* 0x0000761005047816 */ /* 0x002fe40000000004 */
[----:B------:R3:W5:Y:S01]  /*9fd0*/  LDL.LU R5, [R1+0x230] ;  /* 0x0002300001057983 */ /* 0x0007620000300800 */
[----:B------:R-:W-:Y:S02]  /*9fe0*/  ISETP.GT.AND P1, PT, R0, 0x10, P4 ;  /* 0x000000100000780c */ /* 0x000fe40002724270 */
[----:B--2---:R-:W-:-:S02]  /*9ff0*/  PRMT R3, R4, 0x7610, R3 ;  /* 0x0000761004037816 */ /* 0x004fc40000000003 */
[----:B------:R3:W5:Y:S04]  /*a000*/  LDL.LU R4, [R1+0x22c] ;  /* 0x00022c0001047983 */ /* 0x0007680000300800 */
[----:B------:R1:W-:Y:S04]  /*a010*/  @P2 STG.E.U16 desc[UR52][R8.64+0x12], R3 ;  /* 0x0000120308002986 */ /* 0x0003e8000c101534 */
[----:B-1----:R3:W5:Y:S01]  /*a020*/  LDL.LU R3, [R1+0x228] ;  /* 0x0002280001037983 */ /* 0x0027620000300800 */
[----:B------:R-:W-:Y:S04]  /*a030*/  BSSY B1, `(.L_x_76) ;  /* 0x0000003000017945 */ /* 0x000fe80003800000 */
[----:B------:R-:W-:Y:S05]  /*a040*/  @!P1 BRA `(.L_x_77) ;  /* 0x0000000000049947 */ /* 0x000fea0003800000 */
[----:B------:R1:W5:Y:S02]  /*a050*/  LDG.E.LTC128B.U16 R15, desc[UR52][R22.64+0x20] ;  /* 0x00002034160f7981 */ /* 0x000364000c1e1520 */
.L_x_77:
[----:B------:R-:W-:Y:S05]  /*a060*/  BSYNC B1 ;  /* 0x0000000000017941 */ /* 0x000fea0003800000 */
.L_x_76:
[----:B-----5:R-:W-:Y:S04]  /*a070*/  STL [R1+0x238], R7 ;  /* 0x0002380701007387 */ /* 0x020fe80000100800 */
[----:B------:R2:W-:Y:S04]  /*a080*/  STL [R1+0x234], R6 ;  /* 0x0002340601007387 */ /* 0x0005e80000100800 */
[----:B--2---:R-:W2:Y:S01]  /*a090*/  LDL.LU R6, [R1+0x1a0] ;  /* 0x0001a00001067983 */ /* 0x004ea20000300800 */
[----:B------:R-:W-:-:S03]  /*a0a0*/  HADD2.F32 R7, -RZ, R15.H0_H0 ;  /* 0x2000000fff077230 */ /* 0x000fc60000004100 */
[----:B------:R4:W-:Y:S02]  /*a0b0*/  STL [R1+0x230], R5 ;  /* 0x0002300501007387 */ /* 0x0009e40000100800 */
[----:B------:R-:W-:Y:S02]  /*a0c0*/  FMUL R7, R7, R16 ;  /* 0x0000001007077220 */ /* 0x000fe40000400000 */
[----:B------:R0:W-:Y:S04]  /*a0d0*/  STL [R1+0x22c], R4 ;  /* 0x00022c0401007387 */ /* 0x0001e80000100800 */
[----:B------:R3:W-:Y:S01]  /*a0e0*/  STL [R1+0x228], R3 ;  /* 0x0002280301007387 */ /* 0x0007e20000100800 */
[----:B--2---:R-:W-:-:S03]  /*a0f0*/  FFMA R6, R6, R2, R7 ;  /* 0x0000000206067223 */ /* 0x004fc60000000007 */
[----:B------:R2:W5:Y:S02]  /*a100*/  LDL.LU R7, [R1+0x238] ;  /* 0x0002380001077983 */ /* 0x0005640000300800 */
[----:B----4-:R-:W-:Y:S02]  /*a110*/  F2FP.F16.F32.PACK_AB R5, RZ, R6 ;  /* 0x00000006ff05723e */ /* 0x010fe400000000ff */
[----:B------:R2:W5:Y:S02]  /*a120*/  LDL.LU R6, [R1+0x234] ;  /* 0x0002340001067983 */ /* 0x0005640000300800 */
[----:B0-----:R-:W-:Y:S02]  /*a130*/  PRMT R4, R5, 0x7610, R4 ;  /* 0x0000761005047816 */ /* 0x001fe40000000004 */
[----:B------:R2:W5:Y:S01]  /*a140*/  LDL.LU R5, [R1+0x230] ;  /* 0x0002300001057983 */ /* 0x0005620000300800 */
[----:B------:R-:W-:Y:S02]  /*a150*/  ISETP.GT.AND P2, PT, R0, 0x11, P4 ;  /* 0x000000110000780c */ /* 0x000fe40002744270 */
[----:B---3--:R-:W-:-:S02]  /*a160*/  PRMT R3, R4, 0x7610, R3 ;  /* 0x0000761004037816 */ /* 0x008fc40000000003 */
[----:B------:R2:W5:Y:S04]  /*a170*/  LDL.LU R4, [R1+0x22c] ;  /* 0x00022c0001047983 */ /* 0x0005680000300800 */
[----:B------:R0:W-:Y:S04]  /*a180*/  @P1 STG.E.U16 desc[UR52][R232.64+0x20], R3 ;  /* 0x00002003e8001986 */ /* 0x0001e8000c101534 */
[----:B0-----:R2:W5:Y:S01]  /*a190*/  LDL.LU R3, [R1+0x228] ;  /* 0x0002280001037983 */ /* 0x0015620000300800 */
[----:B------:R-:W-:Y:S04]  /*a1a0*/  BSSY B1, `(.L_x_78) ;  /* 0x0000003000017945 */ /* 0x000fe80003800000 */
[----:B------:R-:W-:Y:S05]  /*a1b0*/  @!P2 BRA `(.L_x_79) ;  /* 0x000000000004a947 */ /* 0x000fea0003800000 */
[----:B------:R0:W5:Y:S02]  /*a1c0*/  LDG.E.LTC128B.U16 R15, desc[UR52][R22.64+0x22] ;  /* 0x00002234160f7981 */ /* 0x000164000c1e1520 */
.L_x_79:
[----:B------:R-:W-:Y:S05]  /*a1d0*/  BSYNC B1 ;  /* 0x0000000000017941 */ /* 0x000fea0003800000 */
.L_x_78:
        /* <DEDUP_REMOVED lines=22> */
.L_x_81:
[----:B------:R-:W-:Y:S05]  /*a340*/  BSYNC B1 ;  /* 0x0000000000017941 */ /* 0x000fea0003800000 */
.L_x_80:
        /* <DEDUP_REMOVED lines=22> */
.L_x_83:
[----:B------:R-:W-:Y:S05]  /*a4b0*/  BSYNC B1 ;  /* 0x0000000000017941 */ /* 0x000fea0003800000 */
.L_x_82:
        /* <DEDUP_REMOVED lines=22> */
.L_x_85:
[----:B------:R-:W-:Y:S05]  /*a620*/  BSYNC B1 ;  /* 0x0000000000017941 */ /* 0x000fea0003800000 */
.L_x_84:
        /* <DEDUP_REMOVED lines=22> */
.L_x_87:
[----:B------:R-:W-:Y:S05]  /*a790*/  BSYNC B1 ;  /* 0x0000000000017941 */ /* 0x000fea0003800000 */
.L_x_86:
        /* <DEDUP_REMOVED lines=22> */
.L_x_89:
[----:B------:R-:W-:Y:S05]  /*a900*/  BSYNC B1 ;  /* 0x0000000000017941 */ /* 0x000fea0003800000 */
.L_x_88:
        /* <DEDUP_REMOVED lines=8> */
[----:B------:R-:W-:Y:S01]  /*a990*/  ISETP.GT.AND P2, PT, R0, 0x19, P3 ;  /* 0x000000190000780c */ /* 0x000fe20001f44270 */
[----:B------:R-:W-:Y:S01]  /*a9a0*/  BSSY B1, `(.L_x_90) ;  /* 0x000000f000017945 */ /* 0x000fe20003800000 */
[----:B--2---:R-:W-:-:S02]  /*a9b0*/  FFMA R6, R6, R2, R7 ;  /* 0x0000000206067223 */ /* 0x004fc40000000007 */
[----:B------:R2:W5:Y:S03]  /*a9c0*/  LDL.LU R7, [R1+0x238] ;  /* 0x0002380001077983 */ /* 0x0005660000300800 */
[----:B----4-:R-:W-:Y:S02]  /*a9d0*/  F2FP.F16.F32.PACK_AB R5, RZ, R6 ;  /* 0x00000006ff05723e */ /* 0x010fe400000000ff */
[----:B------:R2:W5:Y:S02]  /*a9e0*/  LDL.LU R6, [R1+0x234] ;  /* 0x0002340001067983 */ /* 0x0005640000300800 */
[----:B0-----:R-:W-:Y:S02]  /*a9f0*/  PRMT R4, R5, 0x7610, R4 ;  /* 0x0000761005047816 */ /* 0x001fe40000000004 */
[----:B------:R2:W5:Y:S02]  /*aa00*/  LDL.LU R5, [R1+0x230] ;  /* 0x0002300001057983 */ /* 0x0005640000300800 */
[----:B---3--:R-:W-:-:S02]  /*aa10*/  PRMT R3, R4, 0x7610, R3 ;  /* 0x0000761004037816 */ /* 0x008fc40000000003 */
[----:B------:R2:W5:Y:S04]  /*aa20*/  LDL.LU R4, [R1+0x22c] ;  /* 0x00022c0001047983 */ /* 0x0005680000300800 */
[----:B------:R0:W-:Y:S04]  /*aa30*/  @P1 STG.E.U16 desc[UR52][R8.64+0x30], R3 ;  /* 0x0000300308001986 */ /* 0x0001e8000c101534 */
[----:B0-----:R2:W5:Y:S04]  /*aa40*/  LDL.LU R3, [R1+0x228] ;  /* 0x0002280001037983 */ /* 0x0015680000300800 */
[----:B------:R2:W-:Y:S01]  /*aa50*/  STL.S16 [R1+0x188], R15 ;  /* 0x0001880f01007387 */ /* 0x0005e20000100600 */
[----:B------:R-:W-:Y:S05]  /*aa60*/  @!P2 BRA `(.L_x_91) ;  /* 0x000000000008a947 */ /* 0x000fea0003800000 */
[----:B--2---:R-:W2:Y:S04]  /*aa70*/  LDG.E.LTC128B.U16 R15, desc[UR52][R20.64+0x32] ;  /* 0x00003234140f7981 */ /* 0x004ea8000c1e1520 */
[----:B--2---:R0:W-:Y:S02]  /*aa80*/  STL [R1+0x188], R15 ;  /* 0x0001880f01007387 */ /* 0x0041e40000100800 */
.L_x_91:
[----:B------:R-:W-:Y:S05]  /*aa90*/  BSYNC B1 ;  /* 0x0000000000017941 */ /* 0x000fea0003800000 */
.L_x_90:
[----:B------:R3:W-:Y:S04]  /*aaa0*/  STL.64 [R1+0x268], R30 ;  /* 0x0002681e01007387 */ /* 0x0007e80000100a00 */
[----:B---3--:R-:W3:Y:S04]  /*aab0*/  LDL.LU R31, [R1+0x1bc] ;  /* 0x0001bc00011f7983 */ /* 0x008ee80000300800 */
[----:B------:R4:W-:Y:S04]  /*aac0*/  STL [R1+0x260], R27 ;  /* 0x0002601b01007387 */ /* 0x0009e80000100800 */
[----:B----4-:R-:W4:Y:S04]  /*aad0*/  LDL.LU R27, [R1+0x140] ;  /* 0x00014000011b7983 */ /* 0x010f280000300800 */
[----:B------:R-:W-:Y:S04]  /*aae0*/  STL.64 [R1+0x258], R28 ;  /* 0x0002581c01007387 */ /* 0x000fe80000100a00 */
[----:B------:R-:W-:Y:S04]  /*aaf0*/  STL [R1+0x250], R26 ;  /* 0x0002501a01007387 */ /* 0x000fe80000100800 */
[----:B------:R-:W-:Y:S04]  /*ab00*/  STL.64 [R1+0x248], R24 ;  /* 0x0002481801007387 */ /* 0x000fe80000100a00 */
[----:B------:R-:W-:Y:S04]  /*ab10*/  STL [R1+0x244], R17 ;  /* 0x0002441101007387 */ /* 0x000fe80000100800 */
[----:B------:R-:W-:Y:S04]  /*ab20*/  STL [R1+0x240], R11 ;  /* 0x0002400b01007387 */ /* 0x000fe80000100800 */
[----:B------:R1:W-:Y:S04]  /*ab30*/  STL.64 [R1+0x238], R22 ;  /* 0x0002381601007387 */ /* 0x0003e80000100a00 */
[----:B-1----:R-:W0:Y:S04]  /*ab40*/  LDL.LU R22, [R1+0x188] ;  /* 0x0001880001167983 */ /* 0x002e280000300800 */
[----:B------:R-:W4:Y:S04]  /*ab50*/  LDL R23, [R1+0x208] ;  /* 0x0002080001177983 */ /* 0x000f280000100800 */
[----:B------:R1:W-:Y:S04]  /*ab60*/  STL.64 [R1+0x230], R20 ;  /* 0x0002301401007387 */ /* 0x0003e80000100a00 */
[----:B-1----:R-:W4:Y:S01]  /*ab70*/  LDL.LU.64 R20, [R1+0x200] ;  /* 0x0002000001147983 */ /* 0x002f220000300a00 */
[----:B------:R-:W-:-:S03]  /*ab80*/  IADD3 R26, P1, R14, 0x100, RZ ;  /* 0x000001000e1a7810 */ /* 0x000fc60007f3e0ff */
[----:B------:R-:W-:Y:S02]  /*ab90*/  STL [R1+0x228], R10 ;  /* 0x0002280a01007387 */ /* 0x000fe40000100800 */
[----:B------:R-:W-:Y:S02]  /*aba0*/  IMAD.X R14, RZ, RZ, UR7, P1 ;  /* 0x00000007ff0e7e24 */ /* 0x000fe400088e06ff */
[----:B------:R-:W4:Y:S02]  /*abb0*/  LDL.LU.64 R28, [R1+0x1c0] ;  /* 0x0001c000011c7983 */ /* 0x000f240000300a00 */
[----:B-----5:R-:W-:Y:S02]  /*abc0*/  IMAD R14, R14, R6, RZ ;  /* 0x000000060e0e7224 */ /* 0x020fe400078e02ff */
[----:B------:R-:W4:Y:S02]  /*abd0*/  LDL.LU.64 R24, [R1+0x218] ;  /* 0x0002180001187983 */ /* 0x000f240000300a00 */
[----:B------:R-:W-:-:S02]  /*abe0*/  IMAD R11, R26, R7, R14 ;  /* 0x000000071a0b7224 */ /* 0x000fc400078e020e */
[----:B0-2---:R-:W-:-:S05]  /*abf0*/  HADD2.F32 R15, -RZ, R22.H0_H0 ;  /* 0x20000016ff0f7230 */ /* 0x005fca0000004100 */
[----:B------:R-:W-:-:S04]  /*ac00*/  FMUL R15, R15, R16 ;  /* 0x000000100f0f7220 */ /* 0x000fc80000400000 */
[----:B---3--:R-:W-:-:S05]  /*ac10*/  FFMA R15, R31, R2, R15 ;  /* 0x000000021f0f7223 */ /* 0x008fca000000000f */
[----:B------:R-:W-:-:S05]  /*ac20*/  F2FP.F16.F32.PACK_AB R15, RZ, R15 ;  /* 0x0000000fff0f723e */ /* 0x000fca00000000ff */
[----:B------:R0:W-:Y:S01]  /*ac30*/  @P2 STG.E.U16 desc[UR52][R8.64+0x32], R15 ;  /* 0x0000320f08002986 */ /* 0x0001e2000c101534 */
[----:B------:R-:W-:Y:S01]  /*ac40*/  ISETP.GT.AND P2, PT, R3, 0x100, PT ;  /* 0x000001000300780c */ /* 0x000fe20003f44270 */
[----:B----4-:R-:W-:-:S03]  /*ac50*/  IMAD.WIDE.U32 R30, R26, R6, R20 ;  /* 0x000000061a1e7225 */ /* 0x010fc600078e0014 */
[----:B------:R-:W-:Y:S01]  /*ac60*/  ISETP.GT.AND P6, PT, R0, RZ, P2 ;  /* 0x000000ff0000720c */ /* 0x000fe200017c4270 */
[----:B------:R-:W-:Y:S01]  /*ac70*/  IMAD.IADD R7, R31, 0x1, R11 ;  /* 0x000000011f077824 */ /* 0x000fe200078e020b */
[----:B------:R-:W-:-:S04]  /*ac80*/  LEA R14, P1, R30, R12, 0x1 ;  /* 0x0000000c1e0e7211 */ /* 0x000fc800078208ff */
[--C-:B0-----:R-:W-:Y:S02]  /*ac90*/  LEA.HI.X R15, R30, R13, R7.reuse, 0x1, P1 ;  /* 0x0000000d1e0f7211 */ /* 0x101fe400008f0c07 */
[----:B------:R-:W-:Y:S01]  /*aca0*/  PRMT R7, R22, 0x7610, R7 ;  /* 0x0000761016077816 */ /* 0x000fe20000000007 */
[----:B------:R-:W5:Y:S05]  /*acb0*/  LDL.LU.64 R30, [R1+0x268] ;  /* 0x00026800011e7983 */ /* 0x000f6a0000300a00 */
[----:B------:R0:W2:Y:S02]  /*acc0*/  @P6 LDG.E.LTC128B.U16 R7, desc[UR52][R14.64] ;  /* 0x000000340e076981 */ /* 0x0000a4000c1e1520 */
[----:B0-----:R-:W-:-:S04]  /*acd0*/  IMAD.WIDE.U32 R14, R26, R6, R18 ;  /* 0x000000061a0e7225 */ /* 0x001fc800078e0012 */
[----:B------:R-:W-:Y:S02]  /*ace0*/  IMAD.IADD R15, R11, 0x1, R15 ;  /* 0x000000010b0f7824 */ /* 0x000fe400078e020f */
[----:B------:R-:W-:-:S04]  /*acf0*/  IMAD.WIDE.U32 R22, R23, UR42, R14 ;  /* 0x0000002a17167c25 */ /* 0x000fc8000f8e000e */
[----:B------:R-:W3:Y:S04]  /*ad00*/  LDL R15, [R1+0x20c] ;  /* 0x00020c00010f7983 */ /* 0x000ee80000100800 */
[----:B--2---:R0:W-:Y:S02]  /*ad10*/  STL [R1+0x188], R7 ;  /* 0x0001880701007387 */ /* 0x0041e40000100800 */
[----:B0-----:R-:W-:-:S05]  /*ad20*/  HADD2.F32 R7, -RZ, R7.H0_H0 ;  /* 0x20000007ff077230 */ /* 0x001fca0000004100 */
[----:B------:R-:W-:-:S04]  /*ad30*/  FMUL R7, R7, R16 ;  /* 0x0000001007077220 */ /* 0x000fc80000400000 */
[----:B------:R-:W-:Y:S01]  /*ad40*/  FFMA R7, R27, R2, R7 ;  /* 0x000000021b077223 */ /* 0x000fe20000000007 */
[----:B---3--:R-:W-:Y:S01]  /*ad50*/  IADD3 R15, R15, R23, RZ ;  /* 0x000000170f0f7210 */ /* 0x008fe20007ffe0ff */
[----:B------:R-:W-:Y:S02]  /*ad60*/  IMAD.U32 R23, RZ, RZ, UR8 ;  /* 0x00000008ff177e24 */ /* 0x000fe4000f8e00ff */
[----:B------:R-:W-:-:S05]  /*ad70*/  IMAD.U32 R27, RZ, RZ, UR9 ;  /* 0x00000009ff1b7e24 */ /* 0x000fca000f8e00ff */
[----:B------:R-:W-:Y:S02]  /*ad80*/  SHF.L.U64.HI R23, R23, 0x9, R27 ;  /* 0x0000000917177819 */ /* 0x000fe4000001021b */
[----:B------:R0:W5:Y:S04]  /*ad90*/  LDL.LU R27, [R1+0x260] ;  /* 0x00026000011b7983 */ /* 0x0001680000300800 */
[----:B------:R1:W-:Y:S04]  /*ada0*/  STL [R1+0x194], R23 ;  /* 0x0001941701007387 */ /* 0x0003e80000100800 */
[----:B-1----:R-:W2:Y:S01]  /*adb0*/  LDL R23, [R1+0x194] ;  /* 0x0001940001177983 */ /* 0x002ea20000100800 */
[----:B------:R-:W-:-:S04]  /*adc0*/  LEA R14, P1, R22, R12, 0x1 ;  /* 0x0000000c160e7211 */ /* 0x000fc800078208ff */
[----:B------:R-:W-:Y:S01]  /*add0*/  LEA.HI.X R15, R22, R13, R15, 0x1, P1 ;  /* 0x0000000d160f7211 */ /* 0x000fe200008f0c0f */
[----:B------:R-:W-:Y:S01]  /*ade0*/  IMAD.U32 R22, RZ, RZ, UR8 ;  /* 0x00000008ff167e24 */ /* 0x000fe2000f8e00ff */
[----:B------:R-:W-:-:S03]  /*adf0*/  F2FP.F16.F32.PACK_AB R7, RZ, R7 ;  /* 0x00000007ff07723e */ /* 0x000fc600000000ff */
[----:B------:R-:W-:Y:S01]  /*ae00*/  IMAD.SHL.U32 R22, R22, 0x200, RZ ;  /* 0x0000020016167824 */ /* 0x000fe200078e00ff */
[----:B------:R-:W-:Y:S01]  /*ae10*/  PRMT R17, R7, 0x7610, R17 ;  /* 0x0000761007117816 */ /* 0x000fe20000000011 */
[----:B------:R-:W-:Y:S02]  /*ae20*/  IMAD.WIDE.U32 R6, R26, R6, R28 ;  /* 0x000000061a067225 */ /* 0x000fe400078e001c */
[----:B------:R0:W5:Y:S01]  /*ae30*/  LDL.LU.64 R28, [R1+0x258] ;  /* 0x00025800011c7983 */ /* 0x0001620000300a00 */
[----:B------:R-:W-:Y:S02]  /*ae40*/  IADD3 R22, P1, R22, R4, RZ ;  /* 0x0000000416167210 */ /* 0x000fe40007f3e0ff */
[----:B------:R-:W-:Y:S01]  /*ae50*/  PRMT R10, R17, 0x7610, R10 ;  /* 0x00007610110a7816 */ /* 0x000fe2000000000a */
[----:B------:R-:W-:Y:S01]  /*ae60*/  IMAD.IADD R7, R11, 0x1, R7 ;  /* 0x000000010b077824 */ /* 0x000fe200078e0207 */
[----:B------:R0:W5:Y:S01]  /*ae70*/  LDL.LU R26, [R1+0x250] ;  /* 0x00025000011a7983 */ /* 0x0001620000300800 */
[----:B--2---:R-:W-:Y:S01]  /*ae80*/  IMAD.X R23, R23, 0x1, R5, P1 ;  /* 0x0000000117177824 */ /* 0x004fe200008e0605 */
[----:B------:R-:W-:-:S02]  /*ae90*/  IADD3 R17, P1, R24, R6, RZ ;  /* 0x0000000618117210 */ /* 0x000fc40007f3e0ff */
[----:B------:R0:W5:Y:S04]  /*aea0*/  LDL.LU.64 R24, [R1+0x248] ;  /* 0x0002480001187983 */ /* 0x0001680000300a00 */
[----:B------:R1:W-:Y:S04]  /*aeb0*/  STL [R1+0x18c], R17 ;  /* 0x00018c1101007387 */ /* 0x0003e80000100800 */
[----:B------:R2:W-:Y:S04]  /*aec0*/  @P6 STG.E.U16 desc[UR52][R22.64], R10 ;  /* 0x0000000a16006986 */ /* 0x0005e8000c101534 */
[----:B-1----:R0:W5:Y:S04]  /*aed0*/  LDL.LU R17, [R1+0x244] ;  /* 0x0002440001117983 */ /* 0x0021680000300800 */
[----:B------:R0:W5:Y:S01]  /*aee0*/  LDL.LU R11, [R1+0x240] ;  /* 0x00024000010b7983 */ /* 0x0001620000300800 */
[----:B--2---:R-:W-:-:S03]  /*aef0*/  IMAD.X R10, R7, 0x1, R21, P1 ;  /* 0x00000001070a7824 */ /* 0x004fc600008e0615 */
[----:B------:R1:W-:Y:S04]  /*af00*/  STL.64 [R1+0x180], R22 ;  /* 0x0001801601007387 */ /* 0x0003e80000100a00 */
[----:B-1----:R0:W5:Y:S04]  /*af10*/  LDL.LU.64 R22, [R1+0x238] ;  /* 0x0002380001167983 */ /* 0x0021680000300a00 */
[----:B------:R0:W5:Y:S04]  /*af20*/  LDL.LU.64 R20, [R1+0x230] ;  /* 0x0002300001147983 */ /* 0x0001680000300a00 */
[----:B------:R1:W-:Y:S04]  /*af30*/  STL [R1+0x198], R10 ;  /* 0x0001980a01007387 */ /* 0x0003e80000100800 */
[----:B-1----:R0:W5:Y:S01]  /*af40*/  LDL.LU R10, [R1+0x228] ;  /* 0x00022800010a7983 */ /* 0x0021620000300800 */
[----:B------:R-:W-:Y:S01]  /*af50*/  ISETP.GT.AND P6, PT, R0, 0x1, P2 ;  /* 0x000000010000780c */ /* 0x000fe200017c4270 */
[----:B------:R-:W-:Y:S01]  /*af60*/  BSSY B1, `(.L_x_92) ;  /* 0x0000007000017945 */ /* 0x000fe20003800000 */
[----:B------:R-:W-:-:S11]  /*af70*/  IADD3 R6, P1, R18, R6, RZ ;  /* 0x0000000612067210 */ /* 0x000fd60007f3e0ff */
[----:B0-----:R-:W-:Y:S05]  /*af80*/  @!P6 BRA `(.L_x_93) ;  /* 0x000000000010e947 */ /* 0x001fea0003800000 */
[----:B------:R0:W-:Y:S04]  /*af90*/  STL [R1+0x228], R0 ;  /* 0x0002280001007387 */ /* 0x0001e80000100800 */
[----:B0-----:R-:W2:Y:S04]  /*afa0*/  LDG.E.LTC128B.U16 R0, desc[UR52][R14.64+0x2] ;  /* 0x000002340e007981 */ /* 0x001ea8000c1e1520 */
[----:B--2---:R0:W-:Y:S04]  /*afb0*/  STL [R1+0x188], R0 ;  /* 0x0001880001007387 */ /* 0x0041e80000100800 */
[----:B0-----:R0:W5:Y:S02]  /*afc0*/  LDL.LU R0, [R1+0x228] ;  /* 0x0002280001007983 */ /* 0x0011640000300800 */
.L_x_93:
[----:B------:R-:W-:Y:S05]  /*afd0*/  BSYNC B1 ;  /* 0x0000000000017941 */ /* 0x000fea0003800000 */
.L_x_92:
[----:B------:R1:W-:Y:S04]  /*afe0*/  STL [R1+0x240], R9 ;  /* 0x0002400901007387 */ /* 0x0003e80000100800 */
[----:B-1----:R-:W2:Y:S04]  /*aff0*/  LDL.LU R9, [R1+0x18c] ;  /* 0x00018c0001097983 */ /* 0x002ea80000300800 */
[----:B------:R1:W-:Y:S04]  /*b000*/  STL.64 [R1+0x238], R14 ;  /* 0x0002380e01007387 */ /* 0x0003e80000100a00 */
[----:B-1----:R-:W3:Y:S04]  /*b010*/  LDL.LU R14, [R1+0x144] ;  /* 0x00014400010e7983 */ /* 0x002ee80000300800 */
[----:B------:R-:W4:Y:S04]  /*b020*/  LDL.LU R15, [R1+0x208] ;  /* 0x00020800010f7983 */ /* 0x000f280000300800 */
[----:B-----5:R1:W-:Y:S01]  /*b030*/  STL.64 [R1+0x230], R10 ;  /* 0x0002300a01007387 */ /* 0x0203e20000100a00 */
[----:B------:R-:W-:-:S03]  /*b040*/  IMAD.X R7, R19, 0x1, R7, P1 ;  /* 0x0000000113077824 */ /* 0x000fc600008e0607 */
[----:B-1----:R-:W2:Y:S04]  /*b050*/  LDL.64 R10, [R1+0x180] ;  /* 0x00018000010a7983 */ /* 0x002ea80000100a00 */
[----:B------:R1:W-:Y:S04]  /*b060*/  STL [R1+0x228], R8 ;  /* 0x0002280801007387 */ /* 0x0003e80000100800 */
[----:B-1----:R-:W3:Y:S04]  /*b070*/  LDL.LU R8, [R1+0x188] ;  /* 0x0001880001087983 */ /* 0x002ee80000300800 */
[----:B------:R-:W2:Y:S01]  /*b080*/  LDL.LU R19, [R1+0x20c] ;  /* 0x00020c0001137983 */ /* 0x000ea20000300800 */
[----:B----4-:R-:W-:-:S03]  /*b090*/  IMAD.WIDE.U32 R6, R15, UR42, R6 ;  /* 0x0000002a0f067c25 */ /* 0x010fc6000f8e0006 */
[----:B------:R-:W4:Y:S01]  /*b0a0*/  LDL.LU R15, [R1+0x198] ;  /* 0x00019800010f7983 */ /* 0x000f220000300800 */
[----:B---3--:R-:W-:-:S05]  /*b0b0*/  HADD2.F32 R18, -RZ, R8.H0_H0 ;  /* 0x20000008ff127230 */ /* 0x008fca0000004100 */
[----:B------:R-:W-:-:S04]  /*b0c0*/  FMUL R18, R18, R16 ;  /* 0x0000001012127220 */ /* 0x000fc80000400000 */
[----:B------:R-:W-:Y:S01]  /*b0d0*/  FFMA R18, R14, R2, R18 ;  /* 0x000000020e127223 */ /* 0x000fe20000000012 */
[----:B--2---:R-:W-:Y:S01]  /*b0e0*/  LEA R14, P1, R9, R12, 0x1 ;  /* 0x0000000c090e7211 */ /* 0x004fe200078208ff */
[----:B------:R-:W-:-:S03]  /*b0f0*/  IMAD.IADD R7, R19, 0x1, R7 ;  /* 0x0000000113077824 */ /* 0x000fc600078e0207 */
[----:B------:R-:W-:Y:S01]  /*b100*/  F2FP.F16.F32.PACK_AB R18, RZ, R18 ;  /* 0x00000012ff12723e */ /* 0x000fe200000000ff */
[----:B------:R-:W-:-:S05]  /*b110*/  IMAD.U32 R19, RZ, RZ, UR8 ;  /* 0x00000008ff137e24 */ /* 0x000fca000f8e00ff */
[----:B------:R-:W-:Y:S02]  /*b120*/  SHF.L.U32 R19, R19, 0x4, RZ ;  /* 0x0000000413137819 */ /* 0x000fe400000006ff */
[-C--:B----4-:R-:W-:Y:S02]  /*b130*/  LEA.HI.X R15, R9, R13.reuse, R15, 0x1, P1 ;  /* 0x0000000d090f7211 */ /* 0x090fe400008f0c0f */
[C---:B------:R-:W-:Y:S01]  /*b140*/  LEA R12, P1, R6.reuse, R12, 0x1 ;  /* 0x0000000c060c7211 */ /* 0x040fe200078208ff */
[----:B------:R1:W5:Y:S03]  /*b150*/  LDL.LU R9, [R1+0x240] ;  /* 0x0002400001097983 */ /* 0x0003660000300800 */
[----:B------:R-:W-:Y:S01]  /*b160*/  LEA.HI.X R13, R6, R13, R7, 0x1, P1 ;  /* 0x0000000d060d7211 */ /* 0x000fe200008f0c07 */
[----:B------:R-:W-:Y:S02]  /*b170*/  @P6 IMAD.MOV.U32 R6, RZ, RZ, R10 ;  /* 0x000000ffff066224 */ /* 0x000fe400078e000a */
[----:B------:R-:W-:-:S05]  /*b180*/  @P6 IMAD.MOV.U32 R7, RZ, RZ, R11 ;  /* 0x000000ffff076224 */ /* 0x000fca00078e000b */
[----:B------:R2:W-:Y:S04]  /*b190*/  @P6 STG.E.U16 desc[UR52][R6.64+0x2], R18 ;  /* 0x0000021206006986 */ /* 0x0005e8000c101534 */
[----:B------:R3:W-:Y:S01]  /*b1a0*/  STL.64 [R1+0x140], R14 ;  /* 0x0001400e01007387 */ /* 0x0007e20000100a00 */
[----:B--2---:R-:W-:-:S04]  /*b1b0*/  IMAD.U32 R7, RZ, RZ, UR8 ;  /* 0x00000008ff077e24 */ /* 0x004fc8000f8e00ff */
[----:B------:R-:W-:Y:S01]  /*b1c0*/  IMAD.SHL.U32 R7, R7, 0x200, RZ ;  /* 0x0000020007077824 */ /* 0x000fe200078e00ff */
[----:B---3--:R1:W5:Y:S04]  /*b1d0*/  LDL.LU.64 R14, [R1+0x238] ;  /* 0x00023800010e7983 */ /* 0x0083680000300a00 */
[----:B------:R-:W2:Y:S01]  /*b1e0*/  LDL R18, [R1+0x1c8] ;  /* 0x0001c80001127983 */ /* 0x000ea20000100800 */
[----:B------:R-:W-:-:S03]  /*b1f0*/  IADD3 R6, P1, P6, R19, R4, R7 ;  /* 0x0000000413067210 */ /* 0x000fc60007e3e007 */
[----:B------:R-:W2:Y:S02]  /*b200*/  LDL.LU R7, [R1+0x194] ;  /* 0x0001940001077983 */ /* 0x000ea40000300800 */
[----:B--2---:R-:W-:Y:S02]  /*b210*/  IADD3.X R7, R18, R5, R7, P1, P6 ;  /* 0x0000000512077210 */ /* 0x004fe40000fec407 */
[----:B------:R-:W-:Y:S02]  /*b220*/  IADD3 R18, P6, R10, R19, RZ ;  /* 0x000000130a127210 */ /* 0x000fe40007fde0ff */
[----:B------:R-:W2:Y:S01]  /*b230*/  LDL R19, [R1+0x1c8] ;  /* 0x0001c80001137983 */ /* 0x000ea20000100800 */
[----:B------:R-:W-:Y:S02]  /*b240*/  ISETP.GT.AND P1, PT, R3, 0x108, PT ;  /* 0x000001080300780c */ /* 0x000fe40003f24270 */
[----:B------:R-:W-:Y:S01]  /*b250*/  PRMT R3, R8, 0x7610, R3 ;  /* 0x0000761008037816 */ /* 0x000fe20000000003 */
[----:B------:R-:W-:Y:S01]  /*b260*/  BSSY B1, `(.L_x_94) ;  /* 0x000000a000017945 */ /* 0x000fe20003800000 */
[----:B--2---:R-:W-:-:S02]  /*b270*/  IMAD.X R19, R11, 0x1, R19, P6 ;  /* 0x000000010b137824 */ /* 0x004fc400030e0613 */
[----:B------:R1:W5:Y:S04]  /*b280*/  LDL.LU.64 R10, [R1+0x230] ;  /* 0x00023000010a7983 */ /* 0x0003680000300a00 */
[----:B------:R1:W5:Y:S01]  /*b290*/  LDL.LU R8, [R1+0x228] ;  /* 0x0002280001087983 */ /* 0x0003620000300800 */
[----:B------:R-:W-:-:S13]  /*b2a0*/  ISETP.GT.AND P6, PT, R0, RZ, P1 ;  /* 0x000000ff0000720c */ /* 0x000fda0000fc4270 */
[----:B-1----:R-:W-:Y:S05]  /*b2b0*/  @!P6 BRA `(.L_x_95) ;  /* 0x000000000010e947 */ /* 0x002fea0003800000 */
[----:B------:R1:W-:Y:S04]  /*b2c0*/  STL [R1+0x228], R2 ;  /* 0x0002280201007387 */ /* 0x0003e80000100800 */
[----:B-1----:R-:W2:Y:S04]  /*b2d0*/  LDL.LU.64 R2, [R1+0x140] ;  /* 0x0001400001027983 */ /* 0x002ea80000300a00 */
[----:B--2---:R1:W5:Y:S04]  /*b2e0*/  LDG.E.LTC128B.U16 R3, desc[UR52][R2.64] ;  /* 0x0000003402037981 */ /* 0x004368000c1e1520 */
[----:B------:R1:W5:Y:S02]  /*b2f0*/  LDL.LU R2, [R1+0x228] ;  /* 0x0002280001027983 */ /* 0x0003640000300800 */
.L_x_95:
[----:B------:R-:W-:Y:S05]  /*b300*/  BSYNC B1 ;  /* 0x0000000000017941 */ /* 0x000fea0003800000 */
.L_x_94:
        /* <DEDUP_REMOVED lines=10> */
[----:B---3--:R-:W-:Y:S02]  /*b3b0*/  F2FP.F16.F32.PACK_AB R6, RZ, R7 ;  /* 0x00000007ff06723e */ /* 0x008fe400000000ff */
[----:B------:R2:W5:Y:S02]  /*b3c0*/  LDL.LU R7, [R1+0x234] ;  /* 0x0002340001077983 */ /* 0x0005640000300800 */
[----:B----4-:R-:W-:Y:S02]  /*b3d0*/  PRMT R5, R6, 0x7610, R5 ;  /* 0x0000761006057816 */ /* 0x010fe40000000005 */
[----:B------:R2:W5:Y:S02]  /*b3e0*/  LDL.LU R6, [R1+0x230] ;  /* 0x0002300001067983 */ /* 0x0005640000300800 */
[----:B0-----:R-:W-:-:S02]  /*b3f0*/  PRMT R4, R5, 0x7610, R4 ;  /* 0x0000761005047816 */ /* 0x001fc40000000004 */
[----:B------:R2:W5:Y:S04]  /*b400*/  LDL.LU R5, [R1+0x22c] ;  /* 0x00022c0001057983 */ /* 0x0005680000300800 */
[----:B------:R0:W-:Y:S04]  /*b410*/  @P6 STG.E.U16 desc[UR52][R18.64], R4 ;  /* 0x0000000412006986 */ /* 0x0001e8000c101534 */
[----:B0-----:R2:W5:Y:S01]  /*b420*/  LDL.LU R4, [R1+0x228] ;  /* 0x0002280001047983 */ /* 0x0015620000300800 */
[----:B------:R-:W-:Y:S01]  /*b430*/  ISETP.GT.AND P6, PT, R0, 0x1, P1 ;  /* 0x000000010000780c */ /* 0x000fe20000fc4270 */
[----:B------:R-:W-:-:S12]  /*b440*/  BSSY B1, `(.L_x_96) ;  /* 0x0000003000017945 */ /* 0x000fd80003800000 */
[----:B--2---:R-:W-:Y:S05]  /*b450*/  @!P6 BRA `(.L_x_97) ;  /* 0x000000000004e947 */ /* 0x004fea0003800000 */
[----:B------:R0:W5:Y:S02]  /*b460*/  LDG.E.LTC128B.U16 R3, desc[UR52][R12.64+0x2] ;  /* 0x000002340c037981 */ /* 0x000164000c1e1520 */
.L_x_97:
[----:B------:R-:W-:Y:S05]  /*b470*/  BSYNC B1 ;  /* 0x0000000000017941 */ /* 0x000fea0003800000 */
.L_x_96:
        /* <DEDUP_REMOVED lines=14> */
[----:B-1----:R-:W-:-:S02]  /*b560*/  PRMT R4, R5, 0x7610, R4 ;  /* 0x0000761005047816 */ /* 0x002fc40000000004 */
[----:B------:R2:W5:Y:S04]  /*b570*/  LDL.LU R5, [R1+0x22c] ;  /* 0x00022c0001057983 */ /* 0x0005680000300800 */
[----:B------:R1:W-:Y:S04]  /*b580*/  @P6 STG.E.U16 desc[UR52][R18.64+0x2], R4 ;  /* 0x0000020412006986 */ /* 0x0003e8000c101534 */
[----:B-1----:R2:W5:Y:S01]  /*b590*/  LDL.LU R4, [R1+0x228] ;  /* 0x0002280001047983 */ /* 0x0025620000300800 */
[----:B------:R-:W-:Y:S01]  /*b5a0*/  ISETP.GT.AND P6, PT, R0, 0x8, P2 ;  /* 0x000000080000780c */ /* 0x000fe200017c4270 */
[----:B------:R-:W-:-:S12]  /*b5b0*/  BSSY B1, `(.L_x_98) ;  /* 0x0000003000017945 */ /* 0x000fd80003800000 */
[----:B--2---:R-:W-:Y:S05]  /*b5c0*/  @!P6 BRA `(.L_x_99) ;  /* 0x000000000004e947 */ /* 0x004fea0003800000 */
[----:B------:R1:W5:Y:S02]  /*b5d0*/  LDG.E.LTC128B.U16 R3, desc[UR52][R14.64+0x10] ;  /* 0x000010340e037981 */ /* 0x000364000c1e1520 */
.L_x_99:
[----:B------:R-:W-:Y:S05]  /*b5e0*/  BSYNC B1 ;  /* 0x0000000000017941 */ /* 0x000fea0003800000 */
.L_x_98:
[----:B------:R-:W2:Y:S01]  /*b5f0*/  LDL.LU R19, [R1+0x150] ;  /* 0x0001500001137983 */ /* 0x000ea20000300800 */
[----:B-----5:R-:W-:-:S03]  /*b600*/  HADD2.F32 R18, -RZ, R3.H0_H0 ;  /* 0x20000003ff127230 */ /* 0x020fc60000004100 */
[----:B------:R3:W-:Y:S02]  /*b610*/  STL [R1+0x228], R4 ;  /* 0x0002280401007387 */ /* 0x0007e40000100800 */
[----:B------:R-:W-:-:S04]  /*b620*/  FMUL R18, R18, R16 ;  /* 0x0000001012127220 */ /* 0x000fc80000400000 */
[----:B--2---:R-:W-:-:S05]  /*b630*/  FFMA R18, R19, R2, R18 ;  /* 0x0000000213127223 */ /* 0x004fca0000000012 */
[----:B------:R-:W-:-:S04]  /*b640*/  F2FP.F16.F32.PACK_AB R18, RZ, R18 ;  /* 0x00000012ff12723e */ /* 0x000fc800000000ff */
[----:B---3--:R-:W-:Y:S02]  /*b650*/  PRMT R4, R18, 0x7610, R4 ;  /* 0x0000761012047816 */ /* 0x008fe40000000004 */
[----:B------:R-:W2:Y:S01]  /*b660*/  LDL.64 R18, [R1+0x180] ;  /* 0x0001800001127983 */ /* 0x000ea20000100a00 */
[----:B------:R-:W-:Y:S03]  /*b670*/  BSSY B1, `(.L_x_100) ;  /* 0x0000006000017945 */ /* 0x000fe60003800000 */
[----:B--2---:R2:W-:Y:S04]  /*b680*/  @P6 STG.E.U16 desc[UR52][R18.64+0x10], R4 ;  /* 0x0000100412006986 */ /* 0x0045e8000c101534 */
[----:B--2---:R2:W5:Y:S01]  /*b690*/  LDL.LU R4, [R1+0x228] ;  /* 0x0002280001047983 */ /* 0x0045620000300800 */
[----:B------:R-:W-:-:S13]  /*b6a0*/  ISETP.GT.AND P6, PT, R0, 0x9, P2 ;  /* 0x000000090000780c */ /* 0x000fda00017c4270 */
[----:B--2---:R-:W-:Y:S05]  /*b6b0*/  @!P6 BRA `(.L_x_101) ;  /* 0x000000000004e947 */ /* 0x004fea0003800000 */
[----:B------:R2:W5:Y:S02]  /*b6c0*/  LDG.E.LTC128B.U16 R3, desc[UR52][R14.64+0x12] ;  /* 0x000012340e037981 */ /* 0x000564000c1e1520 */
.L_x_101:
[----:B------:R-:W-:Y:S05]  /*b6d0*/  BSYNC B1 ;  /* 0x0000000000017941 */ /* 0x000fea0003800000 */
.L_x_100:
[----:B------:R3:W-:Y:S04]  /*b6e0*/  STL [R1+0x240], R10 ;  /* 0x0002400a01007387 */ /* 0x0007e80000100800 */
[----:B---3--:R-:W3:Y:S04]  /*b6f0*/  LDL.LU R10, [R1+0x154] ;  /* 0x00015400010a7983 */ /* 0x008ee80000300800 */
[----:B------:R-:W-:Y:S04]  /*b700*/  STL [R1+0x23c], R9 ;  /* 0x00023c0901007387 */ /* 0x000fe80000100800 */
[----:B------:R-:W-:Y:S04]  /*b710*/  STL [R1+0x238], R8 ;  /* 0x0002380801007387 */ /* 0x000fe80000100800 */
[----:B------:R4:W-:Y:S04]  /*b720*/  STL.64 [R1+0x230], R6 ;  /* 0x0002300601007387 */ /* 0x0009e80000100a00 */
[----:B----4-:R-:W4:Y:S04]  /*b730*/  LDL.LU.64 R6, [R1+0x180] ;  /* 0x0001800001067983 */ /* 0x010f280000300a00 */
[----:B-----5:R0:W-:Y:S02]  /*b740*/  STL.64 [R1+0x228], R4 ;  /* 0x0002280401007387 */ /* 0x0201e40000100a00 */
[----:B0-----:R-:W-:-:S05]  /*b750*/  HADD2.F32 R5, -RZ, R3.H0_H0 ;  /* 0x20000003ff057230 */ /* 0x001fca0000004100 */
[----:B------:R-:W-:-:S04]  /*b760*/  FMUL R5, R5, R16 ;  /* 0x0000001005057220 */ /* 0x000fc80000400000 */
[----:B---3--:R-:W-:Y:S01]  /*b770*/  FFMA R10, R10, R2, R5 ;  /* 0x000000020a0a7223 */ /* 0x008fe20000000005 */
[----:B------:R-:W-:-:S04]  /*b780*/  IMAD.U32 R5, RZ, RZ, UR8 ;  /* 0x00000008ff057e24 */ /* 0x000fc8000f8e00ff */
[----:B------:R-:W-:Y:S01]  /*b790*/  F2FP.F16.F32.PACK_AB R9, RZ, R10 ;  /* 0x0000000aff09723e */ /* 0x000fe200000000ff */
[----:B------:R-:W-:Y:S01]  /*b7a0*/  IMAD.SHL.U32 R5, R5, 0x10, RZ ;  /* 0x0000001005057824 */ /* 0x000fe200078e00ff */
[----:B------:R0:W5:Y:S02]  /*b7b0*/  LDL.LU R10, [R1+0x240] ;  /* 0x00024000010a7983 */ /* 0x0001640000300800 */
[----:B------:R-:W-:Y:S02]  /*b7c0*/  PRMT R8, R9, 0x7610, R8 ;  /* 0x0000761009087816 */ /* 0x000fe40000000008 */
[----:B------:R0:W5:Y:S02]  /*b7d0*/  LDL.LU R9, [R1+0x23c] ;  /* 0x00023c0001097983 */ /* 0x0001640000300800 */
[----:B------:R-:W-:Y:S02]  /*b7e0*/  PRMT R4, R8, 0x7610, R4 ;  /* 0x0000761008047816 */ /* 0x000fe40000000004 */
[----:B------:R0:W5:Y:S04]  /*b7f0*/  LDL.LU R8, [R1+0x238] ;  /* 0x0002380001087983 */ /* 0x0001680000300800 */
[----:B------:R4:W-:Y:S02]  /*b800*/  @P6 STG.E.U16 desc[UR52][R18.64+0x12], R4 ;  /* 0x0000120412006986 */ /* 0x0009e4000c101534 */
[----:B----4-:R-:W-:-:S02]  /*b810*/  IADD3 R4, P6, R5, R6, RZ ;  /* 0x0000000605047210 */ /* 0x010fc40007fde0ff */
[----:B------:R-:W3:Y:S01]  /*b820*/  LDL.LU R5, [R1+0x1c8] ;  /* 0x0001c80001057983 */ /* 0x000ee20000300800 */
[----:B------:R-:W-:Y:S02]  /*b830*/  BSSY B1, `(.L_x_102) ;  /* 0x0000008000017945 */ /* 0x000fe40003800000 */
[----:B---3--:R-:W-:Y:S02]  /*b840*/  IMAD.X R5, R5, 0x1, R7, P6 ;  /* 0x0000000105057824 */ /* 0x008fe400030e0607 */
[----:B------:R0:W5:Y:S04]  /*b850*/  LDL.LU.64 R6, [R1+0x230] ;  /* 0x0002300001067983 */ /* 0x0001680000300a00 */
[----:B------:R3:W-:Y:S04]  /*b860*/  STL.64 [R1+0x140], R4 ;  /* 0x0001400401007387 */ /* 0x0007e80000100a00 */
[----:B---3--:R0:W5:Y:S01]  /*b870*/  LDL.LU.64 R4, [R1+0x228] ;  /* 0x0002280001047983 */ /* 0x0081620000300a00 */
[----:B------:R-:W-:-:S13]  /*b880*/  ISETP.GT.AND P6, PT, R0, 0x8, P1 ;  /* 0x000000080000780c */ /* 0x000fda0000fc4270 */
[----:B0-----:R-:W-:Y:S05]  /*b890*/  @!P6 BRA `(.L_x_103) ;  /* 0x000000000004e947 */ /* 0x001fea0003800000 */
[----:B------:R0:W5:Y:S02]  /*b8a0*/  LDG.E.LTC128B.U16 R3, desc[UR52][R12.64+0x10] ;  /* 0x000010340c037981 */ /* 0x000164000c1e1520 */
.L_x_103:
[----:B------:R-:W-:Y:S05]  /*b8b0*/  BSYNC B1 ;  /* 0x0000000000017941 */ /* 0x000fea0003800000 */
.L_x_102:
[----:B-----5:R-:W-:Y:S04]  /*b8c0*/  STL [R1+0x244], R10 ;  /* 0x0002440a01007387 */ /* 0x020fe80000100800 */
[----:B------:R3:W-:Y:S04]  /*b8d0*/  STL [R1+0x240], R9 ;  /* 0x0002400901007387 */ /* 0x0007e80000100800 */
[----:B---3--:R-:W3:Y:S04]  /*b8e0*/  LDL.LU R9, [R1+0x158] ;  /* 0x0001580001097983 */ /* 0x008ee80000300800 */
[----:B------:R-:W-:Y:S04]  /*b8f0*/  STL [R1+0x23c], R8 ;  /* 0x00023c0801007387 */ /* 0x000fe80000100800 */
[----:B------:R-:W-:Y:S04]  /*b900*/  STL [R1+0x238], R5 ;  /* 0x0002380501007387 */ /* 0x000fe80000100800 */
[----:B------:R4:W-:Y:S04]  /*b910*/  STL.64 [R1+0x230], R6 ;  /* 0x0002300601007387 */ /* 0x0009e80000100a00 */
[----:B----4-:R-:W4:Y:S01]  /*b920*/  LDL.LU.64 R6, [R1+0x140] ;  /* 0x0001400001067983 */ /* 0x010f220000300a00 */
[----:B------:R-:W-:-:S03]  /*b930*/  HADD2.F32 R10, -RZ, R3.H0_H0 ;  /* 0x20000003ff0a7230 */ /* 0x000fc60000004100 */
[----:B------:R1:W-:Y:S02]  /*b940*/  STL [R1+0x228], R4 ;  /* 0x0002280401007387 */ /* 0x0003e40000100800 */
[----:B------:R-:W-:-:S04]  /*b950*/  FMUL R10, R10, R16 ;  /* 0x000000100a0a7220 */ /* 0x000fc80000400000 */
[----:B---3--:R-:W-:Y:S02]  /*b960*/  FFMA R9, R9, R2, R10 ;  /* 0x0000000209097223 */ /* 0x008fe4000000000a */
[----:B------:R3:W5:Y:S03]  /*b970*/  LDL.LU R10, [R1+0x244] ;  /* 0x00024400010a7983 */ /* 0x0007660000300800 */
[----:B------:R-:W-:Y:S02]  /*b980*/  F2FP.F16.F32.PACK_AB R8, RZ, R9 ;  /* 0x00000009ff08723e */ /* 0x000fe400000000ff */
[----:B------:R3:W5:Y:S02]  /*b990*/  LDL.LU R9, [R1+0x240] ;  /* 0x0002400001097983 */ /* 0x0007640000300800 */
[----:B------:R-:W-:Y:S02]  /*b9a0*/  PRMT R5, R8, 0x7610, R5 ;  /* 0x0000761008057816 */ /* 0x000fe40000000005 */
[----:B------:R3:W5:Y:S02]  /*b9b0*/  LDL.LU R8, [R1+0x23c] ;  /* 0x00023c0001087983 */ /* 0x0007640000300800 */
[----:B-1----:R-:W-:-:S02]  /*b9c0*/  PRMT R4, R5, 0x7610, R4 ;  /* 0x0000761005047816 */ /* 0x002fc40000000004 */
[----:B------:R3:W5:Y:S04]  /*b9d0*/  LDL.LU R5, [R1+0x238] ;  /* 0x0002380001057983 */ /* 0x0007680000300800 */
[----:B----4-:R1:W-:Y:S04]  /*b9e0*/  @P6 STG.E.U16 desc[UR52][R6.64+0x10], R4 ;  /* 0x0000100406006986 */ /* 0x0103e8000c101534 */
[----:B-1----:R3:W5:Y:S04]  /*b9f0*/  LDL.LU.64 R6, [R1+0x230] ;  /* 0x0002300001067983 */ /* 0x0027680000300a00 */
[----:B------:R3:W5:Y:S01]  /*ba00*/  LDL.LU R4, [R1+0x228] ;  /* 0x0002280001047983 */ /* 0x0007620000300800 */
[----:B------:R-:W-:Y:S01]  /*ba10*/  ISETP.GT.AND P6, PT, R0, 0x9, P1 ;  /* 0x000000090000780c */ /* 0x000fe20000fc4270 */
[----:B------:R-:W-:-:S12]  /*ba20*/  BSSY B1, `(.L_x_104) ;  /* 0x0000003000017945 */ /* 0x000fd80003800000 */
[----:B---3--:R-:W-:Y:S05]  /*ba30*/  @!P6 BRA `(.L_x_105) ;  /* 0x000000000004e947 */ /* 0x008fea0003800000 */
[----:B------:R1:W5:Y:S02]  /*ba40*/  LDG.E.LTC128B.U16 R3, desc[UR52][R12.64+0x12] ;  /* 0x000012340c037981 */ /* 0x000364000c1e1520 */
.L_x_105:
[----:B------:R-:W-:Y:S05]  /*ba50*/  BSYNC B1 ;  /* 0x0000000000017941 */ /* 0x000fea0003800000 */
.L_x_104:
        /* <DEDUP_REMOVED lines=12> */
[----:B0-----:R-:W-:Y:S02]  /*bb20*/  PRMT R5, R8, 0x7610, R5 ;  /* 0x0000761008057816 */ /* 0x001fe40000000005 */
[----:B------:R3:W5:Y:S02]  /*bb30*/  LDL.LU R8, [R1+0x230] ;  /* 0x0002300001087983 */ /* 0x0007640000300800 */
[----:B--2---:R-:W-:-:S02]  /*bb40*/  PRMT R4, R5, 0x7610, R4 ;  /* 0x0000761005047816 */ /* 0x004fc40000000004 */
[----:B------:R3:W5:Y:S04]  /*bb50*/  LDL.LU R5, [R1+0x22c] ;  /* 0x00022c0001057983 */ /* 0x0007680000300800 */
[----:B------:R0:W-:Y:S04]  /*bb60*/  @P6 STG.E.U16 desc[UR52][R6.64+0x12], R4 ;  /* 0x0000120406006986 */ /* 0x0001e8000c101534 */
[----:B0-----:R3:W5:Y:S01]  /*bb70*/  LDL.LU R4, [R1+0x228] ;  /* 0x0002280001047983 */ /* 0x0017620000300800 */
[----:B------:R-:W-:Y:S01]  /*bb80*/  ISETP.GT.AND P6, PT, R0, 0x10, P2 ;  /* 0x000000100000780c */ /* 0x000fe200017c4270 */
[----:B------:R-:W-:-:S12]  /*bb90*/  BSSY B1, `(.L_x_106) ;  /* 0x0000003000017945 */ /* 0x000fd80003800000 */
[----:B---3--:R-:W-:Y:S05]  /*bba0*/  @!P6 BRA `(.L_x_107) ;  /* 0x000000000004e947 */ /* 0x008fea0003800000 */
[----:B------:R0:W5:Y:S02]  /*bbb0*/  LDG.E.LTC128B.U16 R3, desc[UR52][R14.64+0x20] ;  /* 0x000020340e037981 */ /* 0x000164000c1e1520 */
.L_x_107:
[----:B------:R-:W-:Y:S05]  /*bbc0*/  BSYNC B1 ;  /* 0x0000000000017941 */ /* 0x000fea0003800000 */
.L_x_106:
        /* <DEDUP_REMOVED lines=22> */
.L_x_109:
[----:B------:R-:W-:Y:S05]  /*bd30*/  BSYNC B1 ;  /* 0x0000000000017941 */ /* 0x000fea0003800000 */
.L_x_108:
        /* <DEDUP_REMOVED lines=22> */
.L_x_111:
[----:B------:R-:W-:Y:S05]  /*bea0*/  BSYNC B1 ;  /* 0x0000000000017941 */ /* 0x000fea0003800000 */
.L_x_110:
[----:B------:R-:W-:Y:S04]  /*beb0*/  STL [R1+0x238], R10 ;  /* 0x0002380a01007387 */ /* 0x000fe80000100800 */
[----:B------:R2:W-:Y:S04]  /*bec0*/  STL [R1+0x234], R9 ;  /* 0x0002340901007387 */ /* 0x0005e80000100800 */
[----:B--2---:R-:W2:Y:S01]  /*bed0*/  LDL.LU R9, [R1+0x168] ;  /* 0x0001680001097983 */ /* 0x004ea20000300800 */
[----:B-----5:R-:W-:-:S03]  /*bee0*/  HADD2.F32 R10, -RZ, R3.H0_H0 ;  /* 0x20000003ff0a7230 */ /* 0x020fc60000004100 */
        /* <DEDUP_REMOVED lines=18> */
.L_x_113:
[----:B------:R-:W-:Y:S05]  /*c010*/  BSYNC B1 ;  /* 0x0000000000017941 */ /* 0x000fea0003800000 */
.L_x_112:
        /* <DEDUP_REMOVED lines=22> */
.L_x_115:
[----:B------:R-:W-:Y:S05]  /*c180*/  BSYNC B1 ;  /* 0x0000000000017941 */ /* 0x000fea0003800000 */
.L_x_114:
        /* <DEDUP_REMOVED lines=22> */
.L_x_117:
[----:B------:R-:W-:Y:S05]  /*c2f0*/  BSYNC B1 ;  /* 0x0000000000017941 */ /* 0x000fea0003800000 */
.L_x_116:
        /* <DEDUP_REMOVED lines=22> */
.L_x_119:
[----:B------:R-:W-:Y:S05]  /*c460*/  BSYNC B1 ;  /* 0x0000000000017941 */ /* 0x000fea0003800000 */
.L_x_118:
        /* <DEDUP_REMOVED lines=22> */
.L_x_121:
[----:B------:R-:W-:Y:S05]  /*c5d0*/  BSYNC B1 ;  /* 0x0000000000017941 */ /* 0x000fea0003800000 */
.L_x_120:
        /* <DEDUP_REMOVED lines=22> */
.L_x_123:
[----:B------:R-:W-:Y:S05]  /*c740*/  BSYNC B1 ;  /* 0x0000000000017941 */ /* 0x000fea0003800000 */
.L_x_122:
        /* <DEDUP_REMOVED lines=22> */
.L_x_125:
[----:B------:R-:W-:Y:S05]  /*c8b0*/  BSYNC B1 ;  /* 0x0000000000017941 */ /* 0x000fea0003800000 */
.L_x_124:
        /* <DEDUP_REMOVED lines=22> */
.L_x_127:
[----:B------:R-:W-:Y:S05]  /*ca20*/  BSYNC B1 ;  /* 0x0000000000017941 */ /* 0x000fea0003800000 */
.L_x_126:
        /* <DEDUP_REMOVED lines=22> */
.L_x_129:
[----:B------:R-:W-:Y:S05]  /*cb90*/  BSYNC B1 ;  /* 0x0000000000017941 */ /* 0x000fea0003800000 */
.L_x_128:
        /* <DEDUP_REMOVED lines=22> */
.L_x_131:
[----:B------:R-:W-:Y:S05]  /*cd00*/  BSYNC B1 ;  /* 0x0000000000017941 */ /* 0x000fea0003800000 */
.L_x_130:
        /* <DEDUP_REMOVED lines=22> */
.L_x_133:
[----:B------:R-:W-:Y:S05]  /*ce70*/  BSYNC B1 ;  /* 0x0000000000017941 */ /* 0x000fea0003800000 */
.L_x_132:
        /* <DEDUP_REMOVED lines=22> */
.L_x_135:
[----:B------:R-:W-:Y:S05]  /*cfe0*/  BSYNC B1 ;  /* 0x0000000000017941 */ /* 0x000fea0003800000 */
.L_x_134:
        /* <DEDUP_REMOVED lines=22> */
.L_x_137:
[----:B------:R-:W-:Y:S05]  /*d150*/  BSYNC B1 ;  /* 0x0000000000017941 */ /* 0x000fea0003800000 */
.L_x_136:
        /* <DEDUP_REMOVED lines=22> */
.L_x_139:
[----:B------:R-:W-:Y:S05]  /*d2c0*/  BSYNC B1 ;  /* 0x0000000000017941 */ /* 0x000fea0003800000 */
.L_x_138:
        /* <DEDUP_REMOVED lines=22> */
.L_x_141:
[----:B------:R-:W-:Y:S05]  /*d430*/  BSYNC B1 ;  /* 0x0000000000017941 */ /* 0x000fea0003800000 */
.L_x_140:
        /* <DEDUP_REMOVED lines=22> */
.L_x_143:
[----:B------:R-:W-:Y:S05]  /*d5a0*/  BSYNC B1 ;  /* 0x0000000000017941 */ /* 0x000fea0003800000 */
.L_x_142:
        /* <DEDUP_REMOVED lines=22> */
.L_x_145:
[----:B------:R-:W-:Y:S05]  /*d710*/  BSYNC B1 ;  /* 0x0000000000017941 */ /* 0x000fea0003800000 */
.L_x_144:
        /* <DEDUP_REMOVED lines=22> */
.L_x_147:
[----:B------:R-:W-:Y:S05]  /*d880*/  BSYNC B1 ;  /* 0x0000000000017941 */ /* 0x000fea0003800000 */
.L_x_146:
        /* <DEDUP_REMOVED lines=22> */
.L_x_149:
[----:B------:R-:W-:Y:S05]  /*d9f0*/  BSYNC B1 ;  /* 0x0000000000017941 */ /* 0x000fea0003800000 */
.L_x_148:
        /* <DEDUP_REMOVED lines=22> */
.L_x_151:
[----:B------:R-:W-:Y:S05]  /*db60*/  BSYNC B1 ;  /* 0x0000000000017941 */ /* 0x000fea0003800000 */
.L_x_150:
        /* <DEDUP_REMOVED lines=22> */
.L_x_153:
[----:B------:R-:W-:Y:S05]  /*dcd0*/  BSYNC B1 ;  /* 0x0000000000017941 */ /* 0x000fea0003800000 */
.L_x_152:
        /* <DEDUP_REMOVED lines=22> */
.L_x_155:
[----:B------:R-:W-:Y:S05]  /*de40*/  BSYNC B1 ;  /* 0x0000000000017941 */ /* 0x000fea0003800000 */
.L_x_154:
        /* <DEDUP_REMOVED lines=22> */
.L_x_157:
[----:B------:R-:W-:Y:S05]  /*dfb0*/  BSYNC B1 ;  /* 0x0000000000017941 */ /* 0x000fea0003800000 */
.L_x_156:
        /* <DEDUP_REMOVED lines=22> */
.L_x_159:
[----:B------:R-:W-:Y:S05]  /*e120*/  BSYNC B1 ;  /* 0x0000000000017941 */ /* 0x000fea0003800000 */
.L_x_158:
[----:B------:R-:W-:Y:S04]  /*e130*/  STL [R1+0x238], R10 ;  /* 0x0002380a01007387 */ /* 0x000fe80000100800 */
[----:B-----5:R2:W-:Y:S04]  /*e140*/  STL [R1+0x234], R7 ;  /* 0x0002340701007387 */ /* 0x0205e80000100800 */
        /* <DEDUP_REMOVED lines=20> */
.L_x_161:
[----:B------:R-:W-:Y:S05]  /*e290*/  BSYNC B1 ;  /* 0x0000000000017941 */ /* 0x000fea0003800000 */
.L_x_160:
        /* <DEDUP_REMOVED lines=22> */
.L_x_163:
[----:B------:R-:W-:Y:S05]  /*e400*/  BSYNC B1 ;  /* 0x0000000000017941 */ /* 0x000fea0003800000 */
.L_x_162:
        /* <DEDUP_REMOVED lines=22> */
.L_x_165:
[----:B------:R-:W-:Y:S05]  /*e570*/  BSYNC B1 ;  /* 0x0000000000017941 */ /* 0x000fea0003800000 */
.L_x_164:
        /* <DEDUP_REMOVED lines=22> */
.L_x_167:
[----:B------:R-:W-:Y:S05]  /*e6e0*/  BSYNC B1 ;  /* 0x0000000000017941 */ /* 0x000fea0003800000 */
.L_x_166:
        /* <DEDUP_REMOVED lines=22> */
.L_x_169:
[----:B------:R-:W-:Y:S05]  /*e850*/  BSYNC B1 ;  /* 0x0000000000017941 */ /* 0x000fea0003800000 */
.L_x_168:
        /* <DEDUP_REMOVED lines=22> */
.L_x_171:
[----:B------:R-:W-:Y:S05]  /*e9c0*/  BSYNC B1 ;  /* 0x0000000000017941 */ /* 0x000fea0003800000 */
.L_x_170:
        /* <DEDUP_REMOVED lines=22> */
.L_x_173:
[----:B------:R-:W-:Y:S05]  /*eb30*/  BSYNC B1 ;  /* 0x0000000000017941 */ /* 0x000fea0003800000 */
.L_x_172:
        /* <DEDUP_REMOVED lines=22> */
.L_x_175:
[----:B------:R-:W-:Y:S05]  /*eca0*/  BSYNC B1 ;  /* 0x0000000000017941 */ /* 0x000fea0003800000 */
.L_x_174:
        /* <DEDUP_REMOVED lines=22> */
.L_x_177:
[----:B------:R-:W-:Y:S05]  /*ee10*/  BSYNC B1 ;  /* 0x0000000000017941 */ /* 0x000fea0003800000 */
.L_x_176:
        /* <DEDUP_REMOVED lines=22> */
.L_x_179:
[----:B------:R-:W-:Y:S05]  /*ef80*/  BSYNC B1 ;  /* 0x0000000000017941 */ /* 0x000fea0003800000 */
.L_x_178:
        /* <DEDUP_REMOVED lines=22> */
.L_x_181:
[----:B------:R-:W-:Y:S05]  /*f0f0*/  BSYNC B1 ;  /* 0x0000000000017941 */ /* 0x000fea0003800000 */
.L_x_180:
        /* <DEDUP_REMOVED lines=22> */
.L_x_183:
[----:B------:R-:W-:Y:S05]  /*f260*/  BSYNC B1 ;  /* 0x0000000000017941 */ /* 0x000fea0003800000 */
.L_x_182:
        /* <DEDUP_REMOVED lines=22> */
.L_x_185:
[----:B------:R-:W-:Y:S05]  /*f3d0*/  BSYNC B1 ;  /* 0x0000000000017941 */ /* 0x000fea0003800000 */
.L_x_184:
        /* <DEDUP_REMOVED lines=22> */
.L_x_187:
[----:B------:R-:W-:Y:S05]  /*f540*/  BSYNC B1 ;  /* 0x0000000000017941 */ /* 0x000fea0003800000 */
.L_x_186:
        /* <DEDUP_REMOVED lines=22> */
.L_x_189:
[----:B------:R-:W-:Y:S05]  /*f6b0*/  BSYNC B1 ;  /* 0x0000000000017941 */ /* 0x000fea0003800000 */
.L_x_188:
        /* <DEDUP_REMOVED lines=22> */
.L_x_191:
[----:B------:R-:W-:Y:S05]  /*f820*/  BSYNC B1 ;  /* 0x0000000000017941 */ /* 0x000fea0003800000 */
.L_x_190:
        /* <DEDUP_REMOVED lines=22> */
.L_x_193:
[----:B------:R-:W-:Y:S05]  /*f990*/  BSYNC B1 ;  /* 0x0000000000017941 */ /* 0x000fea0003800000 */
.L_x_192:
        /* <DEDUP_REMOVED lines=22> */
.L_x_195:
[----:B------:R-:W-:Y:S05]  /*fb00*/  BSYNC B1 ;  /* 0x0000000000017941 */ /* 0x000fea0003800000 */
.L_x_194:
        /* <DEDUP_REMOVED lines=22> */
.L_x_197:
[----:B------:R-:W-:Y:S05]  /*fc70*/  BSYNC B1 ;  /* 0x0000000000017941 */ /* 0x000fea0003800000 */
.L_x_196:
        /* <DEDUP_REMOVED lines=22> */
.L_x_199:
[----:B------:R-:W-:Y:S05]  /*fde0*/  BSYNC B1 ;  /* 0x0000000000017941 */ /* 0x000fea0003800000 */
.L_x_198:
        /* <DEDUP_REMOVED lines=22> */
.L_x_201:
[----:B------:R-:W-:Y:S05]  /*ff50*/  BSYNC B1 ;  /* 0x0000000000017941 */ /* 0x000fea0003800000 */
.L_x_200:
        /* <DEDUP_REMOVED lines=22> */
.L_x_203:
[----:B------:R-:W-:Y:S05]  /*100c0*/  BSYNC B1 ;  /* 0x0000000000017941 */ /* 0x000fea0003800000 */
.L_x_202:
        /* <DEDUP_REMOVED lines=22> */
.L_x_205:
[----:B------:R-:W-:Y:S05]  /*10230*/  BSYNC B1 ;  /* 0x0000000000017941 */ /* 0x000fea0003800000 */
.L_x_204:
        /* <DEDUP_REMOVED lines=22> */
.L_x_207:
[----:B------:R-:W-:Y:S05]  /*103a0*/  BSYNC B1 ;  /* 0x0000000000017941 */ /* 0x000fea0003800000 */
.L_x_206:
        /* <DEDUP_REMOVED lines=22> */
.L_x_209:
[----:B------:R-:W-:Y:S05]  /*10510*/  BSYNC B1 ;  /* 0x0000000000017941 */ /* 0x000fea0003800000 */
.L_x_208:
        /* <DEDUP_REMOVED lines=22> */
.L_x_211:
[----:B------:R-:W-:Y:S05]  /*10680*/  BSYNC B1 ;  /* 0x0000000000017941 */ /* 0x000fea0003800000 */
.L_x_210:
        /* <DEDUP_REMOVED lines=22> */
.L_x_213:
[----:B------:R-:W-:Y:S05]  /*107f0*/  BSYNC B1 ;  /* 0x0000000000017941 */ /* 0x000fea0003800000 */
.L_x_212:
        /* <DEDUP_REMOVED lines=22> */
.L_x_215:
[----:B------:R-:W-:Y:S05]  /*10960*/  BSYNC B1 ;  /* 0x0000000000017941 */ /* 0x000fea0003800000 */
.L_x_214:
        /* <DEDUP_REMOVED lines=22> */
.L_x_217:
[----:B------:R-:W-:Y:S05]  /*10ad0*/  BSYNC B1 ;  /* 0x0000000000017941 */ /* 0x000fea0003800000 */
.L_x_216:
        /* <DEDUP_REMOVED lines=22> */
.L_x_219:
[----:B------:R-:W-:Y:S05]  /*10c40*/  BSYNC B1 ;  /* 0x0000000000017941 */ /* 0x000fea0003800000 */
.L_x_218:
        /* <DEDUP_REMOVED lines=22> */
.L_x_221:
[----:B------:R-:W-:Y:S05]  /*10db0*/  BSYNC B1 ;  /* 0x0000000000017941 */ /* 0x000fea0003800000 */
.L_x_220:
        /* <DEDUP_REMOVED lines=22> */
.L_x_223:
[----:B------:R-:W-:Y:S05]  /*10f20*/  BSYNC B1 ;  /* 0x0000000000017941 */ /* 0x000fea0003800000 */
.L_x_222:
        /* <DEDUP_REMOVED lines=22> */
.L_x_225:
[----:B------:R-:W-:Y:S05]  /*11090*/  BSYNC B1 ;  /* 0x0000000000017941 */ /* 0x000fea0003800000 */
.L_x_224:
        /* <DEDUP_REMOVED lines=22> */
.L_x_227:
[----:B------:R-:W-:Y:S05]  /*11200*/  BSYNC B1 ;  /* 0x0000000000017941 */ /* 0x000fea0003800000 */
.L_x_226:
        /* <DEDUP_REMOVED lines=22> */
.L_x_229:
[----:B------:R-:W-:Y:S05]  /*11370*/  BSYNC B1 ;  /* 0x0000000000017941 */ /* 0x000fea0003800000 */
.L_x_228:
        /* <DEDUP_REMOVED lines=22> */
.L_x_231:
[----:B------:R-:W-:Y:S05]  /*114e0*/  BSYNC B1 ;  /* 0x0000000000017941 */ /* 0x000fea0003800000 */
.L_x_230:
        /* <DEDUP_REMOVED lines=22> */
.L_x_233:
[----:B------:R-:W-:Y:S05]  /*11650*/  BSYNC B1 ;  /* 0x0000000000017941 */ /* 0x000fea0003800000 */
.L_x_232:
        /* <DEDUP_REMOVED lines=22> */
.L_x_235:
[----:B------:R-:W-:Y:S05]  /*117c0*/  BSYNC B1 ;  /* 0x0000000000017941 */ /* 0x000fea0003800000 */
.L_x_234:
        /* <DEDUP_REMOVED lines=22> */
.L_x_237:
[----:B------:R-:W-:Y:S05]  /*11930*/  BSYNC B1 ;  /* 0x0000000000017941 */ /* 0x000fea0003800000 */
.L_x_236:
        /* <DEDUP_REMOVED lines=22> */
.L_x_239:
[----:B------:R-:W-:Y:S05]  /*11aa0*/  BSYNC B1 ;  /* 0x0000000000017941 */ /* 0x000fea0003800000 */
.L_x_238:
        /* <DEDUP_REMOVED lines=22> */
.L_x_241:
[----:B------:R-:W-:Y:S05]  /*11c10*/  BSYNC B1 ;  /* 0x0000000000017941 */ /* 0x000fea0003800000 */
.L_x_240:
        /* <DEDUP_REMOVED lines=22> */
.L_x_243:
[----:B------:R-:W-:Y:S05]  /*11d80*/  BSYNC B1 ;  /* 0x0000000000017941 */ /* 0x000fea0003800000 */
.L_x_242:
        /* <DEDUP_REMOVED lines=22> */
.L_x_245:
[----:B------:R-:W-:Y:S05]  /*11ef0*/  BSYNC B1 ;  /* 0x0000000000017941 */ /* 0x000fea0003800000 */
.L_x_244:
        /* <DEDUP_REMOVED lines=22> */
.L_x_247:
[----:B------:R-:W-:Y:S05]  /*12060*/  BSYNC B1 ;  /* 0x0000000000017941 */ /* 0x000fea0003800000 */
.L_x_246:
        /* <DEDUP_REMOVED lines=22> */
.L_x_249:
[----:B------:R-:W-:Y:S05]  /*121d0*/  BSYNC B1 ;  /* 0x0000000000017941 */ /* 0x000fea0003800000 */
.L_x_248:
        /* <DEDUP_REMOVED lines=22> */
.L_x_251:
[----:B------:R-:W-:Y:S05]  /*12340*/  BSYNC B1 ;  /* 0x0000000000017941 */ /* 0x000fea0003800000 */
.L_x_250:
[----:B-----5:R-:W-:Y:S04]  /*12350*/  STL [R1+0x238], R8 ;  /* 0x0002380801007387 */ /* 0x020fe80000100800 */
[----:B------:R2:W-:Y:S04]  /*12360*/  STL [R1+0x234], R7 ;  /* 0x0002340701007387 */ /* 0x0005e80000100800 */
[----:B--2---:R-:W2:Y:S01]  /*12370*/  LDL.LU R7, [R1] ;  /* 0x0000000001077983 */ /* 0x004ea20000300800 */
        /* <DEDUP_REMOVED lines=19> */
.L_x_253:
[----:B------:R-:W-:Y:S05]  /*124b0*/  BSYNC B1 ;  /* 0x0000000000017941 */ /* 0x000fea0003800000 */
.L_x_252:
        /* <DEDUP_REMOVED lines=22> */
.L_x_255:
[----:B------:R-:W-:Y:S05]  /*12620*/  BSYNC B1 ;  /* 0x0000000000017941 */ /* 0x000fea0003800000 */
.L_x_254:
        /* <DEDUP_REMOVED lines=22> */
.L_x_257:
[----:B------:R-:W-:Y:S05]  /*12790*/  BSYNC B1 ;  /* 0x0000000000017941 */ /* 0x000fea0003800000 */
.L_x_256:
        /* <DEDUP_REMOVED lines=22> */
.L_x_259:
[----:B------:R-:W-:Y:S05]  /*12900*/  BSYNC B1 ;  /* 0x0000000000017941 */ /* 0x000fea0003800000 */
.L_x_258:
        /* <DEDUP_REMOVED lines=22> */
.L_x_261:
[----:B------:R-:W-:Y:S05]  /*12a70*/  BSYNC B1 ;  /* 0x0000000000017941 */ /* 0x000fea0003800000 */
.L_x_260:
        /* <DEDUP_REMOVED lines=22> */
.L_x_263:
[----:B------:R-:W-:Y:S05]  /*12be0*/  BSYNC B1 ;  /* 0x0000000000017941 */ /* 0x000fea0003800000 */
.L_x_262:
        /* <DEDUP_REMOVED lines=22> */
.L_x_265:
[----:B------:R-:W-:Y:S05]  /*12d50*/  BSYNC B1 ;  /* 0x0000000000017941 */ /* 0x000fea0003800000 */
.L_x_264:
        /* <DEDUP_REMOVED lines=22> */
.L_x_267:
[----:B------:R-:W-:Y:S05]  /*12ec0*/  BSYNC B1 ;  /* 0x0000000000017941 */ /* 0x000fea0003800000 */
.L_x_266:
        /* <DEDUP_REMOVED lines=22> */
.L_x_269:
[----:B------:R-:W-:Y:S05]  /*13030*/  BSYNC B1 ;  /* 0x0000000000017941 */ /* 0x000fea0003800000 */
.L_x_268:
        /* <DEDUP_REMOVED lines=22> */
.L_x_271:
[----:B------:R-:W-:Y:S05]  /*131a0*/  BSYNC B1 ;  /* 0x0000000000017941 */ /* 0x000fea0003800000 */
.L_x_270:
        /* <DEDUP_REMOVED lines=22> */
.L_x_273:
[----:B------:R-:W-:Y:S05]  /*13310*/  BSYNC B1 ;  /* 0x0000000000017941 */ /* 0x000fea0003800000 */
.L_x_272:
        /* <DEDUP_REMOVED lines=22> */
.L_x_275:
[----:B------:R-:W-:Y:S05]  /*13480*/  BSYNC B1 ;  /* 0x0000000000017941 */ /* 0x000fea0003800000 */
.L_x_274:
        /* <DEDUP_REMOVED lines=22> */
.L_x_277:
[----:B------:R-:W-:Y:S05]  /*135f0*/  BSYNC B1 ;  /* 0x0000000000017941 */ /* 0x000fea0003800000 */
.L_x_276:
        /* <DEDUP_REMOVED lines=22> */
.L_x_279:
[----:B------:R-:W-:Y:S05]  /*13760*/  BSYNC B1 ;  /* 0x0000000000017941 */ /* 0x000fea0003800000 */
.L_x_278:
        /* <DEDUP_REMOVED lines=22> */
.L_x_281:
[----:B------:R-:W-:Y:S05]  /*138d0*/  BSYNC B1 ;  /* 0x0000000000017941 */ /* 0x000fea0003800000 */
.L_x_280:
        /* <DEDUP_REMOVED lines=22> */
.L_x_283:
[----:B------:R-:W-:Y:S05]  /*13a40*/  BSYNC B1 ;  /* 0x0000000000017941 */ /* 0x000fea0003800000 */
.L_x_282:
[----:B-----5:R2:W-:Y:S02]  /*13a50*/  STL [R1+0x228], R4 ;  /* 0x0002280401007387 */ /* 0x0205e40000100800 */
[----:B--2---:R-:W-:-:S05]  /*13a60*/  HADD2.F32 R4, -RZ, R3.H0_H0 ;  /* 0x20000003ff047230 */ /* 0x004fca0000004100 */
[----:B------:R-:W-:-:S04]  /*13a70*/  FMUL R4, R4, R16 ;  /* 0x0000001004047220 */ /* 0x000fc80000400000 */
[----:B------:R-:W-:Y:S02]  /*13a80*/  FFMA R216, R216, R2, R4 ;  /* 0x00000002d8d87223 */ /* 0x000fe40000000004 */
[----:B------:R2:W5:Y:S01]  /*13a90*/  LDL.LU R4, [R1+0x228] ;  /* 0x0002280001047983 */ /* 0x0005620000300800 */
[----:B------:R-:W-:Y:S02]  /*13aa0*/  BSSY B1, `(.L_x_284) ;  /* 0x0000006000017945 */ /* 0x000fe40003800000 */
[----:B------:R-:W-:-:S05]  /*13ab0*/  F2FP.F16.F32.PACK_AB R216, RZ, R216 ;  /* 0x000000d8ffd8723e */ /* 0x000fca00000000ff */
[----:B------:R2:W-:Y:S01]  /*13ac0*/  @P6 STG.E.U16 desc[UR52][R18.64+0x80], R216 ;  /* 0x000080d812006986 */ /* 0x0005e2000c101534 */
[----:B------:R-:W-:-:S13]  /*13ad0*/  ISETP.GT.AND P6, PT, R0, 0x41, P2 ;  /* 0x000000410000780c */ /* 0x000fda00017c4270 */
[----:B--2---:R-:W-:Y:S05]  /*13ae0*/  @!P6 BRA `(.L_x_285) ;  /* 0x000000000004e947 */ /* 0x004fea0003800000 */
[----:B------:R2:W5:Y:S02]  /*13af0*/  LDG.E.LTC128B.U16 R3, desc[UR52][R14.64+0x82] ;  /* 0x000082340e037981 */ /* 0x000564000c1e1520 */
.L_x_285:
[----:B------:R-:W-:Y:S05]  /*13b00*/  BSYNC B1 ;  /* 0x0000000000017941 */ /* 0x000fea0003800000 */
.L_x_284:
[----:B-----5:R-:W-:Y:S01]  /*13b10*/  HADD2.F32 R216, -RZ, R3.H0_H0 ;  /* 0x20000003ffd87230 */ /* 0x020fe20000004100 */
[----:B------:R-:W-:Y:S04]  /*13b20*/  BSSY B1, `(.L_x_286) ;  /* 0x0000008000017945 */ /* 0x000fe80003800000 */
[----:B------:R-:W-:-:S04]  /*13b30*/  FMUL R216, R216, R16 ;  /* 0x00000010d8d87220 */ /* 0x000fc80000400000 */
[----:B------:R-:W-:-:S05]  /*13b40*/  FFMA R216, R217, R2, R216 ;  /* 0x00000002d9d87223 */ /* 0x000fca00000000d8 */
[----:B------:R-:W-:-:S05]  /*13b50*/  F2FP.F16.F32.PACK_AB R216, RZ, R216 ;  /* 0x000000d8ffd8723e */ /* 0x000fca00000000ff */
[----:B------:R3:W-:Y:S01]  /*13b60*/  @P6 STG.E.U16 desc[UR52][R18.64+0x82], R216 ;  /* 0x000082d812006986 */ /* 0x0007e2000c101534 */
[----:B------:R-:W-:-:S13]  /*13b70*/  ISETP.GT.AND P6, PT, R0, 0x40, P1 ;  /* 0x000000400000780c */ /* 0x000fda0000fc4270 */
[----:B---3--:R-:W-:Y:S05]  /*13b80*/  @!P6 BRA `(.L_x_287) ;  /* 0x000000000004e947 */ /* 0x008fea0003800000 */
[----:B------:R3:W5:Y:S02]  /*13b90*/  LDG.E.LTC128B.U16 R3, desc[UR52][R12.64+0x80] ;  /* 0x000080340c037981 */ /* 0x000764000c1e1520 */
.L_x_287:
[----:B------:R-:W-:Y:S05]  /*13ba0*/  BSYNC B1 ;  /* 0x0000000000017941 */ /* 0x000fea0003800000 */
.L_x_286:
[----:B-----5:R-:W-:Y:S01]  /*13bb0*/  HADD2.F32 R216, -RZ, R3.H0_H0 ;  /* 0x20000003ffd87230 */ /* 0x020fe20000004100 */
[----:B------:R-:W-:Y:S04]  /*13bc0*/  BSSY B1, `(.L_x_288) ;  /* 0x0000008000017945 */ /* 0x000fe80003800000 */
[----:B------:R-:W-:-:S04]  /*13bd0*/  FMUL R216, R216, R16 ;  /* 0x00000010d8d87220 */ /* 0x000fc80000400000 */
[----:B------:R-:W-:-:S05]  /*13be0*/  FFMA R216, R218, R2, R216 ;  /* 0x00000002dad87223 */ /* 0x000fca00000000d8 */
[----:B------:R-:W-:-:S05]  /*13bf0*/  F2FP.F16.F32.PACK_AB R216, RZ, R216 ;  /* 0x000000d8ffd8723e */ /* 0x000fca00000000ff */
[----:B------:R4:W-:Y:S01]  /*13c00*/  @P6 STG.E.U16 desc[UR52][R6.64+0x80], R216 ;  /* 0x000080d806006986 */ /* 0x0009e2000c101534 */
[----:B------:R-:W-:-:S13]  /*13c10*/  ISETP.GT.AND P6, PT, R0, 0x41, P1 ;  /* 0x000000410000780c */ /* 0x000fda0000fc4270 */
[----:B----4-:R-:W-:Y:S05]  /*13c20*/  @!P6 BRA `(.L_x_289) ;  /* 0x000000000004e947 */ /* 0x010fea0003800000 */
[----:B------:R4:W5:Y:S02]  /*13c30*/  LDG.E.LTC128B.U16 R3, desc[UR52][R12.64+0x82] ;  /* 0x000082340c037981 */ /* 0x000964000c1e1520 */
.L_x_289:
[----:B------:R-:W-:Y:S05]  /*13c40*/  BSYNC B1 ;  /* 0x0000000000017941 */ /* 0x000fea0003800000 */
.L_x_288:
[----:B-----5:R-:W-:Y:S01]  /*13c50*/  HADD2.F32 R216, -RZ, R3.H0_H0 ;  /* 0x20000003ffd87230 */ /* 0x020fe20000004100 */
[----:B------:R-:W-:Y:S04]  /*13c60*/  BSSY B1, `(.L_x_290) ;  /* 0x0000008000017945 */ /* 0x000fe80003800000 */
[----:B------:R-:W-:-:S04]  /*13c70*/  FMUL R216, R216, R16 ;  /* 0x00000010d8d87220 */ /* 0x000fc80000400000 */
[----:B------:R-:W-:-:S05]  /*13c80*/  FFMA R216, R219, R2, R216 ;  /* 0x00000002dbd87223 */ /* 0x000fca00000000d8 */
[----:B------:R-:W-:-:S05]  /*13c90*/  F2FP.F16.F32.PACK_AB R216, RZ, R216 ;  /* 0x000000d8ffd8723e */ /* 0x000fca00000000ff */
[----:B------:R0:W-:Y:S01]  /*13ca0*/  @P6 STG.E.U16 desc[UR52][R6.64+0x82], R216 ;  /* 0x000082d806006986 */ /* 0x0001e2000c101534 */
[----:B------:R-:W-:-:S13]  /*13cb0*/  ISETP.GT.AND P6, PT, R0, 0x48, P2 ;  /* 0x000000480000780c */ /* 0x000fda00017c4270 */
[----:B0-----:R-:W-:Y:S05]  /*13cc0*/  @!P6 BRA `(.L_x_291) ;  /* 0x000000000004e947 */ /* 0x001fea0003800000 */
[----:B------:R0:W5:Y:S02]  /*13cd0*/  LDG.E.LTC128B.U16 R3, desc[UR52][R14.64+0x90] ;  /* 0x000090340e037981 */ /* 0x000164000c1e1520 */
.L_x_291:
[----:B------:R-:W-:Y:S05]  /*13ce0*/  BSYNC B1 ;  /* 0x0000000000017941 */ /* 0x000fea0003800000 */
.L_x_290:
        /* <DEDUP_REMOVED lines=9> */
.L_x_293:
[----:B------:R-:W-:Y:S05]  /*13d80*/  BSYNC B1 ;  /* 0x0000000000017941 */ /* 0x000fea0003800000 */
.L_x_292:
        /* <DEDUP_REMOVED lines=9> */
.L_x_295:
[----:B------:R-:W-:Y:S05]  /*13e20*/  BSYNC B1 ;  /* 0x0000000000017941 */ /* 0x000fea0003800000 */
.L_x_294:
        /* <DEDUP_REMOVED lines=9> */
.L_x_297:
[----:B------:R-:W-:Y:S05]  /*13ec0*/  BSYNC B1 ;  /* 0x0000000000017941 */ /* 0x000fea0003800000 */
.L_x_296:
        /* <DEDUP_REMOVED lines=9> */
.L_x_299:
[----:B------:R-:W-:Y:S05]  /*13f60*/  BSYNC B1 ;  /* 0x0000000000017941 */ /* 0x000fea0003800000 */
.L_x_298:
        /* <DEDUP_REMOVED lines=9> */
.L_x_301:
[----:B------:R-:W-:Y:S05]  /*14000*/  BSYNC B1 ;  /* 0x0000000000017941 */ /* 0x000fea0003800000 */
.L_x_300:
        /* <DEDUP_REMOVED lines=9> */
.L_x_303:
[----:B------:R-:W-:Y:S05]  /*140a0*/  BSYNC B1 ;  /* 0x0000000000017941 */ /* 0x000fea0003800000 */
.L_x_302:
        /* <DEDUP_REMOVED lines=9> */
.L_x_305:
[----:B------:R-:W-:Y:S05]  /*14140*/  BSYNC B1 ;  /* 0x0000000000017941 */ /* 0x000fea0003800000 */
.L_x_304:
        /* <DEDUP_REMOVED lines=9> */
.L_x_307:
[----:B------:R-:W-:Y:S05]  /*141e0*/  BSYNC B1 ;  /* 0x0000000000017941 */ /* 0x000fea0003800000 */
.L_x_306:
        /* <DEDUP_REMOVED lines=9> */
.L_x_309:
[----:B------:R-:W-:Y:S05]  /*14280*/  BSYNC B1 ;  /* 0x0000000000017941 */ /* 0x000fea0003800000 */
.L_x_308:
        /* <DEDUP_REMOVED lines=9> */
.L_x_311:
[----:B------:R-:W-:Y:S05]  /*14320*/  BSYNC B1 ;  /* 0x0000000000017941 */ /* 0x000fea0003800000 */
.L_x_310:
        /* <DEDUP_REMOVED lines=9> */
.L_x_313:
[----:B------:R-:W-:Y:S05]  /*143c0*/  BSYNC B1 ;  /* 0x0000000000017941 */ /* 0x000fea0003800000 */
.L_x_312:
        /* <DEDUP_REMOVED lines=9> */
.L_x_315:
[----:B------:R-:W-:Y:S05]  /*14460*/  BSYNC B1 ;  /* 0x0000000000017941 */ /* 0x000fea0003800000 */
.L_x_314:
        /* <DEDUP_REMOVED lines=9> */
.L_x_317:
[----:B------:R-:W-:Y:S05]  /*14500*/  BSYNC B1 ;  /* 0x0000000000017941 */ /* 0x000fea0003800000 */
.L_x_316:
        /* <DEDUP_REMOVED lines=9> */
.L_x_319:
[----:B------:R-:W-:Y:S05]  /*145a0*/  BSYNC B1 ;  /* 0x0000000000017941 */ /* 0x000fea0003800000 */
.L_x_318:
        /* <DEDUP_REMOVED lines=9> */
.L_x_321:
[----:B------:R-:W-:Y:S05]  /*14640*/  BSYNC B1 ;  /* 0x0000000000017941 */ /* 0x000fea0003800000 */
.L_x_320:
        /* <DEDUP_REMOVED lines=9> */
.L_x_323:
[----:B------:R-:W-:Y:S05]  /*146e0*/  BSYNC B1 ;  /* 0x0000000000017941 */ /* 0x000fea0003800000 */
.L_x_322:
        /* <DEDUP_REMOVED lines=9> */
.L_x_325:
[----:B------:R-:W-:Y:S05]  /*14780*/  BSYNC B1 ;  /* 0x0000000000017941 */ /* 0x000fea0003800000 */
.L_x_324:
        /* <DEDUP_REMOVED lines=9> */
.L_x_327:
[----:B------:R-:W-:Y:S05]  /*14820*/  BSYNC B1 ;  /* 0x0000000000017941 */ /* 0x000fea0003800000 */
.L_x_326:
        /* <DEDUP_REMOVED lines=9> */
.L_x_329:
[----:B------:R-:W-:Y:S05]  /*148c0*/  BSYNC B1 ;  /* 0x0000000000017941 */ /* 0x000fea0003800000 */
.L_x_328:
        /* <DEDUP_REMOVED lines=9> */
.L_x_331:
[----:B------:R-:W-:Y:S05]  /*14960*/  BSYNC B1 ;  /* 0x0000000000017941 */ /* 0x000fea0003800000 */
.L_x_330:
        /* <DEDUP_REMOVED lines=9> */
.L_x_333:
[----:B------:R-:W-:Y:S05]  /*14a00*/  BSYNC B1 ;  /* 0x0000000000017941 */ /* 0x000fea0003800000 */
.L_x_332:
        /* <DEDUP_REMOVED lines=9> */
.L_x_335:
[----:B------:R-:W-:Y:S05]  /*14aa0*/  BSYNC B1 ;  /* 0x0000000000017941 */ /* 0x000fea0003800000 */
.L_x_334:
        /* <DEDUP_REMOVED lines=9> */
.L_x_337:
[----:B------:R-:W-:Y:S05]  /*14b40*/  BSYNC B1 ;  /* 0x0000000000017941 */ /* 0x000fea0003800000 */
.L_x_336:
        /* <DEDUP_REMOVED lines=9> */
.L_x_339:
[----:B------:R-:W-:Y:S05]  /*14be0*/  BSYNC B1 ;  /* 0x0000000000017941 */ /* 0x000fea0003800000 */
.L_x_338:
        /* <DEDUP_REMOVED lines=9> */
.L_x_341:
[----:B------:R-:W-:Y:S05]  /*14c80*/  BSYNC B1 ;  /* 0x0000000000017941 */ /* 0x000fea0003800000 */
.L_x_340:
        /* <DEDUP_REMOVED lines=9> */
.L_x_343:
[----:B------:R-:W-:Y:S05]  /*14d20*/  BSYNC B1 ;  /* 0x0000000000017941 */ /* 0x000fea0003800000 */
.L_x_342:
        /* <DEDUP_REMOVED lines=9> */
.L_x_345:
[----:B------:R-:W-:Y:S05]  /*14dc0*/  BSYNC B1 ;  /* 0x0000000000017941 */ /* 0x000fea0003800000 */
.L_x_344:
        /* <DEDUP_REMOVED lines=9> */
.L_x_347:
[----:B------:R-:W-:Y:S05]  /*14e60*/  BSYNC B1 ;  /* 0x0000000000017941 */ /* 0x000fea0003800000 */
.L_x_346:
        /* <DEDUP_REMOVED lines=9> */
.L_x_349:
[----:B------:R-:W-:Y:S05]  /*14f00*/  BSYNC B1 ;  /* 0x0000000000017941 */ /* 0x000fea0003800000 */
.L_x_348:
        /* <DEDUP_REMOVED lines=9> */
.L_x_351:
[----:B------:R-:W-:Y:S05]  /*14fa0*/  BSYNC B1 ;  /* 0x0000000000017941 */ /* 0x000fea0003800000 */
.L_x_350:
        /* <DEDUP_REMOVED lines=9> */
.L_x_353:
[----:B------:R-:W-:Y:S05]  /*15040*/  BSYNC B1 ;  /* 0x0000000000017941 */ /* 0x000fea0003800000 */
.L_x_352:
        /* <DEDUP_REMOVED lines=9> */
.L_x_355:
[----:B------:R-:W-:Y:S05]  /*150e0*/  BSYNC B1 ;  /* 0x0000000000017941 */ /* 0x000fea0003800000 */
.L_x_354:
        /* <DEDUP_REMOVED lines=9> */
.L_x_357:
[----:B------:R-:W-:Y:S05]  /*15180*/  BSYNC B1 ;  /* 0x0000000000017941 */ /* 0x000fea0003800000 */
.L_x_356:
        /* <DEDUP_REMOVED lines=9> */
.L_x_359:
[----:B------:R-:W-:Y:S05]  /*15220*/  BSYNC B1 ;  /* 0x0000000000017941 */ /* 0x000fea0003800000 */
.L_x_358:
        /* <DEDUP_REMOVED lines=9> */
.L_x_361:
[----:B------:R-:W-:Y:S05]  /*152c0*/  BSYNC B1 ;  /* 0x0000000000017941 */ /* 0x000fea0003800000 */
.L_x_360:
        /* <DEDUP_REMOVED lines=9> */
.L_x_363:
[----:B------:R-:W-:Y:S05]  /*15360*/  BSYNC B1 ;  /* 0x0000000000017941 */ /* 0x000fea0003800000 */
.L_x_362:
        /* <DEDUP_REMOVED lines=9> */
.L_x_365:
[----:B------:R-:W-:Y:S05]  /*15400*/  BSYNC B1 ;  /* 0x0000000000017941 */ /* 0x000fea0003800000 */
.L_x_364:
        /* <DEDUP_REMOVED lines=9> */
.L_x_367:
[----:B------:R-:W-:Y:S05]  /*154a0*/  BSYNC B1 ;  /* 0x0000000000017941 */ /* 0x000fea0003800000 */
.L_x_366:
        /* <DEDUP_REMOVED lines=9> */
.L_x_369:
[----:B------:R-:W-:Y:S05]  /*15540*/  BSYNC B1 ;  /* 0x0000000000017941 */ /* 0x000fea0003800000 */
.L_x_368:
        /* <DEDUP_REMOVED lines=9> */
.L_x_371:
[----:B------:R-:W-:Y:S05]  /*155e0*/  BSYNC B1 ;  /* 0x0000000000017941 */ /* 0x000fea0003800000 */
.L_x_370:
        /* <DEDUP_REMOVED lines=9> */
.L_x_373:
[----:B------:R-:W-:Y:S05]  /*15680*/  BSYNC B1 ;  /* 0x0000000000017941 */ /* 0x000fea0003800000 */
.L_x_372:
        /* <DEDUP_REMOVED lines=9> */
.L_x_375:
[----:B------:R-:W-:Y:S05]  /*15720*/  BSYNC B1 ;  /* 0x0000000000017941 */ /* 0x000fea0003800000 */
.L_x_374:
        /* <DEDUP_REMOVED lines=9> */
.L_x_377:
[----:B------:R-:W-:Y:S05]  /*157c0*/  BSYNC B1 ;  /* 0x0000000000017941 */ /* 0x000fea0003800000 */
.L_x_376:
        /* <DEDUP_REMOVED lines=9> */
.L_x_379:
[----:B------:R-:W-:Y:S05]  /*15860*/  BSYNC B1 ;  /* 0x0000000000017941 */ /* 0x000fea0003800000 */
.L_x_378:
        /* <DEDUP_REMOVED lines=9> */
.L_x_381:
[----:B------:R-:W-:Y:S05]  /*15900*/  BSYNC B1 ;  /* 0x0000000000017941 */ /* 0x000fea0003800000 */
.L_x_380:
        /* <DEDUP_REMOVED lines=9> */
.L_x_383:
[----:B------:R-:W-:Y:S05]  /*159a0*/  BSYNC B1 ;  /* 0x0000000000017941 */ /* 0x000fea0003800000 */
.L_x_382:
        /* <DEDUP_REMOVED lines=9> */
.L_x_385:
[----:B------:R-:W-:Y:S05]  /*15a40*/  BSYNC B1 ;  /* 0x0000000000017941 */ /* 0x000fea0003800000 */
.L_x_384:
        /* <DEDUP_REMOVED lines=9> */
.L_x_387:
[----:B------:R-:W-:Y:S05]  /*15ae0*/  BSYNC B1 ;  /* 0x0000000000017941 */ /* 0x000fea0003800000 */
.L_x_386:
        /* <DEDUP_REMOVED lines=9> */
.L_x_389:
[----:B------:R-:W-:Y:S05]  /*15b80*/  BSYNC B1 ;  /* 0x0000000000017941 */ /* 0x000fea0003800000 */
.L_x_388:
        /* <DEDUP_REMOVED lines=9> */
.L_x_391:
[----:B------:R-:W-:Y:S05]  /*15c20*/  BSYNC B1 ;  /* 0x0000000000017941 */ /* 0x000fea0003800000 */
.L_x_390:
        /* <DEDUP_REMOVED lines=9> */
.L_x_393:
[----:B------:R-:W-:Y:S05]  /*15cc0*/  BSYNC B1 ;  /* 0x0000000000017941 */ /* 0x000fea0003800000 */
.L_x_392:
        /* <DEDUP_REMOVED lines=9> */
.L_x_395:
[----:B------:R-:W-:Y:S05]  /*15d60*/  BSYNC B1 ;  /* 0x0000000000017941 */ /* 0x000fea0003800000 */
.L_x_394:
        /* <DEDUP_REMOVED lines=9> */
.L_x_397:
[----:B------:R-:W-:Y:S05]  /*15e00*/  BSYNC B1 ;  /* 0x0000000000017941 */ /* 0x000fea0003800000 */
.L_x_396:
        /* <DEDUP_REMOVED lines=9> */
.L_x_399:
[----:B------:R-:W-:Y:S05]  /*15ea0*/  BSYNC B1 ;  /* 0x0000000000017941 */ /* 0x000fea0003800000 */
.L_x_398:
        /* <DEDUP_REMOVED lines=9> */
.L_x_401:
[----:B------:R-:W-:Y:S05]  /*15f40*/  BSYNC B1 ;  /* 0x0000000000017941 */ /* 0x000fea0003800000 */
.L_x_400:
        /* <DEDUP_REMOVED lines=9> */
.L_x_403:
[----:B------:R-:W-:Y:S05]  /*15fe0*/  BSYNC B1 ;  /* 0x0000000000017941 */ /* 0x000fea0003800000 */
.L_x_402:
        /* <DEDUP_REMOVED lines=9> */
.L_x_405:
[----:B------:R-:W-:Y:S05]  /*16080*/  BSYNC B1 ;  /* 0x0000000000017941 */ /* 0x000fea0003800000 */
.L_x_404:
        /* <DEDUP_REMOVED lines=9> */
.L_x_407:
[----:B------:R-:W-:Y:S05]  /*16120*/  BSYNC B1 ;  /* 0x0000000000017941 */ /* 0x000fea0003800000 */
.L_x_406:
        /* <DEDUP_REMOVED lines=9> */
.L_x_409:
[----:B------:R-:W-:Y:S05]  /*161c0*/  BSYNC B1 ;  /* 0x0000000000017941 */ /* 0x000fea0003800000 */
.L_x_408:
        /* <DEDUP_REMOVED lines=9> */
.L_x_411:
[----:B------:R-:W-:Y:S05]  /*16260*/  BSYNC B1 ;  /* 0x0000000000017941 */ /* 0x000fea0003800000 */
.L_x_410:
        /* <DEDUP_REMOVED lines=9> */
.L_x_413:
[----:B------:R-:W-:Y:S05]  /*16300*/  BSYNC B1 ;  /* 0x0000000000017941 */ /* 0x000fea0003800000 */
.L_x_412:
        /* <DEDUP_REMOVED lines=9> */
.L_x_415:
[----:B------:R-:W-:Y:S05]  /*163a0*/  BSYNC B1 ;  /* 0x0000000000017941 */ /* 0x000fea0003800000 */
.L_x_414:
        /* <DEDUP_REMOVED lines=9> */
.L_x_417:
[----:B------:R-:W-:Y:S05]  /*16440*/  BSYNC B1 ;  /* 0x0000000000017941 */ /* 0x000fea0003800000 */
.L_x_416:
        /* <DEDUP_REMOVED lines=9> */
.L_x_419:
[----:B------:R-:W-:Y:S05]  /*164e0*/  BSYNC B1 ;  /* 0x0000000000017941 */ /* 0x000fea0003800000 */
.L_x_418:
        /* <DEDUP_REMOVED lines=9> */
.L_x_421:
[----:B------:R-:W-:Y:S05]  /*16580*/  BSYNC B1 ;  /* 0x0000000000017941 */ /* 0x000fea0003800000 */
.L_x_420:
        /* <DEDUP_REMOVED lines=9> */
.L_x_423:
[----:B------:R-:W-:Y:S05]  /*16620*/  BSYNC B1 ;  /* 0x0000000000017941 */ /* 0x000fea0003800000 */
.L_x_422:
        /* <DEDUP_REMOVED lines=9> */
.L_x_425:
[----:B------:R-:W-:Y:S05]  /*166c0*/  BSYNC B1 ;  /* 0x0000000000017941 */ /* 0x000fea0003800000 */
.L_x_424:
        /* <DEDUP_REMOVED lines=9> */
.L_x_427:
[----:B------:R-:W-:Y:S05]  /*16760*/  BSYNC B1 ;  /* 0x0000000000017941 */ /* 0x000fea0003800000 */
.L_x_426:
        /* <DEDUP_REMOVED lines=9> */
.L_x_429:
[----:B------:R-:W-:Y:S05]  /*16800*/  BSYNC B1 ;  /* 0x0000000000017941 */ /* 0x000fea0003800000 */
.L_x_428:
        /* <DEDUP_REMOVED lines=9> */
.L_x_431:
[----:B------:R-:W-:Y:S05]  /*168a0*/  BSYNC B1 ;  /* 0x0000000000017941 */ /* 0x000fea0003800000 */
.L_x_430:
        /* <DEDUP_REMOVED lines=9> */
.L_x_433:
[----:B------:R-:W-:Y:S05]  /*16940*/  BSYNC B1 ;  /* 0x0000000000017941 */ /* 0x000fea0003800000 */
.L_x_432:
        /* <DEDUP_REMOVED lines=9> */
.L_x_435:
[----:B------:R-:W-:Y:S05]  /*169e0*/  BSYNC B1 ;  /* 0x0000000000017941 */ /* 0x000fea0003800000 */
.L_x_434:
        /* <DEDUP_REMOVED lines=9> */
.L_x_437:
[----:B------:R-:W-:Y:S05]  /*16a80*/  BSYNC B1 ;  /* 0x0000000000017941 */ /* 0x000fea0003800000 */
.L_x_436:
        /* <DEDUP_REMOVED lines=9> */
.L_x_439:
[----:B------:R-:W-:Y:S05]  /*16b20*/  BSYNC B1 ;  /* 0x0000000000017941 */ /* 0x000fea0003800000 */
.L_x_438:
        /* <DEDUP_REMOVED lines=9> */
.L_x_441:
[----:B------:R-:W-:Y:S05]  /*16bc0*/  BSYNC B1 ;  /* 0x0000000000017941 */ /* 0x000fea0003800000 */
.L_x_440:
        /* <DEDUP_REMOVED lines=9> */
.L_x_443:
[----:B------:R-:W-:Y:S05]  /*16c60*/  BSYNC B1 ;  /* 0x0000000000017941 */ /* 0x000fea0003800000 */
.L_x_442:
        /* <DEDUP_REMOVED lines=9> */
.L_x_445:
[----:B------:R-:W-:Y:S05]  /*16d00*/  BSYNC B1 ;  /* 0x0000000000017941 */ /* 0x000fea0003800000 */
.L_x_444:
        /* <DEDUP_REMOVED lines=9> */
.L_x_447:
[----:B------:R-:W-:Y:S05]  /*16da0*/  BSYNC B1 ;  /* 0x0000000000017941 */ /* 0x000fea0003800000 */
.L_x_446:
        /* <DEDUP_REMOVED lines=9> */
.L_x_449:
[----:B------:R-:W-:Y:S05]  /*16e40*/  BSYNC B1 ;  /* 0x0000000000017941 */ /* 0x000fea0003800000 */
.L_x_448:
        /* <DEDUP_REMOVED lines=9> */
.L_x_451:
[----:B------:R-:W-:Y:S05]  /*16ee0*/  BSYNC B1 ;  /* 0x0000000000017941 */ /* 0x000fea0003800000 */
.L_x_450:
        /* <DEDUP_REMOVED lines=9> */
.L_x_453:
[----:B------:R-:W-:Y:S05]  /*16f80*/  BSYNC B1 ;  /* 0x0000000000017941 */ /* 0x000fea0003800000 */
.L_x_452:
        /* <DEDUP_REMOVED lines=9> */
.L_x_455:
[----:B------:R-:W-:Y:S05]  /*17020*/  BSYNC B1 ;  /* 0x0000000000017941 */ /* 0x000fea0003800000 */
.L_x_454:
        /* <DEDUP_REMOVED lines=9> */
.L_x_457:
[----:B------:R-:W-:Y:S05]  /*170c0*/  BSYNC B1 ;  /* 0x0000000000017941 */ /* 0x000fea0003800000 */
.L_x_456:
        /* <DEDUP_REMOVED lines=9> */
.L_x_459:
[----:B------:R-:W-:Y:S05]  /*17160*/  BSYNC B1 ;  /* 0x0000000000017941 */ /* 0x000fea0003800000 */
.L_x_458:
        /* <DEDUP_REMOVED lines=9> */
.L_x_461:
[----:B------:R-:W-:Y:S05]  /*17200*/  BSYNC B1 ;  /* 0x0000000000017941 */ /* 0x000fea0003800000 */
.L_x_460:
        /* <DEDUP_REMOVED lines=9> */
.L_x_463:
[----:B------:R-:W-:Y:S05]  /*172a0*/  BSYNC B1 ;  /* 0x0000000000017941 */ /* 0x000fea0003800000 */
.L_x_462:
        /* <DEDUP_REMOVED lines=9> */
.L_x_465:
[----:B------:R-:W-:Y:S05]  /*17340*/  BSYNC B1 ;  /* 0x0000000000017941 */ /* 0x000fea0003800000 */
.L_x_464:
        /* <DEDUP_REMOVED lines=9> */
.L_x_467:
[----:B------:R-:W-:Y:S05]  /*173e0*/  BSYNC B1 ;  /* 0x0000000000017941 */ /* 0x000fea0003800000 */
.L_x_466:
        /* <DEDUP_REMOVED lines=9> */
.L_x_469:
[----:B------:R-:W-:Y:S05]  /*17480*/  BSYNC B1 ;  /* 0x0000000000017941 */ /* 0x000fea0003800000 */
.L_x_468:
        /* <DEDUP_REMOVED lines=9> */
.L_x_471:
[----:B------:R-:W-:Y:S05]  /*17520*/  BSYNC B1 ;  /* 0x0000000000017941 */ /* 0x000fea0003800000 */
.L_x_470:
        /* <DEDUP_REMOVED lines=9> */
.L_x_473:
[----:B------:R-:W-:Y:S05]  /*175c0*/  BSYNC B1 ;  /* 0x0000000000017941 */ /* 0x000fea0003800000 */
.L_x_472:
        /* <DEDUP_REMOVED lines=9> */
.L_x_475:
[----:B------:R-:W-:Y:S05]  /*17660*/  BSYNC B1 ;  /* 0x0000000000017941 */ /* 0x000fea0003800000 */
.L_x_474:
        /* <DEDUP_REMOVED lines=9> */
.L_x_477:
[----:B------:R-:W-:Y:S05]  /*17700*/  BSYNC B1 ;  /* 0x0000000000017941 */ /* 0x000fea0003800000 */
.L_x_476:
        /* <DEDUP_REMOVED lines=9> */
.L_x_479:
[----:B------:R-:W-:Y:S05]  /*177a0*/  BSYNC B1 ;  /* 0x0000000000017941 */ /* 0x000fea0003800000 */
.L_x_478:
        /* <DEDUP_REMOVED lines=9> */
.L_x_481:
[----:B------:R-:W-:Y:S05]  /*17840*/  BSYNC B1 ;  /* 0x0000000000017941 */ /* 0x000fea0003800000 */
.L_x_480:
        /* <DEDUP_REMOVED lines=9> */
.L_x_483:
[----:B------:R-:W-:Y:S05]  /*178e0*/  BSYNC B1 ;  /* 0x0000000000017941 */ /* 0x000fea0003800000 */
.L_x_482:
        /* <DEDUP_REMOVED lines=9> */
.L_x_485:
[----:B------:R-:W-:Y:S05]  /*17980*/  BSYNC B1 ;  /* 0x0000000000017941 */ /* 0x000fea0003800000 */
.L_x_484:
        /* <DEDUP_REMOVED lines=9> */
.L_x_487:
[----:B------:R-:W-:Y:S05]  /*17a20*/  BSYNC B1 ;  /* 0x0000000000017941 */ /* 0x000fea0003800000 */
.L_x_486:
        /* <DEDUP_REMOVED lines=9> */
.L_x_489:
[----:B------:R-:W-:Y:S05]  /*17ac0*/  BSYNC B1 ;  /* 0x0000000000017941 */ /* 0x000fea0003800000 */
.L_x_488:
        /* <DEDUP_REMOVED lines=9> */
.L_x_491:
[----:B------:R-:W-:Y:S05]  /*17b60*/  BSYNC B1 ;  /* 0x0000000000017941 */ /* 0x000fea0003800000 */
.L_x_490:
        /* <DEDUP_REMOVED lines=9> */
.L_x_493:
[----:B------:R-:W-:Y:S05]  /*17c00*/  BSYNC B1 ;  /* 0x0000000000017941 */ /* 0x000fea0003800000 */
.L_x_492:
        /* <DEDUP_REMOVED lines=9> */
.L_x_495:
[----:B------:R-:W-:Y:S05]  /*17ca0*/  BSYNC B1 ;  /* 0x0000000000017941 */ /* 0x000fea0003800000 */
.L_x_494:
        /* <DEDUP_REMOVED lines=9> */
.L_x_497:
[----:B------:R-:W-:Y:S05]  /*17d40*/  BSYNC B1 ;  /* 0x0000000000017941 */ /* 0x000fea0003800000 */
.L_x_496:
        /* <DEDUP_REMOVED lines=9> */
.L_x_499:
[----:B------:R-:W-:Y:S05]  /*17de0*/  BSYNC B1 ;  /* 0x0000000000017941 */ /* 0x000fea0003800000 */
.L_x_498:
        /* <DEDUP_REMOVED lines=9> */
.L_x_501:
[----:B------:R-:W-:Y:S05]  /*17e80*/  BSYNC B1 ;  /* 0x0000000000017941 */ /* 0x000fea0003800000 */
.L_x_500:
        /* <DEDUP_REMOVED lines=9> */
.L_x_503:
[----:B------:R-:W-:Y:S05]  /*17f20*/  BSYNC B1 ;  /* 0x0000000000017941 */ /* 0x000fea0003800000 */
.L_x_502:
        /* <DEDUP_REMOVED lines=9> */
.L_x_505:
[----:B------:R-:W-:Y:S05]  /*17fc0*/  BSYNC B1 ;  /* 0x0000000000017941 */ /* 0x000fea0003800000 */
.L_x_504:
        /* <DEDUP_REMOVED lines=9> */
.L_x_507:
[----:B------:R-:W-:Y:S05]  /*18060*/  BSYNC B1 ;  /* 0x0000000000017941 */ /* 0x000fea0003800000 */
.L_x_506:
        /* <DEDUP_REMOVED lines=9> */
.L_x_509:
[----:B------:R-:W-:Y:S05]  /*18100*/  BSYNC B1 ;  /* 0x0000000000017941 */ /* 0x000fea0003800000 */
.L_x_508:
        /* <DEDUP_REMOVED lines=9> */
.L_x_511:
[----:B------:R-:W-:Y:S05]  /*181a0*/  BSYNC B1 ;  /* 0x0000000000017941 */ /* 0x000fea0003800000 */
.L_x_510:
        /* <DEDUP_REMOVED lines=9> */
.L_x_513:
[----:B------:R-:W-:Y:S05]  /*18240*/  BSYNC B1 ;  /* 0x0000000000017941 */ /* 0x000fea0003800000 */
.L_x_512:
        /* <DEDUP_REMOVED lines=9> */
.L_x_515:
[----:B------:R-:W-:Y:S05]  /*182e0*/  BSYNC B1 ;  /* 0x0000000000017941 */ /* 0x000fea0003800000 */
.L_x_514:
        /* <DEDUP_REMOVED lines=9> */
.L_x_517:
[----:B------:R-:W-:Y:S05]  /*18380*/  BSYNC B1 ;  /* 0x0000000000017941 */ /* 0x000fea0003800000 */
.L_x_516:
        /* <DEDUP_REMOVED lines=9> */
.L_x_519:
[----:B------:R-:W-:Y:S05]  /*18420*/  BSYNC B1 ;  /* 0x0000000000017941 */ /* 0x000fea0003800000 */
.L_x_518:
        /* <DEDUP_REMOVED lines=9> */
.L_x_521:
[----:B------:R-:W-:Y:S05]  /*184c0*/  BSYNC B1 ;  /* 0x0000000000017941 */ /* 0x000fea0003800000 */
.L_x_520:
        /* <DEDUP_REMOVED lines=9> */
.L_x_523:
[----:B------:R-:W-:Y:S05]  /*18560*/  BSYNC B1 ;  /* 0x0000000000017941 */ /* 0x000fea0003800000 */
.L_x_522:
        /* <DEDUP_REMOVED lines=9> */
.L_x_525:
[----:B------:R-:W-:Y:S05]  /*18600*/  BSYNC B1 ;  /* 0x0000000000017941 */ /* 0x000fea0003800000 */
.L_x_524:
        /* <DEDUP_REMOVED lines=9> */
.L_x_527:
[----:B------:R-:W-:Y:S05]  /*186a0*/  BSYNC B1 ;  /* 0x0000000000017941 */ /* 0x000fea0003800000 */
.L_x_526:
        /* <DEDUP_REMOVED lines=9> */
.L_x_529:
[----:B------:R-:W-:Y:S05]  /*18740*/  BSYNC B1 ;  /* 0x0000000000017941 */ /* 0x000fea0003800000 */
.L_x_528:
        /* <DEDUP_REMOVED lines=9> */
.L_x_531:
[----:B------:R-:W-:Y:S05]  /*187e0*/  BSYNC B1 ;  /* 0x0000000000017941 */ /* 0x000fea0003800000 */
.L_x_530:
        /* <DEDUP_REMOVED lines=9> */
.L_x_533:
[----:B------:R-:W-:Y:S05]  /*18880*/  BSYNC B1 ;  /* 0x0000000000017941 */ /* 0x000fea0003800000 */
.L_x_532:
        /* <DEDUP_REMOVED lines=9> */
.L_x_535:
[----:B------:R-:W-:Y:S05]  /*18920*/  BSYNC B1 ;  /* 0x0000000000017941 */ /* 0x000fea0003800000 */
.L_x_534:
        /* <DEDUP_REMOVED lines=9> */
.L_x_537:
[----:B------:R-:W-:Y:S05]  /*189c0*/  BSYNC B1 ;  /* 0x0000000000017941 */ /* 0x000fea0003800000 */
.L_x_536:
        /* <DEDUP_REMOVED lines=9> */
.L_x_539:
[----:B------:R-:W-:Y:S05]  /*18a60*/  BSYNC B1 ;  /* 0x0000000000017941 */ /* 0x000fea0003800000 */
.L_x_538:
        /* <DEDUP_REMOVED lines=9> */
.L_x_541:
[----:B------:R-:W-:Y:S05]  /*18b00*/  BSYNC B1 ;  /* 0x0000000000017941 */ /* 0x000fea0003800000 */
.L_x_540:
        /* <DEDUP_REMOVED lines=9> */
.L_x_543:
[----:B------:R-:W-:Y:S05]  /*18ba0*/  BSYNC B1 ;  /* 0x0000000000017941 */ /* 0x000fea0003800000 */
.L_x_542:
        /* <DEDUP_REMOVED lines=9> */
.L_x_545:
[----:B------:R-:W-:Y:S05]  /*18c40*/  BSYNC B1 ;  /* 0x0000000000017941 */ /* 0x000fea0003800000 */
.L_x_544:
        /* <DEDUP_REMOVED lines=9> */
.L_x_547:
[----:B------:R-:W-:Y:S05]  /*18ce0*/  BSYNC B1 ;  /* 0x0000000000017941 */ /* 0x000fea0003800000 */
.L_x_546:
        /* <DEDUP_REMOVED lines=9> */
.L_x_549:
[----:B------:R-:W-:Y:S05]  /*18d80*/  BSYNC B1 ;  /* 0x0000000000017941 */ /* 0x000fea0003800000 */
.L_x_548:
        /* <DEDUP_REMOVED lines=9> */
.L_x_551:
[----:B------:R-:W-:Y:S05]  /*18e20*/  BSYNC B1 ;  /* 0x0000000000017941 */ /* 0x000fea0003800000 */
.L_x_550:
        /* <DEDUP_REMOVED lines=9> */
.L_x_553:
[----:B------:R-:W-:Y:S05]  /*18ec0*/  BSYNC B1 ;  /* 0x0000000000017941 */ /* 0x000fea0003800000 */
.L_x_552:
        /* <DEDUP_REMOVED lines=9> */
.L_x_555:
[----:B------:R-:W-:Y:S05]  /*18f60*/  BSYNC B1 ;  /* 0x0000000000017941 */ /* 0x000fea0003800000 */
.L_x_554:
        /* <DEDUP_REMOVED lines=9> */
.L_x_557:
[----:B------:R-:W-:Y:S05]  /*19000*/  BSYNC B1 ;  /* 0x0000000000017941 */ /* 0x000fea0003800000 */
.L_x_556:
        /* <DEDUP_REMOVED lines=9> */
.L_x_559:
[----:B------:R-:W-:Y:S05]  /*190a0*/  BSYNC B1 ;  /* 0x0000000000017941 */ /* 0x000fea0003800000 */
.L_x_558:
        /* <DEDUP_REMOVED lines=9> */
.L_x_561:
[----:B------:R-:W-:Y:S05]  /*19140*/  BSYNC B1 ;  /* 0x0000000000017941 */ /* 0x000fea0003800000 */
.L_x_560:
        /* <DEDUP_REMOVED lines=9> */
.L_x_563:
[----:B------:R-:W-:Y:S05]  /*191e0*/  BSYNC B1 ;  /* 0x0000000000017941 */ /* 0x000fea0003800000 */
.L_x_562:
        /* <DEDUP_REMOVED lines=9> */
.L_x_565:
[----:B------:R-:W-:Y:S05]  /*19280*/  BSYNC B1 ;  /* 0x0000000000017941 */ /* 0x000fea0003800000 */
.L_x_564:
        /* <DEDUP_REMOVED lines=9> */
.L_x_567:
[----:B------:R-:W-:Y:S05]  /*19320*/  BSYNC B1 ;  /* 0x0000000000017941 */ /* 0x000fea0003800000 */
.L_x_566:
        /* <DEDUP_REMOVED lines=9> */
.L_x_569:
[----:B------:R-:W-:Y:S05]  /*193c0*/  BSYNC B1 ;  /* 0x0000000000017941 */ /* 0x000fea0003800000 */
.L_x_568:
        /* <DEDUP_REMOVED lines=9> */
.L_x_571:
[----:B------:R-:W-:Y:S05]  /*19460*/  BSYNC B1 ;  /* 0x0000000000017941 */ /* 0x000fea0003800000 */
.L_x_570:
        /* <DEDUP_REMOVED lines=9> */
.L_x_573:
[----:B------:R-:W-:Y:S05]  /*19500*/  BSYNC B1 ;  /* 0x0000000000017941 */ /* 0x000fea0003800000 */
.L_x_572:
        /* <DEDUP_REMOVED lines=9> */
.L_x_575:
[----:B------:R-:W-:Y:S05]  /*195a0*/  BSYNC B1 ;  /* 0x0000000000017941 */ /* 0x000fea0003800000 */
.L_x_574:
        /* <DEDUP_REMOVED lines=9> */
.L_x_577:
[----:B------:R-:W-:Y:S05]  /*19640*/  BSYNC B1 ;  /* 0x0000000000017941 */ /* 0x000fea0003800000 */
.L_x_576:
        /* <DEDUP_REMOVED lines=9> */
.L_x_579:
[----:B------:R-:W-:Y:S05]  /*196e0*/  BSYNC B1 ;  /* 0x0000000000017941 */ /* 0x000fea0003800000 */
.L_x_578:
        /* <DEDUP_REMOVED lines=9> */
.L_x_581:
[----:B------:R-:W-:Y:S05]  /*19780*/  BSYNC B1 ;  /* 0x0000000000017941 */ /* 0x000fea0003800000 */
.L_x_580:
        /* <DEDUP_REMOVED lines=9> */
.L_x_583:
[----:B------:R-:W-:Y:S05]  /*19820*/  BSYNC B1 ;  /* 0x0000000000017941 */ /* 0x000fea0003800000 */
.L_x_582:
        /* <DEDUP_REMOVED lines=9> */
.L_x_585:
[----:B------:R-:W-:Y:S05]  /*198c0*/  BSYNC B1 ;  /* 0x0000000000017941 */ /* 0x000fea0003800000 */
.L_x_584:
        /* <DEDUP_REMOVED lines=9> */
.L_x_587:
[----:B------:R-:W-:Y:S05]  /*19960*/  BSYNC B1 ;  /* 0x0000000000017941 */ /* 0x000fea0003800000 */
.L_x_586:
        /* <DEDUP_REMOVED lines=9> */
.L_x_589:
[----:B------:R-:W-:Y:S05]  /*19a00*/  BSYNC B1 ;  /* 0x0000000000017941 */ /* 0x000fea0003800000 */
.L_x_588:
        /* <DEDUP_REMOVED lines=9> */
.L_x_591:
[----:B------:R-:W-:Y:S05]  /*19aa0*/  BSYNC B1 ;  /* 0x0000000000017941 */ /* 0x000fea0003800000 */
.L_x_590:
        /* <DEDUP_REMOVED lines=9> */
.L_x_593:
[----:B------:R-:W-:Y:S05]  /*19b40*/  BSYNC B1 ;  /* 0x0000000000017941 */ /* 0x000fea0003800000 */
.L_x_592:
        /* <DEDUP_REMOVED lines=9> */
.L_x_595:
[----:B------:R-:W-:Y:S05]  /*19be0*/  BSYNC B1 ;  /* 0x0000000000017941 */ /* 0x000fea0003800000 */
.L_x_594:
        /* <DEDUP_REMOVED lines=9> */
.L_x_597:
[----:B------:R-:W-:Y:S05]  /*19c80*/  BSYNC B1 ;  /* 0x0000000000017941 */ /* 0x000fea0003800000 */
.L_x_596:
        /* <DEDUP_REMOVED lines=9> */
.L_x_599:
[----:B------:R-:W-:Y:S05]  /*19d20*/  BSYNC B1 ;  /* 0x0000000000017941 */ /* 0x000fea0003800000 */
.L_x_598:
        /* <DEDUP_REMOVED lines=9> */
.L_x_601:
[----:B------:R-:W-:Y:S05]  /*19dc0*/  BSYNC B1 ;  /* 0x0000000000017941 */ /* 0x000fea0003800000 */
.L_x_600:
        /* <DEDUP_REMOVED lines=9> */
.L_x_603:
[----:B------:R-:W-:Y:S05]  /*19e60*/  BSYNC B1 ;  /* 0x0000000000017941 */ /* 0x000fea0003800000 */
.L_x_602:
        /* <DEDUP_REMOVED lines=9> */
.L_x_605:
[----:B------:R-:W-:Y:S05]  /*19f00*/  BSYNC B1 ;  /* 0x0000000000017941 */ /* 0x000fea0003800000 */
.L_x_604:
        /* <DEDUP_REMOVED lines=9> */
.L_x_607:
[----:B------:R-:W-:Y:S05]  /*19fa0*/  BSYNC B1 ;  /* 0x0000000000017941 */ /* 0x000fea0003800000 */
.L_x_606:
        /* <DEDUP_REMOVED lines=9> */
.L_x_609:
[----:B------:R-:W-:Y:S05]  /*1a040*/  BSYNC B1 ;  /* 0x0000000000017941 */ /* 0x000fea0003800000 */
.L_x_608:
        /* <DEDUP_REMOVED lines=9> */
.L_x_611:
[----:B------:R-:W-:Y:S05]  /*1a0e0*/  BSYNC B1 ;  /* 0x0000000000017941 */ /* 0x000fea0003800000 */
.L_x_610:
        /* <DEDUP_REMOVED lines=9> */
.L_x_613:
[----:B------:R-:W-:Y:S05]  /*1a180*/  BSYNC B1 ;  /* 0x0000000000017941 */ /* 0x000fea0003800000 */
.L_x_612:
        /* <DEDUP_REMOVED lines=9> */
.L_x_615:
[----:B------:R-:W-:Y:S05]  /*1a220*/  BSYNC B1 ;  /* 0x0000000000017941 */ /* 0x000fea0003800000 */
.L_x_614:
        /* <DEDUP_REMOVED lines=9> */
.L_x_617:
[----:B------:R-:W-:Y:S05]  /*1a2c0*/  BSYNC B1 ;  /* 0x0000000000017941 */ /* 0x000fea0003800000 */
.L_x_616:
        /* <DEDUP_REMOVED lines=9> */
.L_x_619:
[----:B------:R-:W-:Y:S05]  /*1a360*/  BSYNC B1 ;  /* 0x0000000000017941 */ /* 0x000fea0003800000 */
.L_x_618:
        /* <DEDUP_REMOVED lines=9> */
.L_x_621:
[----:B------:R-:W-:Y:S05]  /*1a400*/  BSYNC B1 ;  /* 0x0000000000017941 */ /* 0x000fea0003800000 */
.L_x_620:
        /* <DEDUP_REMOVED lines=9> */
.L_x_623:
[----:B------:R-:W-:Y:S05]  /*1a4a0*/  BSYNC B1 ;  /* 0x0000000000017941 */ /* 0x000fea0003800000 */
.L_x_622:
        /* <DEDUP_REMOVED lines=9> */
.L_x_625:
[----:B------:R-:W-:Y:S05]  /*1a540*/  BSYNC B1 ;  /* 0x0000000000017941 */ /* 0x000fea0003800000 */
.L_x_624:
        /* <DEDUP_REMOVED lines=9> */
.L_x_627:
[----:B------:R-:W-:Y:S05]  /*1a5e0*/  BSYNC B1 ;  /* 0x0000000000017941 */ /* 0x000fea0003800000 */
.L_x_626:
[----:B-----5:R-:W-:Y:S01]  /*1a5f0*/  HADD2.F32 R57, -RZ, R3.H0_H0 ;  /* 0x20000003ff397230 */ /* 0x020fe20000004100 */
[----:B------:R-:W-:Y:S01]  /*1a600*/  ISETP.GT.AND P0, PT, R0, 0xd9, P0 ;  /* 0x000000d90000780c */ /* 0x000fe20000704270 */
[----:B------:R-:W-:Y:S03]  /*1a610*/  BSSY B1, `(.L_x_628) ;  /* 0x0000007000017945 */ /* 0x000fe60003800000 */
[----:B------:R-:W-:-:S04]  /*1a620*/  FMUL R57, R57, R16 ;  /* 0x0000001039397220 */ /* 0x000fc80000400000 */
[----:B------:R-:W-:-:S05]  /*1a630*/  FFMA R57, R68, R2, R57 ;  /* 0x0000000244397223 */ /* 0x000fca0000000039 */
[----:B------:R-:W-:-:S05]  /*1a640*/  F2FP.F16.F32.PACK_AB R57, RZ, R57 ;  /* 0x00000039ff39723e */ /* 0x000fca00000000ff */
[----:B------:R0:W-:Y:S01]  /*1a650*/  @P6 STG.E.U16 desc[UR52][R4.64+0x1b0], R57 ;  /* 0x0001b03904006986 */ /* 0x0001e2000c101534 */
[----:B------:R-:W-:Y:S05]  /*1a660*/  @!P0 BRA `(.L_x_629) ;  /* 0x0000000000048947 */ /* 0x000fea0003800000 */
[----:B------:R0:W5:Y:S02]  /*1a670*/  LDG.E.LTC128B.U16 R3, desc[UR52][R236.64+0x1b2] ;  /* 0x0001b234ec037981 */ /* 0x000164000c1e1520 */
.L_x_629:
[----:B------:R-:W-:Y:S05]  /*1a680*/  BSYNC B1 ;  /* 0x0000000000017941 */ /* 0x000fea0003800000 */
.L_x_628:
[----:B0----5:R-:W-:Y:S01]  /*1a690*/  HADD2.F32 R57, -RZ, R3.H0_H0 ;  /* 0x20000003ff397230 */ /* 0x021fe20000004100 */
        /* <DEDUP_REMOVED lines=8> */
.L_x_631:
[----:B------:R-:W-:Y:S05]  /*1a720*/  BSYNC B1 ;  /* 0x0000000000017941 */ /* 0x000fea0003800000 */
.L_x_630:
[----:B0----5:R-:W-:Y:S01]  /*1a730*/  HADD2.F32 R5, -RZ, R3.H0_H0 ;  /* 0x20000003ff057230 */ /* 0x021fe20000004100 */
[----:B------:R-:W-:Y:S01]  /*1a740*/  ISETP.GT.AND P5, PT, R0, 0xd9, P5 ;  /* 0x000000d90000780c */ /* 0x000fe20002fa4270 */
[----:B------:R-:W-:Y:S01]  /*1a750*/  @P6 IMAD.MOV.U32 R4, RZ, RZ, R10 ;  /* 0x000000ffff046224 */ /* 0x000fe200078e000a */
[----:B------:R-:W-:Y:S02]  /*1a760*/  BSSY B1, `(.L_x_632) ;  /* 0x0000009000017945 */ /* 0x000fe40003800000 */
[----:B------:R-:W-:-:S04]  /*1a770*/  FMUL R5, R5, R16 ;  /* 0x0000001005057220 */ /* 0x000fc80000400000 */
[----:B------:R-:W-:-:S05]  /*1a780*/  FFMA R5, R70, R2, R5 ;  /* 0x0000000246057223 */ /* 0x000fca0000000005 */
[----:B------:R-:W-:-:S04]  /*1a790*/  F2FP.F16.F32.PACK_AB R5, RZ, R5 ;  /* 0x00000005ff05723e */ /* 0x000fc800000000ff */
[----:B------:R-:W-:Y:S01]  /*1a7a0*/  PRMT R56, R5, 0x7610, R56 ;  /* 0x0000761005387816 */ /* 0x000fe20000000038 */
[----:B------:R-:W-:-:S05]  /*1a7b0*/  @P6 IMAD.MOV.U32 R5, RZ, RZ, R11 ;  /* 0x000000ffff056224 */ /* 0x000fca00078e000b */
[----:B------:R0:W-:Y:S01]  /*1a7c0*/  @P6 STG.E.U16 desc[UR52][R4.64+0x1b0], R56 ;  /* 0x0001b03804006986 */ /* 0x0001e2000c101534 */
[----:B------:R-:W-:Y:S05]  /*1a7d0*/  @!P5 BRA `(.L_x_633) ;  /* 0x000000000004d947 */ /* 0x000fea0003800000 */
[----:B------:R0:W5:Y:S02]  /*1a7e0*/  LDG.E.LTC128B.U16 R3, desc[UR52][R234.64+0x1b2] ;  /* 0x0001b234ea037981 */ /* 0x000164000c1e1520 */
.L_x_633:
[----:B------:R-:W-:Y:S05]  /*1a7f0*/  BSYNC B1 ;  /* 0x0000000000017941 */ /* 0x000fea0003800000 */
.L_x_632:
        /* <DEDUP_REMOVED lines=9> */
.L_x_635:
[----:B------:R-:W-:Y:S05]  /*1a890*/  BSYNC B1 ;  /* 0x0000000000017941 */ /* 0x000fea0003800000 */
.L_x_634:
        /* <DEDUP_REMOVED lines=9> */
.L_x_637:
[----:B------:R-:W-:Y:S05]  /*1a930*/  BSYNC B1 ;  /* 0x0000000000017941 */ /* 0x000fea0003800000 */
.L_x_636:
        /* <DEDUP_REMOVED lines=9> */
.L_x_639:
[----:B------:R-:W-:Y:S05]  /*1a9d0*/  BSYNC B1 ;  /* 0x0000000000017941 */ /* 0x000fea0003800000 */
.L_x_638:
[----:B-----5:R-:W-:Y:S01]  /*1a9e0*/  HADD2.F32 R5, -RZ, R3.H0_H0 ;  /* 0x20000003ff057230 */ /* 0x020fe20000004100 */
[----:B0-----:R-:W-:Y:S01]  /*1a9f0*/  @P0 MOV R4, R8 ;  /* 0x0000000800040202 */ /* 0x001fe20000000f00 */
[----:B------:R-:W-:Y:S01]  /*1aa00*/  BSSY B1, `(.L_x_640) ;  /* 0x000000a000017945 */ /* 0x000fe20003800000 */
[----:B------:R-:W-:Y:S02]  /*1aa10*/  ISETP.GT.AND P5, PT, R0, 0xc1, P3 ;  /* 0x000000c10000780c */ /* 0x000fe40001fa4270 */
        /* <DEDUP_REMOVED lines=8> */
.L_x_641:
[----:B------:R-:W-:Y:S05]  /*1aaa0*/  BSYNC B1 ;  /* 0x0000000000017941 */ /* 0x000fea0003800000 */
.L_x_640:
[----:B0----5:R-:W-:Y:S01]  /*1aab0*/  HADD2.F32 R5, -RZ, R3.H0_H0 ;  /* 0x20000003ff057230 */ /* 0x021fe20000004100 */
[----:B------:R-:W-:Y:S01]  /*1aac0*/  ISETP.GT.AND P0, PT, R0, 0xc8, P4 ;  /* 0x000000c80000780c */ /* 0x000fe20002704270 */
[----:B------:R-:W-:Y:S03]  /*1aad0*/  BSSY B1, `(.L_x_642) ;  /* 0x000000a000017945 */ /* 0x000fe60003800000 */
[----:B------:R-:W-:Y:S01]  /*1aae0*/  FMUL R4, R5, R16 ;  /* 0x0000001005047220 */ /* 0x000fe20000400000 */
[----:B------:R-:W-:-:S03]  /*1aaf0*/  @P5 IMAD.MOV.U32 R5, RZ, RZ, R9 ;  /* 0x000000ffff055224 */ /* 0x000fc600078e0009 */
[----:B------:R-:W-:-:S05]  /*1ab00*/  FFMA R4, R43, R2, R4 ;  /* 0x000000022b047223 */ /* 0x000fca0000000004 */
[----:B------:R-:W-:-:S04]  /*1ab10*/  F2FP.F16.F32.PACK_AB R4, RZ, R4 ;  /* 0x00000004ff04723e */ /* 0x000fc800000000ff */
[----:B------:R-:W-:Y:S01]  /*1ab20*/  PRMT R10, R4, 0x7610, R10 ;  /* 0x00007610040a7816 */ /* 0x000fe2000000000a */
[----:B------:R-:W-:-:S05]  /*1ab30*/  @P5 IMAD.MOV.U32 R4, RZ, RZ, R8 ;  /* 0x000000ffff045224 */ /* 0x000fca00078e0008 */
[----:B------:R0:W-:Y:S01]  /*1ab40*/  @P5 STG.E.U16 desc[UR52][R4.64+0x182], R10 ;  /* 0x0001820a04005986 */ /* 0x0001e2000c101534 */
[----:B------:R-:W-:Y:S05]  /*1ab50*/  @!P0 BRA `(.L_x_643) ;  /* 0x0000000000048947 */ /* 0x000fea0003800000 */
[----:B------:R0:W5:Y:S02]  /*1ab60*/  LDG.E.LTC128B.U16 R3, desc[UR52][R22.64+0x190] ;  /* 0x0001903416037981 */ /* 0x000164000c1e1520 */
.L_x_643:
[----:B------:R-:W-:Y:S05]  /*1ab70*/  BSYNC B1 ;  /* 0x0000000000017941 */ /* 0x000fea0003800000 */
.L_x_642:
        /* <DEDUP_REMOVED lines=9> */
.L_x_645:
[----:B------:R-:W-:Y:S05]  /*1ac10*/  BSYNC B1 ;  /* 0x0000000000017941 */ /* 0x000fea0003800000 */
.L_x_644:
        /* <DEDUP_REMOVED lines=9> */
.L_x_647:
[----:B------:R-:W-:Y:S05]  /*1acb0*/  BSYNC B1 ;  /* 0x0000000000017941 */ /* 0x000fea0003800000 */
.L_x_646:
[----:B-----5:R-:W-:Y:S01]  /*1acc0*/  HADD2.F32 R5, -RZ, R3.H0_H0 ;  /* 0x20000003ff057230 */ /* 0x020fe20000004100 */
[----:B------:R-:W-:Y:S01]  /*1acd0*/  ISETP.GT.AND P5, PT, R0, 0xc9, P3 ;  /* 0x000000c90000780c */ /* 0x000fe20001fa4270 */
[----:B0-----:R-:W-:Y:S01]  /*1ace0*/  @P0 IMAD.MOV.U32 R4, RZ, RZ, R8 ;  /* 0x000000ffff040224 */ /* 0x001fe200078e0008 */
        /* <DEDUP_REMOVED lines=9> */
.L_x_649:
[----:B------:R-:W-:Y:S05]  /*1ad80*/  BSYNC B1 ;  /* 0x0000000000017941 */ /* 0x000fea0003800000 */
.L_x_648:
        /* <DEDUP_REMOVED lines=12> */
.L_x_651:
[----:B------:R-:W-:Y:S05]  /*1ae50*/  BSYNC B1 ;  /* 0x0000000000017941 */ /* 0x000fea0003800000 */
.L_x_650:
        /* <DEDUP_REMOVED lines=9> */
.L_x_653:
[----:B------:R-:W-:Y:S05]  /*1aef0*/  BSYNC B1 ;  /* 0x0000000000017941 */ /* 0x000fea0003800000 */
.L_x_652:
        /* <DEDUP_REMOVED lines=9> */
.L_x_655:
[----:B------:R-:W-:Y:S05]  /*1af90*/  BSYNC B1 ;  /* 0x0000000000017941 */ /* 0x000fea0003800000 */
.L_x_654:
        /* <DEDUP_REMOVED lines=12> */
.L_x_657:
[----:B------:R-:W-:Y:S05]  /*1b060*/  BSYNC B1 ;  /* 0x0000000000017941 */ /* 0x000fea0003800000 */
.L_x_656:
[----:B0----5:R-:W-:Y:S01]  /*1b070*/  HADD2.F32 R5, -RZ, R3.H0_H0 ;  /* 0x20000003ff057230 */ /* 0x021fe20000004100 */
[----:B------:R-:W-:Y:S01]  /*1b080*/  ISETP.GT.AND P0, PT, R0, 0xd8, P4 ;  /* 0x000000d80000780c */ /* 0x000fe20002704270 */
[----:B------:R-:W-:Y:S03]  /*1b090*/  BSSY B1, `(.L_x_658) ;  /* 0x000000a000017945 */ /* 0x000fe60003800000 */
[----:B------:R-:W-:Y:S01]  /*1b0a0*/  FMUL R4, R5, R16 ;  /* 0x0000001005047220 */ /* 0x000fe20000400000 */
[----:B------:R-:W-:-:S03]  /*1b0b0*/  @P5 MOV R5, R9 ;  /* 0x0000000900055202 */ /* 0x000fc60000000f00 */
[----:B------:R-:W-:-:S05]  /*1b0c0*/  FFMA R4, R51, R2, R4 ;  /* 0x0000000233047223 */ /* 0x000fca0000000004 */
[----:B------:R-:W-:-:S04]  /*1b0d0*/  F2FP.F16.F32.PACK_AB R4, RZ, R4 ;  /* 0x00000004ff04723e */ /* 0x000fc800000000ff */
[----:B------:R-:W-:Y:S01]  /*1b0e0*/  PRMT R10, R4, 0x7610, R10 ;  /* 0x00007610040a7816 */ /* 0x000fe2000000000a */
[----:B------:R-:W-:-:S05]  /*1b0f0*/  @P5 IMAD.MOV.U32 R4, RZ, RZ, R8 ;  /* 0x000000ffff045224 */ /* 0x000fca00078e0008 */
[----:B------:R0:W-:Y:S01]  /*1b100*/  @P5 STG.E.U16 desc[UR52][R4.64+0x1a2], R10 ;  /* 0x0001a20a04005986 */ /* 0x0001e2000c101534 */
[----:B------:R-:W-:Y:S05]  /*1b110*/  @!P0 BRA `(.L_x_659) ;  /* 0x0000000000048947 */ /* 0x000fea0003800000 */
[----:B------:R0:W5:Y:S02]  /*1b120*/  LDG.E.LTC128B.U16 R3, desc[UR52][R22.64+0x1b0] ;  /* 0x0001b03416037981 */ /* 0x000164000c1e1520 */
.L_x_659:
[----:B------:R-:W-:Y:S05]  /*1b130*/  BSYNC B1 ;  /* 0x0000000000017941 */ /* 0x000fea0003800000 */
.L_x_658:
        /* <DEDUP_REMOVED lines=9> */
.L_x_661:
[----:B------:R-:W-:Y:S05]  /*1b1d0*/  BSYNC B1 ;  /* 0x0000000000017941 */ /* 0x000fea0003800000 */
.L_x_660:
        /* <DEDUP_REMOVED lines=9> */
.L_x_663:
[----:B------:R-:W-:Y:S05]  /*1b270*/  BSYNC B1 ;  /* 0x0000000000017941 */ /* 0x000fea0003800000 */
.L_x_662:
        /* <DEDUP_REMOVED lines=12> */
.L_x_665:
[----:B------:R-:W-:Y:S05]  /*1b340*/  BSYNC B1 ;  /* 0x0000000000017941 */ /* 0x000fea0003800000 */
.L_x_664:
        /* <DEDUP_REMOVED lines=9> */
.L_x_667:
[----:B------:R-:W-:Y:S05]  /*1b3e0*/  BSYNC B1 ;  /* 0x0000000000017941 */ /* 0x000fea0003800000 */
.L_x_666:
        /* <DEDUP_REMOVED lines=9> */
.L_x_669:
[----:B------:R-:W-:Y:S05]  /*1b480*/  BSYNC B1 ;  /* 0x0000000000017941 */ /* 0x000fea0003800000 */
.L_x_668:
        /* <DEDUP_REMOVED lines=9> */
.L_x_671:
[----:B------:R-:W-:Y:S05]  /*1b520*/  BSYNC B1 ;  /* 0x0000000000017941 */ /* 0x000fea0003800000 */
.L_x_670:
        /* <DEDUP_REMOVED lines=12> */
.L_x_673:
[----:B------:R-:W-:Y:S05]  /*1b5f0*/  BSYNC B1 ;  /* 0x0000000000017941 */ /* 0x000fea0003800000 */
.L_x_672:
        /* <DEDUP_REMOVED lines=12> */
.L_x_675:
[----:B------:R-:W-:Y:S05]  /*1b6c0*/  BSYNC B1 ;  /* 0x0000000000017941 */ /* 0x000fea0003800000 */
.L_x_674:
        /* <DEDUP_REMOVED lines=9> */
.L_x_677:
[----:B------:R-:W-:Y:S05]  /*1b760*/  BSYNC B1 ;  /* 0x0000000000017941 */ /* 0x000fea0003800000 */
.L_x_676:
        /* <DEDUP_REMOVED lines=9> */
.L_x_679:
[----:B------:R-:W-:Y:S05]  /*1b800*/  BSYNC B1 ;  /* 0x0000000000017941 */ /* 0x000fea0003800000 */
.L_x_678:
        /* <DEDUP_REMOVED lines=12> */
.L_x_681:
[----:B------:R-:W-:Y:S05]  /*1b8d0*/  BSYNC B1 ;  /* 0x0000000000017941 */ /* 0x000fea0003800000 */
.L_x_680:
        /* <DEDUP_REMOVED lines=12> */
.L_x_683:
[----:B------:R-:W-:Y:S05]  /*1b9a0*/  BSYNC B1 ;  /* 0x0000000000017941 */ /* 0x000fea0003800000 */
.L_x_682:
        /* <DEDUP_REMOVED lines=9> */
.L_x_685:
[----:B------:R-:W-:Y:S05]  /*1ba40*/  BSYNC B1 ;  /* 0x0000000000017941 */ /* 0x000fea0003800000 */
.L_x_684:
        /* <DEDUP_REMOVED lines=9> */
.L_x_687:
[----:B------:R-:W-:Y:S05]  /*1bae0*/  BSYNC B1 ;  /* 0x0000000000017941 */ /* 0x000fea0003800000 */
.L_x_686:
        /* <DEDUP_REMOVED lines=12> */
.L_x_689:
[----:B------:R-:W-:Y:S05]  /*1bbb0*/  BSYNC B1 ;  /* 0x0000000000017941 */ /* 0x000fea0003800000 */
.L_x_688:
        /* <DEDUP_REMOVED lines=12> */
.L_x_691:
[----:B------:R-:W-:Y:S05]  /*1bc80*/  BSYNC B1 ;  /* 0x0000000000017941 */ /* 0x000fea0003800000 */
.L_x_690:
        /* <DEDUP_REMOVED lines=9> */
.L_x_693:
[----:B------:R-:W-:Y:S05]  /*1bd20*/  BSYNC B1 ;  /* 0x0000000000017941 */ /* 0x000fea0003800000 */
.L_x_692:
        /* <DEDUP_REMOVED lines=9> */
.L_x_695:
[----:B------:R-:W-:Y:S05]  /*1bdc0*/  BSYNC B1 ;  /* 0x0000000000017941 */ /* 0x000fea0003800000 */
.L_x_694:
        /* <DEDUP_REMOVED lines=12> */
.L_x_697:
[----:B------:R-:W-:Y:S05]  /*1be90*/  BSYNC B1 ;  /* 0x0000000000017941 */ /* 0x000fea0003800000 */
.L_x_696:
[----:B------:R-:W-:Y:S05]  /*1bea0*/  @!P1 BRA `(.L_x_698) ;  /* 0x0000006400889947 */ /* 0x000fea0003800000 */
[----:B-----5:R-:W-:-:S05]  /*1beb0*/  HADD2.F32 R3, -RZ, R3.H0_H0 ;  /* 0x20000003ff037230 */ /* 0x020fca0000004100 */
[----:B------:R-:W-:-:S04]  /*1bec0*/  FMUL R0, R3, R16 ;  /* 0x0000001003007220 */ /* 0x000fc80000400000 */
[----:B------:R-:W-:-:S05]  /*1bed0*/  FFMA R0, R39, R2, R0 ;  /* 0x0000000227007223 */ /* 0x000fca0000000000 */
[----:B------:R-:W-:-:S05]  /*1bee0*/  F2FP.F16.F32.PACK_AB R0, RZ, R0 ;  /* 0x00000000ff00723e */ /* 0x000fca00000000ff */
[----:B------:R0:W-:Y:S01]  /*1bef0*/  STG.E.U16 desc[UR52][R6.64+0x1b2], R0 ;  /* 0x0001b20006007986 */ /* 0x0001e2000c101534 */
[----:B------:R-:W-:Y:S05]  /*1bf00*/  BRA `(.L_x_698) ;  /* 0x0000006400707947 */ /* 0x000fea0003800000 */
.L_x_33:
[----:B------:R-:W2:Y:S01]  /*1bf10*/  LDL.LU R4, [R1+0x1c4] ;  /* 0x0001c40001047983 */ /* 0x000ea20000300800 */
[----:B------:R-:W-:-:S03]  /*1bf20*/  ULDC.64 UR4, c[0x0][0x5c0] ;  /* 0x0001700000047ab9 */ /* 0x000fc60000000a00 */
[----:B------:R-:W3:Y:S01]  /*1bf30*/  LDL.LU R5, [R1+0x1c0] ;  /* 0x0001c00001057983 */ /* 0x000ee20000300800 */
[----:B------:R-:W-:-:S03]  /*1bf40*/  LEA R12, P1, R8, UR4, 0x1 ;  /* 0x00000004080c7c11 */ /* 0x000fc6000f8208ff */
[----:B------:R-:W4:Y:S04]  /*1bf50*/  LDL.LU R7, [R1+0x1c8] ;  /* 0x0001c80001077983 */ /* 0x000f280000300800 */
[----:B------:R-:W5:Y:S01]  /*1bf60*/  LDL.LU R6, [R1+0x1cc] ;  /* 0x0001cc0001067983 */ /* 0x000f620000300800 */
[----:B------:R-:W-:Y:S02]  /*1bf70*/  LEA.HI.X R13, R8, UR5, R21, 0x1, P1 ;  /* 0x00000005080d7c11 */ /* 0x000fe400088f0c15 */
[----:B------:R-:W-:Y:S01]  /*1bf80*/  ISETP.GT.AND P1, PT, R0, 0x1, P0 ;  /* 0x000000010000780c */ /* 0x000fe20000724270 */
[----:B------:R-:W5:Y:S04]  /*1bf90*/  LDL.LU R235, [R1+0x1dc] ;  /* 0x0001dc0001eb7983 */ /* 0x000f680000300800 */
        /* <DEDUP_REMOVED lines=8> */
[----:B------:R-:W5:Y:S01]  /*1c020*/  LDL.LU R21, [R1+0x1d8] ;  /* 0x0001d80001157983 */ /* 0x000f620000300800 */
[-C--:B--2---:R-:W-:Y:S01]  /*1c030*/  FMUL R4, R4, R2.reuse ;  /* 0x0000000204047220 */ /* 0x084fe20000400000 */
[----:B---3--:R-:W-:-:S04]  /*1c040*/  FMUL R5, R5, R2 ;  /* 0x0000000205057220 */ /* 0x008fc80000400000 */
[----:B------:R-:W-:Y:S02]  /*1c050*/  F2FP.F16.F32.PACK_AB R4, RZ, R4 ;  /* 0x00000004ff04723e */ /* 0x000fe400000000ff */
[----:B------:R-:W-:Y:S01]  /*1c060*/  ISETP.GT.AND P5, PT, R3, 0x8, PT ;  /* 0x000000080300780c */ /* 0x000fe20003fa4270 */
[----:B------:R-:W-:Y:S01]  /*1c070*/  USHF.L.U32 UR11, UR8, 0x4, URZ ;  /* 0x00000004080b7899 */ /* 0x000fe2000800063f */
[----:B------:R-:W-:Y:S01]  /*1c080*/  F2FP.F16.F32.PACK_AB R5, RZ, R5 ;  /* 0x00000005ff05723e */ /* 0x000fe200000000ff */
[----:B------:R0:W-:Y:S01]  /*1c090*/  @P1 STG.E.U16 desc[UR52][R12.64+0x2], R4 ;  /* 0x000002040c001986 */ /* 0x0001e2000c101534 */
[-C--:B----4-:R-:W-:Y:S01]  /*1c0a0*/  FMUL R8, R7, R2.reuse ;  /* 0x0000000207087220 */ /* 0x090fe20000400000 */
[----:B-----5:R-:W-:Y:S02]  /*1c0b0*/  FMUL R9, R6, R2 ;  /* 0x0000000206097220 */ /* 0x020fe40000400000 */
[----:B------:R1:W-:Y:S04]  /*1c0c0*/  @P2 STG.E.U16 desc[UR52][R12.64], R5 ;  /* 0x000000050c002986 */ /* 0x0003e8000c101534 */
[----:B0-----:R-:W2:Y:S01]  /*1c0d0*/  LDL.LU R4, [R1+0x1d4] ;  /* 0x0001d40001047983 */ /* 0x001ea20000300800 */
[----:B------:R-:W-:Y:S01]  /*1c0e0*/  ISETP.GT.AND P1, PT, R0, RZ, P5 ;  /* 0x000000ff0000720c */ /* 0x000fe20002f24270 */
[----:B------:R-:W-:Y:S01]  /*1c0f0*/  USHF.L.U64.HI UR5, UR8, 0x4, UR9 ;  /* 0x0000000408057899 */ /* 0x000fe20008010209 */
[----:B------:R-:W-:Y:S01]  /*1c100*/  F2FP.F16.F32.PACK_AB R8, RZ, R8 ;  /* 0x00000008ff08723e */ /* 0x000fe200000000ff */
[----:B-1----:R-:W3:Y:S01]  /*1c110*/  LDL.LU R5, [R1+0x1d0] ;  /* 0x0001d00001057983 */ /* 0x002ee20000300800 */
[----:B------:R-:W-:-:S02]  /*1c120*/  IADD3 R6, P2, R12, UR11, RZ ;  /* 0x0000000b0c067c10 */ /* 0x000fc4000ff5e0ff */
[----:B------:R-:W-:Y:S02]  /*1c130*/  F2FP.F16.F32.PACK_AB R9, RZ, R9 ;  /* 0x00000009ff09723e */ /* 0x000fe400000000ff */
[----:B------:R-:W-:-:S05]  /*1c140*/  IADD3.X R7, R13, UR5, RZ, P2, !PT ;  /* 0x000000050d077c10 */ /* 0x000fca00097fe4ff */
[----:B------:R0:W-:Y:S01]  /*1c150*/  @P1 STG.E.U16 desc[UR52][R6.64], R8 ;  /* 0x0000000806001986 */ /* 0x0001e2000c101534 */
[C---:B------:R-:W-:Y:S02]  /*1c160*/  ISETP.GT.AND P1, PT, R0.reuse, 0x1, P5 ;  /* 0x000000010000780c */ /* 0x040fe40002f24270 */
[C---:B------:R-:W-:Y:S02]  /*1c170*/  ISETP.GT.AND P3, PT, R0.reuse, 0x8, P0 ;  /* 0x000000080000780c */ /* 0x040fe40000764270 */
[----:B------:R-:W-:Y:S01]  /*1c180*/  ISETP.GT.AND P4, PT, R0, 0x9, P0 ;  /* 0x000000090000780c */ /* 0x000fe20000784270 */
[----:B0-----:R-:W-:-:S08]  /*1c190*/  FMUL R8, R235, R2 ;  /* 0x00000002eb087220 */ /* 0x001fd00000400000 */
[----:B------:R0:W-:Y:S01]  /*1c1a0*/  @P1 STG.E.U16 desc[UR52][R6.64+0x2], R9 ;  /* 0x0000020906001986 */ /* 0x0001e2000c101534 */
[C---:B------:R-:W-:Y:S02]  /*1c1b0*/  ISETP.GT.AND P1, PT, R0.reuse, 0x8, P5 ;  /* 0x000000080000780c */ /* 0x040fe40002f24270 */
[----:B------:R-:W-:Y:S01]  /*1c1c0*/  ISETP.GT.AND P2, PT, R0, 0x9, P5 ;  /* 0x000000090000780c */ /* 0x000fe20002f44270 */
[-C--:B0-----:R-:W-:Y:S01]  /*1c1d0*/  FMUL R9, R21, R2.reuse ;  /* 0x0000000215097220 */ /* 0x081fe20000400000 */
[-C--:B--2---:R-:W-:Y:S01]  /*1c1e0*/  FMUL R4, R4, R2.reuse ;  /* 0x0000000204047220 */ /* 0x084fe20000400000 */
[----:B---3--:R-:W-:-:S04]  /*1c1f0*/  FMUL R5, R5, R2 ;  /* 0x0000000205057220 */ /* 0x008fc80000400000 */
[----:B------:R-:W-:Y:S02]  /*1c200*/  F2FP.F16.F32.PACK_AB R4, RZ, R4 ;  /* 0x00000004ff04723e */ /* 0x000fe400000000ff */
[----:B------:R-:W-:Y:S02]  /*1c210*/  F2FP.F16.F32.PACK_AB R5, RZ, R5 ;  /* 0x00000005ff05723e */ /* 0x000fe400000000ff */
[----:B------:R-:W-:Y:S02]  /*1c220*/  PRMT R10, R4, 0x7610, R10 ;  /* 0x00007610040a7816 */ /* 0x000fe4000000000a */
[----:B------:R-:W-:Y:S02]  /*1c230*/  PRMT R11, R5, 0x7610, R11 ;  /* 0x00007610050b7816 */ /* 0x000fe4000000000b */
[----:B------:R-:W-:Y:S02]  /*1c240*/  F2FP.F16.F32.PACK_AB R5, RZ, R9 ;  /* 0x00000009ff05723e */ /* 0x000fe400000000ff */
[----:B------:R-:W-:Y:S01]  /*1c250*/  F2FP.F16.F32.PACK_AB R4, RZ, R8 ;  /* 0x00000008ff04723e */ /* 0x000fe200000000ff */
[----:B------:R0:W-:Y:S01]  /*1c260*/  @P3 STG.E.U16 desc[UR52][R12.64+0x10], R11 ;  /* 0x0000100b0c003986 */ /* 0x0001e2000c101534 */
[----:B------:R-:W-:Y:S01]  /*1c270*/  PRMT R9, R5, 0x7610, R9 ;  /* 0x0000761005097816 */ /* 0x000fe20000000009 */
[-C--:B------:R-:W-:Y:S01]  /*1c280*/  FMUL R5, R234, R2.reuse ;  /* 0x00000002ea057220 */ /* 0x080fe20000400000 */
[----:B------:R-:W-:Y:S01]  /*1c290*/  PRMT R8, R4, 0x7610, R8 ;  /* 0x0000761004087816 */ /* 0x000fe20000000008 */
[----:B------:R1:W-:Y:S01]  /*1c2a0*/  @P4 STG.E.U16 desc[UR52][R12.64+0x12], R10 ;  /* 0x0000120a0c004986 */ /* 0x0003e2000c101534 */
[----:B------:R-:W-:Y:S01]  /*1c2b0*/  FMUL R4, R233, R2 ;  /* 0x00000002e9047220 */ /* 0x000fe20000400000 */
[----:B------:R-:W-:-:S02]  /*1c2c0*/  ISETP.GT.AND P3, PT, R0, 0x10, P0 ;  /* 0x000000100000780c */ /* 0x000fc40000764270 */
[----:B------:R-:W-:Y:S02]  /*1c2d0*/  ISETP.GT.AND P4, PT, R0, 0x11, P0 ;  /* 0x000000110000780c */ /* 0x000fe40000784270 */
[----:B------:R-:W-:Y:S02]  /*1c2e0*/  F2FP.F16.F32.PACK_AB R5, RZ, R5 ;  /* 0x00000005ff05723e */ /* 0x000fe400000000ff */
[----:B------:R-:W-:Y:S02]  /*1c2f0*/  F2FP.F16.F32.PACK_AB R4, RZ, R4 ;  /* 0x00000004ff04723e */ /* 0x000fe400000000ff */
[----:B0-----:R-:W-:Y:S01]  /*1c300*/  PRMT R11, R5, 0x7610, R11 ;  /* 0x00007610050b7816 */ /* 0x001fe2000000000b */
[----:B------:R0:W-:Y:S01]  /*1c310*/  @P1 STG.E.U16 desc[UR52][R6.64+0x10], R9 ;  /* 0x0000100906001986 */ /* 0x0001e2000c101534 */
[----:B-1----:R-:W-:Y:S02]  /*1c320*/  PRMT R10, R4, 0x7610, R10 ;  /* 0x00007610040a7816 */ /* 0x002fe4000000000a */
[C---:B------:R-:W-:Y:S01]  /*1c330*/  ISETP.GT.AND P1, PT, R0.reuse, 0x10, P5 ;  /* 0x000000100000780c */ /* 0x040fe20002f24270 */
[----:B------:R1:W-:Y:S01]  /*1c340*/  @P2 STG.E.U16 desc[UR52][R6.64+0x12], R8 ;  /* 0x0000120806002986 */ /* 0x0003e2000c101534 */
[----:B------:R-:W-:-:S03]  /*1c350*/  ISETP.GT.AND P2, PT, R0, 0x11, P5 ;  /* 0x000000110000780c */ /* 0x000fc60002f44270 */
[----:B------:R2:W-:Y:S01]  /*1c360*/  @P3 STG.E.U16 desc[UR52][R12.64+0x20], R11 ;  /* 0x0000200b0c003986 */ /* 0x0005e2000c101534 */
[----:B------:R-:W-:Y:S01]  /*1c370*/  ISETP.GT.AND P3, PT, R0, 0x18, P0 ;  /* 0x000000180000780c */ /* 0x000fe20000764270 */
[-C--:B0-----:R-:W-:Y:S02]  /*1c380*/  FMUL R9, R232, R2.reuse ;  /* 0x00000002e8097220 */ /* 0x081fe40000400000 */
[----:B------:R-:W-:Y:S01]  /*1c390*/  @P4 STG.E.U16 desc[UR52][R12.64+0x22], R10 ;  /* 0x0000220a0c004986 */ /* 0x000fe2000c101534 */
[-C--:B-1----:R-:W-:Y:S01]  /*1c3a0*/  FMUL R8, R23, R2.reuse ;  /* 0x0000000217087220 */ /* 0x082fe20000400000 */
[----:B------:R-:W-:Y:S02]  /*1c3b0*/  ISETP.GT.AND P4, PT, R0, 0x19, P0 ;  /* 0x000000190000780c */ /* 0x000fe40000784270 */
[----:B------:R-:W-:Y:S01]  /*1c3c0*/  F2FP.F16.F32.PACK_AB R5, RZ, R9 ;  /* 0x00000009ff05723e */ /* 0x000fe200000000ff */
[----:B------:R-:W-:Y:S01]  /*1c3d0*/  FMUL R9, R22, R2 ;  /* 0x0000000216097220 */ /* 0x000fe20000400000 */
[----:B------:R-:W-:Y:S01]  /*1c3e0*/  F2FP.F16.F32.PACK_AB R4, RZ, R8 ;  /* 0x00000008ff04723e */ /* 0x000fe200000000ff */
[----:B--2---:R-:W2:Y:S01]  /*1c3f0*/  LDL.LU R11, [R1+0x194] ;  /* 0x00019400010b7983 */ /* 0x004ea20000300800 */
[----:B------:R-:W-:-:S03]  /*1c400*/  FMUL R8, R19, R2 ;  /* 0x0000000213087220 */ /* 0x000fc60000400000 */
[----:B------:R-:W3:Y:S01]  /*1c410*/  LDL.LU R21, [R1+0x198] ;  /* 0x0001980001157983 */ /* 0x000ee20000300800 */
[----:B------:R-:W-:-:S03]  /*1c420*/  F2FP.F16.F32.PACK_AB R9, RZ, R9 ;  /* 0x00000009ff09723e */ /* 0x000fc600000000ff */
[----:B------:R-:W4:Y:S01]  /*1c430*/  LDL.LU R235, [R1+0x19c] ;  /* 0x00019c0001eb7983 */ /* 0x000f220000300800 */
[----:B------:R-:W-:-:S03]  /*1c440*/  F2FP.F16.F32.PACK_AB R8, RZ, R8 ;  /* 0x00000008ff08723e */ /* 0x000fc600000000ff */
[----:B------:R-:W5:Y:S04]  /*1c450*/  LDL.LU R234, [R1+0x1a0] ;  /* 0x0001a00001ea7983 */ /* 0x000f680000300800 */
[----:B------:R-:W5:Y:S04]  /*1c460*/  LDL.LU R233, [R1+0x1a4] ;  /* 0x0001a40001e97983 */ /* 0x000f680000300800 */
[----:B------:R-:W5:Y:S04]  /*1c470*/  LDL.LU R232, [R1+0x1a8] ;  /* 0x0001a80001e87983 */ /* 0x000f680000300800 */
[----:B------:R-:W5:Y:S04]  /*1c480*/  LDL.LU R23, [R1+0x1ac] ;  /* 0x0001ac0001177983 */ /* 0x000f680000300800 */
[----:B------:R0:W-:Y:S04]  /*1c490*/  @P1 STG.E.U16 desc[UR52][R6.64+0x20], R5 ;  /* 0x0000200506001986 */ /* 0x0001e8000c101534 */
[----:B------:R-:W5:Y:S04]  /*1c4a0*/  LDL.LU R22, [R1+0x1b0] ;  /* 0x0001b00001167983 */ /* 0x000f680000300800 */
[----:B------:R1:W-:Y:S01]  /*1c4b0*/  @P2 STG.E.U16 desc[UR52][R6.64+0x22], R4 ;  /* 0x0000220406002986 */ /* 0x0003e2000c101534 */
[----:B0-----:R-:W-:-:S03]  /*1c4c0*/  FMUL R5, R18, R2 ;  /* 0x0000000212057220 */ /* 0x001fc60000400000 */
[----:B------:R-:W3:Y:S04]  /*1c4d0*/  LDL.LU R19, [R1+0x1b4] ;  /* 0x0001b40001137983 */ /* 0x000ee80000300800 */
[----:B------:R-:W5:Y:S01]  /*1c4e0*/  LDL.LU R18, [R1+0x1b8] ;  /* 0x0001b80001127983 */ /* 0x000f620000300800 */
[----:B-1----:R-:W-:-:S03]  /*1c4f0*/  FMUL R4, R14, R2 ;  /* 0x000000020e047220 */ /* 0x002fc60000400000 */
[----:B------:R0:W-:Y:S04]  /*1c500*/  @P3 STG.E.U16 desc[UR52][R12.64+0x30], R9 ;  /* 0x000030090c003986 */ /* 0x0001e8000c101534 */
[----:B------:R-:W2:Y:S04]  /*1c510*/  LDL.LU R14, [R1+0x1bc] ;  /* 0x0001bc00010e7983 */ /* 0x000ea80000300800 */
[----:B------:R1:W-:Y:S04]  /*1c520*/  @P4 STG.E.U16 desc[UR52][R12.64+0x32], R8 ;  /* 0x000032080c004986 */ /* 0x0003e8000c101534 */
[----:B0-----:R-:W4:Y:S04]  /*1c530*/  LDL.LU R9, [R1+0x188] ;  /* 0x0001880001097983 */ /* 0x001f280000300800 */
[----:B-1----:R-:W3:Y:S01]  /*1c540*/  LDL.LU R8, [R1+0x180] ;  /* 0x0001800001087983 */ /* 0x002ee20000300800 */
[----:B------:R-:W-:-:S02]  /*1c550*/  ISETP.GT.AND P1, PT, R0, 0x18, P5 ;  /* 0x000000180000780c */ /* 0x000fc40002f24270 */
[----:B------:R-:W-:Y:S02]  /*1c560*/  ISETP.GT.AND P2, PT, R0, 0x19, P5 ;  /* 0x000000190000780c */ /* 0x000fe40002f44270 */
[----:B------:R-:W-:Y:S02]  /*1c570*/  F2FP.F16.F32.PACK_AB R5, RZ, R5 ;  /* 0x00000005ff05723e */ /* 0x000fe400000000ff */
[----:B------:R-:W-:-:S07]  /*1c580*/  F2FP.F16.F32.PACK_AB R4, RZ, R4 ;  /* 0x00000004ff04723e */ /* 0x000fce00000000ff */
[----:B------:R-:W-:Y:S01]  /*1c590*/  @P1 STG.E.U16 desc[UR52][R6.64+0x30], R5 ;  /* 0x0000300506001986 */ /* 0x000fe2000c101534 */
[----:B------:R-:W-:-:S03]  /*1c5a0*/  ISETP.GT.AND P1, PT, R3, 0x80, PT ;  /* 0x000000800300780c */ /* 0x000fc60003f24270 */
[----:B------:R0:W-:Y:S01]  /*1c5b0*/  @P2 STG.E.U16 desc[UR52][R6.64+0x32], R4 ;  /* 0x0000320406002986 */ /* 0x0001e2000c101534 */
[----:B------:R-:W-:Y:S01]  /*1c5c0*/  ISETP.GT.AND P2, PT, R0, RZ, P1 ;  /* 0x000000ff0000720c */ /* 0x000fe20000f44270 */
[----:B------:R-:W-:Y:S01]  /*1c5d0*/  UIMAD UR4, UR9, 0xf0, URZ ;  /* 0x000000f0090478a4 */ /* 0x000fe2000f8e023f */
[----:B0-----:R-:W-:-:S04]  /*1c5e0*/  IMAD.U32 R4, RZ, RZ, UR8 ;  /* 0x00000008ff047e24 */ /* 0x001fc8000f8e00ff */
[----:B------:R-:W-:-:S04]  /*1c5f0*/  IMAD.WIDE.U32 R4, R4, 0xf0, R6 ;  /* 0x000000f004047825 */ /* 0x000fc800078e0006 */
[----:B------:R-:W-:Y:S02]  /*1c600*/  VIADD R5, R5, UR4 ;  /* 0x0000000405057c36 */ /* 0x000fe40008000000 */
[----:B---3--:R-:W-:-:S05]  /*1c610*/  FMUL R8, R8, R2 ;  /* 0x0000000208087220 */ /* 0x008fca0000400000 */
[----:B------:R-:W-:-:S05]  /*1c620*/  F2FP.F16.F32.PACK_AB R8, RZ, R8 ;  /* 0x00000008ff08723e */ /* 0x000fca00000000ff */
[----:B------:R0:W-:Y:S04]  /*1c630*/  @P2 STG.E.U16 desc[UR52][R4.64], R8 ;  /* 0x0000000804002986 */ /* 0x0001e8000c101534 */
[----:B0-----:R-:W3:Y:S01]  /*1c640*/  LDL.LU R8, [R1+0x184] ;  /* 0x0001840001087983 */ /* 0x001ee20000300800 */
[----:B------:R-:W-:Y:S02]  /*1c650*/  ISETP.GT.AND P2, PT, R0, 0x1, P1 ;  /* 0x000000010000780c */ /* 0x000fe40000f44270 */
[----:B------:R-:W-:Y:S01]  /*1c660*/  ISETP.GT.AND P4, PT, R3, 0x88, PT ;  /* 0x000000880300780c */ /* 0x000fe20003f84270 */
[----:B----4-:R-:W-:-:S05]  /*1c670*/  FMUL R9, R9, R2 ;  /* 0x0000000209097220 */ /* 0x010fca0000400000 */
[----:B------:R-:W-:-:S04]  /*1c680*/  F2FP.F16.F32.PACK_AB R9, RZ, R9 ;  /* 0x00000009ff09723e */ /* 0x000fc800000000ff */
[----:B------:R-:W-:Y:S01]  /*1c690*/  PRMT R10, R9, 0x7610, R10 ;  /* 0x00007610090a7816 */ /* 0x000fe2000000000a */
[----:B---3--:R-:W-:-:S05]  /*1c6a0*/  FMUL R8, R8, R2 ;  /* 0x0000000208087220 */ /* 0x008fca0000400000 */
[----:B------:R-:W-:-:S05]  /*1c6b0*/  F2FP.F16.F32.PACK_AB R8, RZ, R8 ;  /* 0x00000008ff08723e */ /* 0x000fca00000000ff */
[----:B------:R0:W-:Y:S01]  /*1c6c0*/  @P2 STG.E.U16 desc[UR52][R4.64+0x2], R8 ;  /* 0x0000020804002986 */ /* 0x0001e2000c101534 */
[----:B------:R-:W-:Y:S02]  /*1c6d0*/  ISETP.GT.AND P2, PT, R0, RZ, P4 ;  /* 0x000000ff0000720c */ /* 0x000fe40002744270 */
[----:B0-----:R-:W-:-:S04]  /*1c6e0*/  IADD3 R8, P3, R4, UR11, RZ ;  /* 0x0000000b04087c10 */ /* 0x001fc8000ff7e0ff */
[----:B------:R-:W-:-:S07]  /*1c6f0*/  IADD3.X R9, R5, UR5, RZ, P3, !PT ;  /* 0x0000000505097c10 */ /* 0x000fce0009ffe4ff */
[----:B------:R0:W-:Y:S04]  /*1c700*/  @P2 STG.E.U16 desc[UR52][R8.64], R10 ;  /* 0x0000000a08002986 */ /* 0x0001e8000c101534 */
[----:B0-----:R-:W3:Y:S01]  /*1c710*/  LDL.LU R10, [R1+0x18c] ;  /* 0x00018c00010a7983 */ /* 0x001ee20000300800 */
[----:B------:R-:W-:Y:S01]  /*1c720*/  ISETP.GT.AND P2, PT, R0, 0x1, P4 ;  /* 0x000000010000780c */ /* 0x000fe20002744270 */
[----:B---3--:R-:W-:-:S05]  /*1c730*/  FMUL R10, R10, R2 ;  /* 0x000000020a0a7220 */ /* 0x008fca0000400000 */
[----:B------:R-:W-:-:S07]  /*1c740*/  F2FP.F16.F32.PACK_AB R10, RZ, R10 ;  /* 0x0000000aff0a723e */ /* 0x000fce00000000ff */
[----:B------:R0:W-:Y:S04]  /*1c750*/  @P2 STG.E.U16 desc[UR52][R8.64+0x2], R10 ;  /* 0x0000020a08002986 */ /* 0x0001e8000c101534 */
[----:B0-----:R-:W3:Y:S01]  /*1c760*/  LDL.LU R10, [R1+0x190] ;  /* 0x00019000010a7983 */ /* 0x001ee20000300800 */
[----:B------:R-:W-:Y:S01]  /*1c770*/  ISETP.GT.AND P2, PT, R0, 0x8, P1 ;  /* 0x000000080000780c */ /* 0x000fe20000f44270 */
[-C--:B--2---:R-:W-:Y:S01]  /*1c780*/  FMUL R14, R14, R2.reuse ;  /* 0x000000020e0e7220 */ /* 0x084fe20000400000 */
[C---:B------:R-:W-:Y:S02]  /*1c790*/  ISETP.GT.AND P3, PT, R0.reuse, 0x18, P4 ;  /* 0x000000180000780c */ /* 0x040fe40002764270 */
[----:B------:R-:W-:Y:S01]  /*1c7a0*/  ISETP.GT.AND P6, PT, R0, 0x19, P4 ;  /* 0x000000190000780c */ /* 0x000fe200027c4270 */
[----:B------:R-:W-:Y:S01]  /*1c7b0*/  USHF.L.U32 UR13, UR8, 0x8, URZ ;  /* 0x00000008080d7899 */ /* 0x000fe2000800063f */
[----:B---3--:R-:W-:-:S05]  /*1c7c0*/  FMUL R10, R10, R2 ;  /* 0x000000020a0a7220 */ /* 0x008fca0000400000 */
[----:B------:R-:W-:-:S05]  /*1c7d0*/  F2FP.F16.F32.PACK_AB R10, RZ, R10 ;  /* 0x0000000aff0a723e */ /* 0x000fca00000000ff */
[----:B------:R0:W-:Y:S02]  /*1c7e0*/  @P2 STG.E.U16 desc[UR52][R4.64+0x10], R10 ;  /* 0x0000100a04002986 */ /* 0x0001e4000c101534 */
[-C--:B0-----:R-:W-:Y:S01]  /*1c7f0*/  FMUL R10, R11, R2.reuse ;  /* 0x000000020b0a7220 */ /* 0x081fe20000400000 */
[----:B------:R-:W-:Y:S02]  /*1c800*/  FMUL R11, R19, R2 ;  /* 0x00000002130b7220 */ /* 0x000fe40000400000 */
[----:B------:R-:W2:Y:S01]  /*1c810*/  LDL.LU R19, [R1+0x140] ;  /* 0x0001400001137983 */ /* 0x000ea20000300800 */
[----:B------:R-:W-:Y:S02]  /*1c820*/  ISETP.GT.AND P2, PT, R0, 0x9, P1 ;  /* 0x000000090000780c */ /* 0x000fe40000f44270 */
[----:B------:R-:W-:-:S11]  /*1c830*/  F2FP.F16.F32.PACK_AB R10, RZ, R10 ;  /* 0x0000000aff0a723e */ /* 0x000fd600000000ff */
[----:B------:R0:W-:Y:S01]  /*1c840*/  @P2 STG.E.U16 desc[UR52][R4.64+0x12], R10 ;  /* 0x0000120a04002986 */ /* 0x0001e2000c101534 */
[----:B------:R-:W-:Y:S01]  /*1c850*/  ISETP.GT.AND P2, PT, R0, 0x8, P4 ;  /* 0x000000080000780c */ /* 0x000fe20002744270 */
[----:B0-----:R-:W-:Y:S01]  /*1c860*/  FMUL R10, R21, R2 ;  /* 0x00000002150a7220 */ /* 0x001fe20000400000 */
[----:B------:R-:W-:Y:S01]  /*1c870*/  F2FP.F16.F32.PACK_AB R11, RZ, R11 ;  /* 0x0000000bff0b723e */ /* 0x000fe200000000ff */
[----:B------:R-:W-:Y:S01]  /*1c880*/  USHF.L.U64.HI UR12, UR8, 0x8, UR9 ;  /* 0x00000008080c7899 */ /* 0x000fe20008010209 */
[----:B------:R-:W3:Y:S02]  /*1c890*/  LDL.LU R21, [R1+0x164] ;  /* 0x0001640001157983 */ /* 0x000ee40000300800 */
[----:B------:R-:W-:-:S07]  /*1c8a0*/  F2FP.F16.F32.PACK_AB R10, RZ, R10 ;  /* 0x0000000aff0a723e */ /* 0x000fce00000000ff */
[----:B------:R0:W-:Y:S01]  /*1c8b0*/  @P2 STG.E.U16 desc[UR52][R8.64+0x10], R10 ;  /* 0x0000100a08002986 */ /* 0x0001e2000c101534 */
[----:B------:R-:W-:Y:S01]  /*1c8c0*/  ISETP.GT.AND P2, PT, R0, 0x9, P4 ;  /* 0x000000090000780c */ /* 0x000fe20002744270 */
[----:B0-----:R-:W-:Y:S01]  /*1c8d0*/  FMUL R10, R235, R2 ;  /* 0x00000002eb0a7220 */ /* 0x001fe20000400000 */
[----:B------:R-:W-:Y:S01]  /*1c8e0*/  PRMT R15, R11, 0x7610, R15 ;  /* 0x000076100b0f7816 */ /* 0x000fe2000000000f */
[----:B------:R-:W4:Y:S03]  /*1c8f0*/  LDL.LU R235, [R1+0x168] ;  /* 0x0001680001eb7983 */ /* 0x000f260000300800 */
[----:B------:R-:W-:-:S07]  /*1c900*/  F2FP.F16.F32.PACK_AB R10, RZ, R10 ;  /* 0x0000000aff0a723e */ /* 0x000fce00000000ff */
[----:B------:R5:W-:Y:S01]  /*1c910*/  @P2 STG.E.U16 desc[UR52][R8.64+0x12], R10 ;  /* 0x0000120a08002986 */ /* 0x000be2000c101534 */
[----:B------:R-:W-:Y:S01]  /*1c920*/  ISETP.GT.AND P2, PT, R0, 0x10, P1 ;  /* 0x000000100000780c */ /* 0x000fe20000f44270 */
[----:B-----5:R-:W-:Y:S01]  /*1c930*/  FMUL R10, R234, R2 ;  /* 0x00000002ea0a7220 */ /* 0x020fe20000400000 */
[----:B------:R-:W-:Y:S01]  /*1c940*/  F2FP.F16.F32.PACK_AB R11, RZ, R14 ;  /* 0x0000000eff0b723e */ /* 0x000fe200000000ff */
[----:B------:R-:W5:Y:S03]  /*1c950*/  LDL.LU R234, [R1+0x16c] ;  /* 0x00016c0001ea7983 */ /* 0x000f660000300800 */
[----:B------:R-:W-:-:S07]  /*1c960*/  F2FP.F16.F32.PACK_AB R10, RZ, R10 ;  /* 0x0000000aff0a723e */ /* 0x000fce00000000ff */
[----:B------:R0:W-:Y:S01]  /*1c970*/  @P2 STG.E.U16 desc[UR52][R4.64+0x20], R10 ;  /* 0x0000200a04002986 */ /* 0x0001e2000c101534 */
[----:B------:R-:W-:Y:S01]  /*1c980*/  ISETP.GT.AND P2, PT, R0, 0x11, P1 ;  /* 0x000000110000780c */ /* 0x000fe20000f44270 */
[----:B0-----:R-:W-:Y:S02]  /*1c990*/  FMUL R10, R233, R2 ;  /* 0x00000002e90a7220 */ /* 0x001fe40000400000 */
        /* <DEDUP_REMOVED lines=19> */
[----:B0-----:R-:W-:-:S05]  /*1cad0*/  FMUL R10, R18, R2 ;  /* 0x00000002120a7220 */ /* 0x001fca0000400000 */
[----:B------:R-:W-:-:S04]  /*1cae0*/  F2FP.F16.F32.PACK_AB R10, RZ, R10 ;  /* 0x0000000aff0a723e */ /* 0x000fc800000000ff */
[----:B------:R-:W-:Y:S02]  /*1caf0*/  PRMT R14, R10, 0x7610, R14 ;  /* 0x000076100a0e7816 */ /* 0x000fe4000000000e */
[----:B------:R-:W-:Y:S01]  /*1cb00*/  PRMT R10, R11, 0x7610, R10 ;  /* 0x000076100b0a7816 */ /* 0x000fe2000000000a */
[----:B------:R0:W-:Y:S01]  /*1cb10*/  @P2 STG.E.U16 desc[UR52][R4.64+0x32], R15 ;  /* 0x0000320f04002986 */ /* 0x0001e2000c101534 */
[----:B------:R-:W-:-:S03]  /*1cb20*/  IMAD.U32 R11, RZ, RZ, UR8 ;  /* 0x00000008ff0b7e24 */ /* 0x000fc6000f8e00ff */
[----:B------:R1:W-:Y:S04]  /*1cb30*/  @P3 STG.E.U16 desc[UR52][R8.64+0x30], R14 ;  /* 0x0000300e08003986 */ /* 0x0003e8000c101534 */
[----:B------:R1:W-:Y:S01]  /*1cb40*/  @P6 STG.E.U16 desc[UR52][R8.64+0x32], R10 ;  /* 0x0000320a08006986 */ /* 0x0003e2000c101534 */
[----:B------:R-:W-:Y:S02]  /*1cb50*/  IMAD.U32 R18, RZ, RZ, UR5 ;  /* 0x00000005ff127e24 */ /* 0x000fe4000f8e00ff */
[----:B0-----:R-:W-:Y:S01]  /*1cb60*/  IMAD.MOV.U32 R15, RZ, RZ, R7 ;  /* 0x000000ffff0f7224 */ /* 0x001fe200078e0007 */
[----:B-1----:R-:W-:Y:S01]  /*1cb70*/  MOV R14, R6 ;  /* 0x00000006000e7202 */ /* 0x002fe20000000f00 */
[----:B------:R-:W-:-:S04]  /*1cb80*/  IMAD.U32 R10, RZ, RZ, UR11 ;  /* 0x0000000bff0a7e24 */ /* 0x000fc8000f8e00ff */
[----:B------:R-:W-:Y:S01]  /*1cb90*/  IMAD.WIDE.U32 R8, R11, 0xf0, R14 ;  /* 0x000000f00b087825 */ /* 0x000fe200078e000e */
[----:B------:R-:W-:-:S03]  /*1cba0*/  IADD3 R6, P2, P3, R10, UR13, R4 ;  /* 0x0000000d0a067c10 */ /* 0x000fc6000fb5e004 */
[----:B------:R-:W-:Y:S02]  /*1cbb0*/  IMAD.U32 R11, RZ, RZ, UR5 ;  /* 0x00000005ff0b7e24 */ /* 0x000fe4000f8e00ff */
[----:B------:R-:W-:Y:S01]  /*1cbc0*/  VIADD R9, R9, UR4 ;  /* 0x0000000409097c36 */ /* 0x000fe20008000000 */
[----:B------:R-:W-:Y:S02]  /*1cbd0*/  IADD3.X R7, R18, UR12, R5, P2, P3 ;  /* 0x0000000c12077c10 */ /* 0x000fe400097e6405 */
[----:B------:R-:W-:Y:S01]  /*1cbe0*/  IADD3 R10, P2, P3, R10, UR13, R8 ;  /* 0x0000000d0a0a7c10 */ /* 0x000fe2000fb5e008 */
[----:B------:R-:W3:Y:S03]  /*1cbf0*/  LDL.LU R18, [R1+0x144] ;  /* 0x0001440001127983 */ /* 0x000ee60000300800 */
[----:B------:R-:W-:Y:S02]  /*1cc00*/  IADD3.X R11, R11, UR12, R9, P2, P3 ;  /* 0x0000000c0b0b7c10 */ /* 0x000fe400097e6409 */
[----:B------:R-:W-:-:S04]  /*1cc10*/  ISETP.GT.AND P3, PT, R3, 0x100, PT ;  /* 0x000001000300780c */ /* 0x000fc80003f64270 */
[----:B------:R-:W-:Y:S02]  /*1cc20*/  ISETP.GT.AND P2, PT, R0, RZ, P3 ;  /* 0x000000ff0000720c */ /* 0x000fe40001f44270 */
[----:B------:R-:W-:-:S04]  /*1cc30*/  IADD3 R4, P6, R4, UR13, RZ ;  /* 0x0000000d04047c10 */ /* 0x000fc8000ffde0ff */
[----:B------:R-:W-:Y:S01]  /*1cc40*/  IADD3.X R5, R5, UR12, RZ, P6, !PT ;  /* 0x0000000c05057c10 */ /* 0x000fe2000b7fe4ff */
[----:B--2---:R-:W-:-:S05]  /*1cc50*/  FMUL R19, R19, R2 ;  /* 0x0000000213137220 */ /* 0x004fca0000400000 */
[----:B------:R-:W-:-:S05]  /*1cc60*/  F2FP.F16.F32.PACK_AB R19, RZ, R19 ;  /* 0x00000013ff13723e */ /* 0x000fca00000000ff */
[----:B------:R-:W-:Y:S01]  /*1cc70*/  @P2 STG.E.U16 desc[UR52][R4.64], R19 ;  /* 0x0000001304002986 */ /* 0x000fe2000c101534 */
[----:B------:R-:W-:-:S03]  /*1cc80*/  ISETP.GT.AND P2, PT, R3, 0x108, PT ;  /* 0x000001080300780c */ /* 0x000fc60003f44270 */
[----:B------:R-:W2:Y:S01]  /*1cc90*/  LDL.LU R3, [R1+0x148] ;  /* 0x0001480001037983 */ /* 0x000ea20000300800 */
[----:B------:R-:W-:Y:S01]  /*1cca0*/  ISETP.GT.AND P6, PT, R0, 0x1, P3 ;  /* 0x000000010000780c */ /* 0x000fe20001fc4270 */
[----:B---3--:R-:W-:-:S05]  /*1ccb0*/  FMUL R18, R18, R2 ;  /* 0x0000000212127220 */ /* 0x008fca0000400000 */
[----:B------:R-:W-:-:S07]  /*1ccc0*/  F2FP.F16.F32.PACK_AB R18, RZ, R18 ;  /* 0x00000012ff12723e */ /* 0x000fce00000000ff */
[----:B------:R0:W-:Y:S02]  /*1ccd0*/  @P6 STG.E.U16 desc[UR52][R4.64+0x2], R18 ;  /* 0x0000021204006986 */ /* 0x0001e4000c101534 */
[----:B0-----:R-:W-:-:S04]  /*1cce0*/  IADD3 R18, P6, R4, UR11, RZ ;  /* 0x0000000b04127c10 */ /* 0x001fc8000ffde0ff */
[----:B------:R-:W-:Y:S02]  /*1ccf0*/  IADD3.X R19, R5, UR5, RZ, P6, !PT ;  /* 0x0000000505137c10 */ /* 0x000fe4000b7fe4ff */
[----:B------:R-:W-:Y:S01]  /*1cd00*/  ISETP.GT.AND P6, PT, R0, RZ, P2 ;  /* 0x000000ff0000720c */ /* 0x000fe200017c4270 */
[----:B--2---:R-:W-:-:S05]  /*1cd10*/  FMUL R3, R3, R2 ;  /* 0x0000000203037220 */ /* 0x004fca0000400000 */
[----:B------:R-:W-:-:S07]  /*1cd20*/  F2FP.F16.F32.PACK_AB R3, RZ, R3 ;  /* 0x00000003ff03723e */ /* 0x000fce00000000ff */
[----:B------:R0:W-:Y:S04]  /*1cd30*/  @P6 STG.E.U16 desc[UR52][R18.64], R3 ;  /* 0x0000000312006986 */ /* 0x0001e8000c101534 */
[----:B0-----:R-:W2:Y:S01]  /*1cd40*/  LDL.LU R3, [R1+0x14c] ;  /* 0x00014c0001037983 */ /* 0x001ea20000300800 */
[----:B------:R-:W-:Y:S01]  /*1cd50*/  ISETP.GT.AND P6, PT, R0, 0x1, P2 ;  /* 0x000000010000780c */ /* 0x000fe200017c4270 */
[----:B--2---:R-:W-:-:S05]  /*1cd60*/  FMUL R3, R3, R2 ;  /* 0x0000000203037220 */ /* 0x004fca0000400000 */
[----:B------:R-:W-:-:S07]  /*1cd70*/  F2FP.F16.F32.PACK_AB R3, RZ, R3 ;  /* 0x00000003ff03723e */ /* 0x000fce00000000ff */
[----:B------:R0:W-:Y:S04]  /*1cd80*/  @P6 STG.E.U16 desc[UR52][R18.64+0x2], R3 ;  /* 0x0000020312006986 */ /* 0x0001e8000c101534 */
[----:B0-----:R-:W2:Y:S04]  /*1cd90*/  LDL.LU R18, [R1+0x150] ;  /* 0x0001500001127983 */ /* 0x001ea80000300800 */
[----:B------:R-:W3:Y:S01]  /*1cda0*/  LDL.LU R19, [R1+0x154] ;  /* 0x0001540001137983 */ /* 0x000ee20000300800 */
[----:B------:R-:W-:Y:S01]  /*1cdb0*/  ISETP.GT.AND P6, PT, R0, 0x8, P3 ;  /* 0x000000080000780c */ /* 0x000fe20001fc4270 */
[----:B--2---:R-:W-:-:S05]  /*1cdc0*/  FMUL R3, R18, R2 ;  /* 0x0000000212037220 */ /* 0x004fca0000400000 */
[----:B------:R-:W-:-:S07]  /*1cdd0*/  F2FP.F16.F32.PACK_AB R3, RZ, R3 ;  /* 0x00000003ff03723e */ /* 0x000fce00000000ff */
[----:B------:R3:W-:Y:S01]  /*1cde0*/  @P6 STG.E.U16 desc[UR52][R4.64+0x10], R3 ;  /* 0x0000100304006986 */ /* 0x0007e2000c101534 */
[----:B------:R-:W-:Y:S01]  /*1cdf0*/  ISETP.GT.AND P6, PT, R0, 0x9, P3 ;  /* 0x000000090000780c */ /* 0x000fe20001fc4270 */
[----:B---3--:R-:W-:-:S05]  /*1ce00*/  FMUL R3, R19, R2 ;  /* 0x0000000213037220 */ /* 0x008fca0000400000 */
[----:B------:R-:W-:-:S07]  /*1ce10*/  F2FP.F16.F32.PACK_AB R3, RZ, R3 ;  /* 0x00000003ff03723e */ /* 0x000fce00000000ff */
[----:B------:R0:W-:Y:S04]  /*1ce20*/  @P6 STG.E.U16 desc[UR52][R4.64+0x12], R3 ;  /* 0x0000120304006986 */ /* 0x0001e8000c101534 */
[----:B0-----:R-:W2:Y:S01]  /*1ce30*/  LDL.LU R3, [R1+0x158] ;  /* 0x0001580001037983 */ /* 0x001ea20000300800 */
[----:B------:R-:W-:-:S04]  /*1ce40*/  IADD3 R18, P6, R4, UR11, RZ ;  /* 0x0000000b04127c10 */ /* 0x000fc8000ffde0ff */
[----:B------:R-:W-:Y:S02]  /*1ce50*/  IADD3.X R19, R5, UR5, RZ, P6, !PT ;  /* 0x0000000505137c10 */ /* 0x000fe4000b7fe4ff */
        /* <DEDUP_REMOVED lines=8> */
[----:B------:R-:W-:-:S04]  /*1cee0*/  F2FP.F16.F32.PACK_AB R3, RZ, R3 ;  /* 0x00000003ff03723e */ /* 0x000fc800000000ff */
[----:B------:R-:W-:Y:S01]  /*1cef0*/  PRMT R18, R3, 0x7610, R18 ;  /* 0x0000761003127816 */ /* 0x000fe20000000012 */
[----:B---3--:R-:W-:Y:S02]  /*1cf00*/  FMUL R3, R19, R2 ;  /* 0x0000000213037220 */ /* 0x008fe40000400000 */
[----:B------:R-:W2:Y:S04]  /*1cf10*/  LDL.LU R19, [R1+0x120] ;  /* 0x0001200001137983 */ /* 0x000ea80000300800 */
[----:B------:R0:W-:Y:S01]  /*1cf20*/  @P6 STG.E.U16 desc[UR52][R6.64+0x12], R18 ;  /* 0x0000121206006986 */ /* 0x0001e2000c101534 */
[----:B------:R-:W-:Y:S02]  /*1cf30*/  ISETP.GT.AND P6, PT, R0, 0x10, P3 ;  /* 0x000000100000780c */ /* 0x000fe40001fc4270 */
[----:B------:R-:W-:-:S04]  /*1cf40*/  F2FP.F16.F32.PACK_AB R3, RZ, R3 ;  /* 0x00000003ff03723e */ /* 0x000fc800000000ff */
[----:B0-----:R-:W-:Y:S01]  /*1cf50*/  PRMT R18, R3, 0x7610, R18 ;  /* 0x0000761003127816 */ /* 0x001fe20000000012 */
[----:B------:R-:W-:Y:S02]  /*1cf60*/  FMUL R3, R21, R2 ;  /* 0x0000000215037220 */ /* 0x000fe40000400000 */
[----:B------:R-:W3:Y:S04]  /*1cf70*/  LDL.LU R21, [R1+0x124] ;  /* 0x0001240001157983 */ /* 0x000ee80000300800 */
[----:B------:R-:W-:Y:S01]  /*1cf80*/  @P6 STG.E.U16 desc[UR52][R4.64+0x20], R18 ;  /* 0x0000201204006986 */ /* 0x000fe2000c101534 */
[----:B------:R-:W-:Y:S02]  /*1cf90*/  ISETP.GT.AND P6, PT, R0, 0x11, P3 ;  /* 0x000000110000780c */ /* 0x000fe40001fc4270 */
[----:B------:R-:W-:-:S11]  /*1cfa0*/  F2FP.F16.F32.PACK_AB R3, RZ, R3 ;  /* 0x00000003ff03723e */ /* 0x000fd600000000ff */
[----:B------:R4:W-:Y:S01]  /*1cfb0*/  @P6 STG.E.U16 desc[UR52][R4.64+0x22], R3 ;  /* 0x0000220304006986 */ /* 0x0009e2000c101534 */
[----:B------:R-:W-:Y:S01]  /*1cfc0*/  ISETP.GT.AND P6, PT, R0, 0x10, P2 ;  /* 0x000000100000780c */ /* 0x000fe200017c4270 */
[----:B----4-:R-:W-:Y:S02]  /*1cfd0*/  FMUL R3, R235, R2 ;  /* 0x00000002eb037220 */ /* 0x010fe40000400000 */
[----:B------:R-:W4:Y:S03]  /*1cfe0*/  LDL.LU R235, [R1+0x128] ;  /* 0x0001280001eb7983 */ /* 0x000f260000300800 */
[----:B------:R-:W-:-:S04]  /*1cff0*/  F2FP.F16.F32.PACK_AB R3, RZ, R3 ;  /* 0x00000003ff03723e */ /* 0x000fc800000000ff */
[----:B------:R-:W-:Y:S01]  /*1d000*/  PRMT R18, R3, 0x7610, R18 ;  /* 0x0000761003127816 */ /* 0x000fe20000000012 */
[----:B-----5:R-:W-:Y:S02]  /*1d010*/  FMUL R3, R234, R2 ;  /* 0x00000002ea037220 */ /* 0x020fe40000400000 */
[----:B------:R-:W5:Y:S04]  /*1d020*/  LDL.LU R234, [R1+0x12c] ;  /* 0x00012c0001ea7983 */ /* 0x000f680000300800 */
[----:B------:R0:W-:Y:S01]  /*1d030*/  @P6 STG.E.U16 desc[UR52][R6.64+0x20], R18 ;  /* 0x0000201206006986 */ /* 0x0001e2000c101534 */
[----:B------:R-:W-:Y:S02]  /*1d040*/  ISETP.GT.AND P6, PT, R0, 0x11, P2 ;  /* 0x000000110000780c */ /* 0x000fe400017c4270 */
[----:B------:R-:W-:-:S04]  /*1d050*/  F2FP.F16.F32.PACK_AB R3, RZ, R3 ;  /* 0x00000003ff03723e */ /* 0x000fc800000000ff */
[----:B0-----:R-:W-:Y:S01]  /*1d060*/  PRMT R18, R3, 0x7610, R18 ;  /* 0x0000761003127816 */ /* 0x001fe20000000012 */
[----:B------:R-:W-:Y:S02]  /*1d070*/  FMUL R3, R233, R2 ;  /* 0x00000002e9037220 */ /* 0x000fe40000400000 */
[----:B------:R-:W5:Y:S04]  /*1d080*/  LDL.LU R233, [R1+0x130] ;  /* 0x0001300001e97983 */ /* 0x000f680000300800 */
[----:B------:R0:W-:Y:S01]  /*1d090*/  @P6 STG.E.U16 desc[UR52][R6.64+0x22], R18 ;  /* 0x0000221206006986 */ /* 0x0001e2000c101534 */
[----:B------:R-:W-:Y:S02]  /*1d0a0*/  ISETP.GT.AND P6, PT, R0, 0x18, P3 ;  /* 0x000000180000780c */ /* 0x000fe40001fc4270 */
[----:B------:R-:W-:-:S04]  /*1d0b0*/  F2FP.F16.F32.PACK_AB R3, RZ, R3 ;  /* 0x00000003ff03723e */ /* 0x000fc800000000ff */
[----:B0-----:R-:W-:Y:S01]  /*1d0c0*/  PRMT R18, R3, 0x7610, R18 ;  /* 0x0000761003127816 */ /* 0x001fe20000000012 */
[----:B------:R-:W-:Y:S02]  /*1d0d0*/  FMUL R3, R232, R2 ;  /* 0x00000002e8037220 */ /* 0x000fe40000400000 */
[----:B------:R-:W5:Y:S04]  /*1d0e0*/  LDL.LU R232, [R1+0x134] ;  /* 0x0001340001e87983 */ /* 0x000f680000300800 */
[----:B------:R-:W-:Y:S01]  /*1d0f0*/  @P6 STG.E.U16 desc[UR52][R4.64+0x30], R18 ;  /* 0x0000301204006986 */ /* 0x000fe2000c101534 */
[----:B------:R-:W-:Y:S02]  /*1d100*/  ISETP.GT.AND P6, PT, R0, 0x19, P3 ;  /* 0x000000190000780c */ /* 0x000fe40001fc4270 */
[----:B------:R-:W-:-:S11]  /*1d110*/  F2FP.F16.F32.PACK_AB R3, RZ, R3 ;  /* 0x00000003ff03723e */ /* 0x000fd600000000ff */
[----:B------:R0:W-:Y:S01]  /*1d120*/  @P6 STG.E.U16 desc[UR52][R4.64+0x32], R3 ;  /* 0x0000320304006986 */ /* 0x0001e2000c101534 */
[----:B------:R-:W-:Y:S01]  /*1d130*/  ISETP.GT.AND P6, PT, R0, 0x18, P2 ;  /* 0x000000180000780c */ /* 0x000fe200017c4270 */
[----:B0-----:R-:W-:-:S12]  /*1d140*/  FMUL R3, R23, R2 ;  /* 0x0000000217037220 */ /* 0x001fd80000400000 */
[----:B------:R-:W-:Y:S01]  /*1d150*/  @P6 IMAD.MOV.U32 R4, RZ, RZ, R6 ;  /* 0x000000ffff046224 */ /* 0x000fe200078e0006 */
[----:B------:R-:W5:Y:S01]  /*1d160*/  LDL.LU R23, [R1+0x138] ;  /* 0x0001380001177983 */ /* 0x000f620000300800 */
[----:B------:R-:W-:-:S04]  /*1d170*/  F2FP.F16.F32.PACK_AB R3, RZ, R3 ;  /* 0x00000003ff03723e */ /* 0x000fc800000000ff */
[----:B------:R-:W-:Y:S01]  /*1d180*/  PRMT R18, R3, 0x7610, R18 ;  /* 0x0000761003127816 */ /* 0x000fe20000000012 */
[----:B------:R-:W-:Y:S01]  /*1d190*/  FMUL R3, R22, R2 ;  /* 0x0000000216037220 */ /* 0x000fe20000400000 */
[----:B------:R-:W-:Y:S01]  /*1d1a0*/  @P6 IMAD.MOV.U32 R5, RZ, RZ, R7 ;  /* 0x000000ffff056224 */ /* 0x000fe200078e0007 */
[----:B------:R-:W5:Y:S03]  /*1d1b0*/  LDL.LU R22, [R1+0x13c] ;  /* 0x00013c0001167983 */ /* 0x000f660000300800 */
[----:B------:R-:W-:Y:S01]  /*1d1c0*/  F2FP.F16.F32.PACK_AB R3, RZ, R3 ;  /* 0x00000003ff03723e */ /* 0x000fe200000000ff */
[----:B------:R0:W-:Y:S04]  /*1d1d0*/  @P6 STG.E.U16 desc[UR52][R4.64+0x30], R18 ;  /* 0x0000301204006986 */ /* 0x0001e8000c101534 */
[----:B0-----:R-:W5:Y:S01]  /*1d1e0*/  LDL.LU R5, [R1+0xc4] ;  /* 0x0000c40001057983 */ /* 0x001f620000300800 */
[----:B------:R-:W-:-:S03]  /*1d1f0*/  PRMT R4, R3, 0x7610, R4 ;  /* 0x0000761003047816 */ /* 0x000fc60000000004 */
[----:B------:R-:W2:Y:S01]  /*1d200*/  LDL.LU R3, [R1+0x100] ;  /* 0x0001000001037983 */ /* 0x000ea20000300800 */
[----:B------:R-:W-:-:S13]  /*1d210*/  ISETP.GT.AND P6, PT, R0, 0x19, P2 ;  /* 0x000000190000780c */ /* 0x000fda00017c4270 */
[----:B------:R0:W-:Y:S04]  /*1d220*/  @P6 STG.E.U16 desc[UR52][R6.64+0x32], R4 ;  /* 0x0000320406006986 */ /* 0x0001e8000c101534 */
[----:B0-----:R-:W3:Y:S01]  /*1d230*/  LDL.LU R7, [R1+0x11c] ;  /* 0x00011c0001077983 */ /* 0x001ee20000300800 */
[----:B--2---:R-:W-:-:S05]  /*1d240*/  FMUL R3, R3, R2 ;  /* 0x0000000203037220 */ /* 0x004fca0000400000 */
[----:B------:R-:W-:-:S04]  /*1d250*/  F2FP.F16.F32.PACK_AB R3, RZ, R3 ;  /* 0x00000003ff03723e */ /* 0x000fc800000000ff */
[----:B------:R-:W-:Y:S02]  /*1d260*/  PRMT R4, R3, 0x7610, R4 ;  /* 0x0000761003047816 */ /* 0x000fe40000000004 */
[----:B------:R-:W2:Y:S01]  /*1d270*/  LDL.LU R3, [R1+0x104] ;  /* 0x0001040001037983 */ /* 0x000ea20000300800 */
[----:B------:R-:W-:-:S13]  /*1d280*/  ISETP.GT.AND P6, PT, R0, 0x20, P0 ;  /* 0x000000200000780c */ /* 0x000fda00007c4270 */
[----:B------:R-:W-:Y:S01]  /*1d290*/  @P6 STG.E.U16 desc[UR52][R12.64+0x40], R4 ;  /* 0x000040040c006986 */ /* 0x000fe2000c101534 */
[----:B------:R-:W-:Y:S01]  /*1d2a0*/  ISETP.GT.AND P6, PT, R0, 0x21, P0 ;  /* 0x000000210000780c */ /* 0x000fe200007c4270 */
[----:B--2---:R-:W-:-:S05]  /*1d2b0*/  FMUL R3, R3, R2 ;  /* 0x0000000203037220 */ /* 0x004fca0000400000 */
[----:B------:R-:W-:-:S07]  /*1d2c0*/  F2FP.F16.F32.PACK_AB R3, RZ, R3 ;  /* 0x00000003ff03723e */ /* 0x000fce00000000ff */
[----:B------:R0:W-:Y:S04]  /*1d2d0*/  @P6 STG.E.U16 desc[UR52][R12.64+0x42], R3 ;  /* 0x000042030c006986 */ /* 0x0001e8000c101534 */
[----:B0-----:R-:W2:Y:S01]  /*1d2e0*/  LDL.LU R3, [R1+0x108] ;  /* 0x0001080001037983 */ /* 0x001ea20000300800 */
[----:B------:R-:W-:Y:S01]  /*1d2f0*/  ISETP.GT.AND P6, PT, R0, 0x20, P5 ;  /* 0x000000200000780c */ /* 0x000fe20002fc4270 */
[----:B--2---:R-:W-:-:S05]  /*1d300*/  FMUL R3, R3, R2 ;  /* 0x0000000203037220 */ /* 0x004fca0000400000 */
[----:B------:R-:W-:-:S04]  /*1d310*/  F2FP.F16.F32.PACK_AB R3, RZ, R3 ;  /* 0x00000003ff03723e */ /* 0x000fc800000000ff */
[----:B------:R-:W-:Y:S02]  /*1d320*/  PRMT R4, R3, 0x7610, R4 ;  /* 0x0000761003047816 */ /* 0x000fe40000000004 */
[----:B------:R-:W2:Y:S04]  /*1d330*/  LDL.LU R3, [R1+0x10c] ;  /* 0x00010c0001037983 */ /* 0x000ea80000300800 */
        /* <DEDUP_REMOVED lines=20> */
[----:B------:R-:W-:Y:S01]  /*1d480*/  PRMT R4, R3, 0x7610, R4 ;  /* 0x0000761003047816 */ /* 0x000fe20000000004 */
[----:B---3--:R-:W-:Y:S02]  /*1d490*/  FMUL R3, R7, R2 ;  /* 0x0000000207037220 */ /* 0x008fe40000400000 */
[----:B------:R-:W2:Y:S04]  /*1d4a0*/  LDL.LU R7, [R1+0xd4] ;  /* 0x0000d40001077983 */ /* 0x000ea80000300800 */
[----:B------:R-:W-:Y:S01]  /*1d4b0*/  @P6 STG.E.U16 desc[UR52][R14.64+0x50], R4 ;  /* 0x000050040e006986 */ /* 0x000fe2000c101534 */
[----:B------:R-:W-:Y:S02]  /*1d4c0*/  ISETP.GT.AND P6, PT, R0, 0x29, P5 ;  /* 0x000000290000780c */ /* 0x000fe40002fc4270 */
[----:B------:R-:W-:-:S11]  /*1d4d0*/  F2FP.F16.F32.PACK_AB R3, RZ, R3 ;  /* 0x00000003ff03723e */ /* 0x000fd600000000ff */
[----:B------:R0:W-:Y:S01]  /*1d4e0*/  @P6 STG.E.U16 desc[UR52][R14.64+0x52], R3 ;  /* 0x000052030e006986 */ /* 0x0001e2000c101534 */
[----:B------:R-:W-:Y:S01]  /*1d4f0*/  ISETP.GT.AND P6, PT, R0, 0x30, P0 ;  /* 0x000000300000780c */ /* 0x000fe200007c4270 */
[----:B0-----:R-:W-:-:S05]  /*1d500*/  FMUL R3, R19, R2 ;  /* 0x0000000213037220 */ /* 0x001fca0000400000 */
[----:B------:R-:W-:-:S04]  /*1d510*/  F2FP.F16.F32.PACK_AB R3, RZ, R3 ;  /* 0x00000003ff03723e */ /* 0x000fc800000000ff */
[----:B------:R-:W-:Y:S01]  /*1d520*/  PRMT R4, R3, 0x7610, R4 ;  /* 0x0000761003047816 */ /* 0x000fe20000000004 */
        /* <DEDUP_REMOVED lines=13> */
[----:B------:R-:W-:Y:S01]  /*1d600*/  @P6 STG.E.U16 desc[UR52][R14.64+0x60], R4 ;  /* 0x000060040e006986 */ /* 0x000fe2000c101534 */
[----:B------:R-:W-:Y:S02]  /*1d610*/  ISETP.GT.AND P6, PT, R0, 0x31, P5 ;  /* 0x000000310000780c */ /* 0x000fe40002fc4270 */
[----:B------:R-:W-:-:S11]  /*1d620*/  F2FP.F16.F32.PACK_AB R3, RZ, R3 ;  /* 0x00000003ff03723e */ /* 0x000fd600000000ff */
[----:B------:R0:W-:Y:S01]  /*1d630*/  @P6 STG.E.U16 desc[UR52][R14.64+0x62], R3 ;  /* 0x000062030e006986 */ /* 0x0001e2000c101534 */
[----:B------:R-:W-:Y:S01]  /*1d640*/  ISETP.GT.AND P6, PT, R0, 0x38, P0 ;  /* 0x000000380000780c */ /* 0x000fe200007c4270 */
[----:B0-----:R-:W-:Y:S02]  /*1d650*/  FMUL R3, R233, R2 ;  /* 0x00000002e9037220 */ /* 0x001fe40000400000 */
[----:B------:R-:W5:Y:S03]  /*1d660*/  LDL.LU R233, [R1+0xf0] ;  /* 0x0000f00001e97983 */ /* 0x000f660000300800 */
[----:B------:R-:W-:-:S04]  /*1d670*/  F2FP.F16.F32.PACK_AB R3, RZ, R3 ;  /* 0x00000003ff03723e */ /* 0x000fc800000000ff */
[----:B------:R-:W-:Y:S01]  /*1d680*/  PRMT R4, R3, 0x7610, R4 ;  /* 0x0000761003047816 */ /* 0x000fe20000000004 */
[----:B------:R-:W-:Y:S02]  /*1d690*/  FMUL R3, R232, R2 ;  /* 0x00000002e8037220 */ /* 0x000fe40000400000 */
        /* <DEDUP_REMOVED lines=10> */
[-C--:B------:R-:W-:Y:S02]  /*1d740*/  FMUL R3, R22, R2.reuse ;  /* 0x0000000216037220 */ /* 0x080fe40000400000 */
[----:B------:R-:W5:Y:S04]  /*1d750*/  LDL.LU R22, [R1+0xfc] ;  /* 0x0000fc0001167983 */ /* 0x000f680000300800 */
[----:B------:R-:W-:Y:S01]  /*1d760*/  @P6 STG.E.U16 desc[UR52][R14.64+0x70], R4 ;  /* 0x000070040e006986 */ /* 0x000fe2000c101534 */
[C---:B------:R-:W-:Y:S02]  /*1d770*/  ISETP.GT.AND P6, PT, R0.reuse, 0x39, P5 ;  /* 0x000000390000780c */ /* 0x040fe40002fc4270 */
[----:B------:R-:W-:Y:S01]  /*1d780*/  F2FP.F16.F32.PACK_AB R3, RZ, R3 ;  /* 0x00000003ff03723e */ /* 0x000fe200000000ff */
[----:B------:R-:W5:Y:S10]  /*1d790*/  LDL.LU R19, [R1+0x84] ;  /* 0x0000840001137983 */ /* 0x000f740000300800 */
[----:B------:R0:W-:Y:S04]  /*1d7a0*/  @P6 STG.E.U16 desc[UR52][R14.64+0x72], R3 ;  /* 0x000072030e006986 */ /* 0x0001e8000c101534 */
[----:B0-----:R-:W2:Y:S01]  /*1d7b0*/  LDL.LU R3, [R1+0xc0] ;  /* 0x0000c00001037983 */ /* 0x001ea20000300800 */
[----:B------:R-:W-:Y:S01]  /*1d7c0*/  ISETP.GT.AND P6, PT, R0, 0x20, P1 ;  /* 0x000000200000780c */ /* 0x000fe20000fc4270 */
[----:B--2---:R-:W-:-:S05]  /*1d7d0*/  FMUL R3, R3, R2 ;  /* 0x0000000203037220 */ /* 0x004fca0000400000 */
[----:B------:R-:W-:-:S04]  /*1d7e0*/  F2FP.F16.F32.PACK_AB R3, RZ, R3 ;  /* 0x00000003ff03723e */ /* 0x000fc800000000ff */
[----:B------:R-:W-:-:S05]  /*1d7f0*/  PRMT R4, R3, 0x7610, R4 ;  /* 0x0000761003047816 */ /* 0x000fca0000000004 */
[----:B------:R0:W-:Y:S01]  /*1d800*/  @P6 STG.E.U16 desc[UR52][R8.64+0x40], R4 ;  /* 0x0000400408006986 */ /* 0x0001e2000c101534 */
[----:B------:R-:W-:Y:S01]  /*1d810*/  ISETP.GT.AND P6, PT, R0, 0x21, P1 ;  /* 0x000000210000780c */ /* 0x000fe20000fc4270 */
[----:B------:R-:W-:-:S05]  /*1d820*/  FMUL R3, R5, R2 ;  /* 0x0000000205037220 */ /* 0x000fca0000400000 */
[----:B------:R-:W-:-:S07]  /*1d830*/  F2FP.F16.F32.PACK_AB R3, RZ, R3 ;  /* 0x00000003ff03723e */ /* 0x000fce00000000ff */
[----:B0-----:R-:W-:Y:S02]  /*1d840*/  @P6 IMAD.MOV.U32 R4, RZ, RZ, R8 ;  /* 0x000000ffff046224 */ /* 0x001fe400078e0008 */
[----:B------:R-:W-:-:S05]  /*1d850*/  @P6 IMAD.MOV.U32 R5, RZ, RZ, R9 ;  /* 0x000000ffff056224 */ /* 0x000fca00078e0009 */
[----:B------:R0:W-:Y:S04]  /*1d860*/  @P6 STG.E.U16 desc[UR52][R4.64+0x42], R3 ;  /* 0x0000420304006986 */ /* 0x0001e8000c101534 */
[----:B0-----:R-:W2:Y:S02]  /*1d870*/  LDL.LU R3, [R1+0xc8] ;  /* 0x0000c80001037983 */ /* 0x001ea40000300800 */
[----:B--2---:R-:W-:-:S05]  /*1d880*/  FMUL R3, R3, R2 ;  /* 0x0000000203037220 */ /* 0x004fca0000400000 */
[----:B------:R-:W-:-:S04]  /*1d890*/  F2FP.F16.F32.PACK_AB R3, RZ, R3 ;  /* 0x00000003ff03723e */ /* 0x000fc800000000ff */
[----:B------:R-:W-:Y:S02]  /*1d8a0*/  PRMT R6, R3, 0x7610, R6 ;  /* 0x0000761003067816 */ /* 0x000fe40000000006 */
[----:B------:R-:W2:Y:S01]  /*1d8b0*/  LDL.LU R3, [R1+0xcc] ;  /* 0x0000cc0001037983 */ /* 0x000ea20000300800 */
[----:B------:R-:W-:-:S04]  /*1d8c0*/  IADD3 R4, P6, R8, UR11, RZ ;  /* 0x0000000b08047c10 */ /* 0x000fc8000ffde0ff */
[----:B------:R-:W-:Y:S02]  /*1d8d0*/  IADD3.X R5, R9, UR5, RZ, P6, !PT ;  /* 0x0000000509057c10 */ /* 0x000fe4000b7fe4ff */
[----:B------:R-:W-:-:S13]  /*1d8e0*/  ISETP.GT.AND P6, PT, R0, 0x20, P4 ;  /* 0x000000200000780c */ /* 0x000fda00027c4270 */
[----:B------:R0:W-:Y:S01]  /*1d8f0*/  @P6 STG.E.U16 desc[UR52][R4.64+0x40], R6 ;  /* 0x0000400604006986 */ /* 0x0001e2000c101534 */
[----:B--2---:R-:W-:-:S05]  /*1d900*/  FMUL R3, R3, R2 ;  /* 0x0000000203037220 */ /* 0x004fca0000400000 */
[----:B------:R-:W-:-:S04]  /*1d910*/  F2FP.F16.F32.PACK_AB R3, RZ, R3 ;  /* 0x00000003ff03723e */ /* 0x000fc800000000ff */
[----:B0-----:R-:W-:Y:S02]  /*1d920*/  PRMT R6, R3, 0x7610, R6 ;  /* 0x0000761003067816 */ /* 0x001fe40000000006 */
[----:B------:R-:W2:Y:S01]  /*1d930*/  LDL.LU R3, [R1+0xd0] ;  /* 0x0000d00001037983 */ /* 0x000ea20000300800 */
[----:B------:R-:W-:-:S13]  /*1d940*/  ISETP.GT.AND P6, PT, R0, 0x21, P4 ;  /* 0x000000210000780c */ /* 0x000fda00027c4270 */
[----:B------:R0:W-:Y:S01]  /*1d950*/  @P6 STG.E.U16 desc[UR52][R4.64+0x42], R6 ;  /* 0x0000420604006986 */ /* 0x0001e2000c101534 */
[----:B------:R-:W-:-:S13]  /*1d960*/  ISETP.GT.AND P6, PT, R0, 0x28, P1 ;  /* 0x000000280000780c */ /* 0x000fda0000fc4270 */
[----:B0-----:R-:W-:Y:S02]  /*1d970*/  @P6 IMAD.MOV.U32 R6, RZ, RZ, R8 ;  /* 0x000000ffff066224 */ /* 0x001fe400078e0008 */
[----:B--2---:R-:W-:-:S05]  /*1d980*/  FMUL R3, R3, R2 ;  /* 0x0000000203037220 */ /* 0x004fca0000400000 */
[----:B------:R-:W-:-:S04]  /*1d990*/  F2FP.F16.F32.PACK_AB R3, RZ, R3 ;  /* 0x00000003ff03723e */ /* 0x000fc800000000ff */
[----:B------:R-:W-:Y:S01]  /*1d9a0*/  PRMT R18, R3, 0x7610, R18 ;  /* 0x0000761003127816 */ /* 0x000fe20000000012 */
[----:B------:R-:W-:Y:S01]  /*1d9b0*/  FMUL R3, R7, R2 ;  /* 0x0000000207037220 */ /* 0x000fe20000400000 */
[----:B------:R-:W-:-:S05]  /*1d9c0*/  @P6 IMAD.MOV.U32 R7, RZ, RZ, R9 ;  /* 0x000000ffff076224 */ /* 0x000fca00078e0009 */
[----:B------:R0:W-:Y:S04]  /*1d9d0*/  @P6 STG.E.U16 desc[UR52][R6.64+0x50], R18 ;  /* 0x0000501206006986 */ /* 0x0001e8000c101534 */
[----:B0-----:R-:W2:Y:S01]  /*1d9e0*/  LDL.LU R7, [R1+0xd8] ;  /* 0x0000d80001077983 */ /* 0x001ea20000300800 */
[----:B------:R-:W-:Y:S02]  /*1d9f0*/  ISETP.GT.AND P6, PT, R0, 0x29, P1 ;  /* 0x000000290000780c */ /* 0x000fe40000fc4270 */
[----:B------:R-:W-:-:S04]  /*1da00*/  F2FP.F16.F32.PACK_AB R3, RZ, R3 ;  /* 0x00000003ff03723e */ /* 0x000fc800000000ff */
[----:B------:R-:W-:-:S07]  /*1da10*/  PRMT R18, R3, 0x7610, R18 ;  /* 0x0000761003127816 */ /* 0x000fce0000000012 */
[----:B------:R-:W-:Y:S02]  /*1da20*/  @P6 IMAD.MOV.U32 R6, RZ, RZ, R8 ;  /* 0x000000ffff066224 */ /* 0x000fe400078e0008 */
[----:B--2---:R-:W-:Y:S01]  /*1da30*/  FMUL R3, R7, R2 ;  /* 0x0000000207037220 */ /* 0x004fe20000400000 */
[----:B------:R-:W-:-:S04]  /*1da40*/  @P6 MOV R7, R9 ;  /* 0x0000000900076202 */ /* 0x000fc80000000f00 */
[----:B------:R-:W-:Y:S01]  /*1da50*/  F2FP.F16.F32.PACK_AB R3, RZ, R3 ;  /* 0x00000003ff03723e */ /* 0x000fe200000000ff */
[----:B------:R0:W-:Y:S04]  /*1da60*/  @P6 STG.E.U16 desc[UR52][R6.64+0x52], R18 ;  /* 0x0000521206006986 */ /* 0x0001e8000c101534 */
[----:B0-----:R-:W2:Y:S01]  /*1da70*/  LDL.LU R7, [R1+0xe0] ;  /* 0x0000e00001077983 */ /* 0x001ea20000300800 */
[----:B------:R-:W-:-:S03]  /*1da80*/  PRMT R6, R3, 0x7610, R6 ;  /* 0x0000761003067816 */ /* 0x000fc60000000006 */
[----:B------:R-:W3:Y:S01]  /*1da90*/  LDL.LU R3, [R1+0xdc] ;  /* 0x0000dc0001037983 */ /* 0x000ee20000300800 */
[----:B------:R-:W-:-:S13]  /*1daa0*/  ISETP.GT.AND P6, PT, R0, 0x28, P4 ;  /* 0x000000280000780c */ /* 0x000fda00027c4270 */
[----:B------:R0:W-:Y:S01]  /*1dab0*/  @P6 STG.E.U16 desc[UR52][R4.64+0x50], R6 ;  /* 0x0000500604006986 */ /* 0x0001e2000c101534 */
[----:B------:R-:W-:Y:S01]  /*1dac0*/  ISETP.GT.AND P6, PT, R0, 0x29, P4 ;  /* 0x000000290000780c */ /* 0x000fe200027c4270 */
[----:B---3--:R-:W-:-:S05]  /*1dad0*/  FMUL R3, R3, R2 ;  /* 0x0000000203037220 */ /* 0x008fca0000400000 */
[----:B------:R-:W-:-:S04]  /*1dae0*/  F2FP.F16.F32.PACK_AB R3, RZ, R3 ;  /* 0x00000003ff03723e */ /* 0x000fc800000000ff */
[----:B0-----:R-:W-:-:S05]  /*1daf0*/  PRMT R6, R3, 0x7610, R6 ;  /* 0x0000761003067816 */ /* 0x001fca0000000006 */
[----:B------:R0:W-:Y:S01]  /*1db00*/  @P6 STG.E.U16 desc[UR52][R4.64+0x52], R6 ;  /* 0x0000520604006986 */ /* 0x0001e2000c101534 */
[----:B------:R-:W-:Y:S01]  /*1db10*/  ISETP.GT.AND P6, PT, R0, 0x30, P1 ;  /* 0x000000300000780c */ /* 0x000fe20000fc4270 */
[----:B--2---:R-:W-:-:S05]  /*1db20*/  FMUL R3, R7, R2 ;  /* 0x0000000207037220 */ /* 0x004fca0000400000 */
[----:B------:R-:W-:-:S04]  /*1db30*/  F2FP.F16.F32.PACK_AB R3, RZ, R3 ;  /* 0x00000003ff03723e */ /* 0x000fc800000000ff */
[----:B------:R-:W-:-:S03]  /*1db40*/  PRMT R18, R3, 0x7610, R18 ;  /* 0x0000761003127816 */ /* 0x000fc60000000012 */
[----:B0-----:R-:W-:Y:S02]  /*1db50*/  @P6 IMAD.MOV.U32 R6, RZ, RZ, R8 ;  /* 0x000000ffff066224 */ /* 0x001fe400078e0008 */
[----:B------:R-:W-:-:S05]  /*1db60*/  @P6 IMAD.MOV.U32 R7, RZ, RZ, R9 ;  /* 0x000000ffff076224 */ /* 0x000fca00078e0009 */
[----:B------:R0:W-:Y:S01]  /*1db70*/  @P6 STG.E.U16 desc[UR52][R6.64+0x60], R18 ;  /* 0x0000601206006986 */ /* 0x0001e2000c101534 */
[----:B------:R-:W-:Y:S01]  /*1db80*/  ISETP.GT.AND P6, PT, R0, 0x31, P1 ;  /* 0x000000310000780c */ /* 0x000fe20000fc4270 */
[----:B------:R-:W-:Y:S02]  /*1db90*/  FMUL R3, R21, R2 ;  /* 0x0000000215037220 */ /* 0x000fe40000400000 */
[----:B------:R-:W2:Y:S03]  /*1dba0*/  LDL.LU R21, [R1+0xa4] ;  /* 0x0000a40001157983 */ /* 0x000ea60000300800 */
[----:B------:R-:W-:-:S04]  /*1dbb0*/  F2FP.F16.F32.PACK_AB R3, RZ, R3 ;  /* 0x00000003ff03723e */ /* 0x000fc800000000ff */
[----:B0-----:R-:W-:-:S03]  /*1dbc0*/  PRMT R18, R3, 0x7610, R18 ;  /* 0x0000761003127816 */ /* 0x001fc60000000012 */
[----:B------:R-:W-:Y:S02]  /*1dbd0*/  @P6 IMAD.MOV.U32 R6, RZ, RZ, R8 ;  /* 0x000000ffff066224 */ /* 0x000fe400078e0008 */
[----:B------:R-:W-:Y:S02]  /*1dbe0*/  @P6 IMAD.MOV.U32 R7, RZ, RZ, R9 ;  /* 0x000000ffff076224 */ /* 0x000fe400078e0009 */
[----:B----4-:R-:W-:Y:S02]  /*1dbf0*/  FMUL R3, R235, R2 ;  /* 0x00000002eb037220 */ /* 0x010fe40000400000 */
[----:B------:R-:W3:Y:S04]  /*1dc00*/  LDL.LU R235, [R1+0xa8] ;  /* 0x0000a80001eb7983 */ /* 0x000ee80000300800 */
[----:B------:R0:W-:Y:S01]  /*1dc10*/  @P6 STG.E.U16 desc[UR52][R6.64+0x62], R18 ;  /* 0x0000621206006986 */ /* 0x0001e2000c101534 */
[----:B------:R-:W-:-:S02]  /*1dc20*/  ISETP.GT.AND P6, PT, R0, 0x30, P4 ;  /* 0x000000300000780c */ /* 0x000fc400027c4270 */
[----:B------:R-:W-:-:S04]  /*1dc30*/  F2FP.F16.F32.PACK_AB R3, RZ, R3 ;  /* 0x00000003ff03723e */ /* 0x000fc800000000ff */
[----:B0-----:R-:W-:Y:S01]  /*1dc40*/  PRMT R6, R3, 0x7610, R6 ;  /* 0x0000761003067816 */ /* 0x001fe20000000006 */
[----:B-----5:R-:W-:Y:S02]  /*1dc50*/  FMUL R3, R234, R2 ;  /* 0x00000002ea037220 */ /* 0x020fe40000400000 */
[----:B------:R-:W4:Y:S04]  /*1dc60*/  LDL.LU R234, [R1+0xac] ;  /* 0x0000ac0001ea7983 */ /* 0x000f280000300800 */
[----:B------:R0:W-:Y:S01]  /*1dc70*/  @P6 STG.E.U16 desc[UR52][R4.64+0x60], R6 ;  /* 0x0000600604006986 */ /* 0x0001e2000c101534 */
[----:B------:R-:W-:Y:S02]  /*1dc80*/  ISETP.GT.AND P6, PT, R0, 0x31, P4 ;  /* 0x000000310000780c */ /* 0x000fe400027c4270 */
[----:B------:R-:W-:-:S04]  /*1dc90*/  F2FP.F16.F32.PACK_AB R3, RZ, R3 ;  /* 0x00000003ff03723e */ /* 0x000fc800000000ff */
[----:B0-----:R-:W-:-:S07]  /*1dca0*/  PRMT R6, R3, 0x7610, R6 ;  /* 0x0000761003067816 */ /* 0x001fce0000000006 */
[----:B------:R0:W-:Y:S01]  /*1dcb0*/  @P6 STG.E.U16 desc[UR52][R4.64+0x62], R6 ;  /* 0x0000620604006986 */ /* 0x0001e2000c101534 */
[----:B------:R-:W-:Y:S01]  /*1dcc0*/  ISETP.GT.AND P6, PT, R0, 0x38, P1 ;  /* 0x000000380000780c */ /* 0x000fe20000fc4270 */
[----:B------:R-:W-:Y:S02]  /*1dcd0*/  FMUL R3, R233, R2 ;  /* 0x00000002e9037220 */ /* 0x000fe40000400000 */
[----:B------:R-:W5:Y:S03]  /*1dce0*/  LDL.LU R233, [R1+0xb0] ;  /* 0x0000b00001e97983 */ /* 0x000f660000300800 */
[----:B------:R-:W-:-:S04]  /*1dcf0*/  F2FP.F16.F32.PACK_AB R3, RZ, R3 ;  /* 0x00000003ff03723e */ /* 0x000fc800000000ff */
[----:B------:R-:W-:-:S03]  /*1dd00*/  PRMT R18, R3, 0x7610, R18 ;  /* 0x0000761003127816 */ /* 0x000fc60000000012 */
[----:B0-----:R-:W-:Y:S02]  /*1dd10*/  @P6 IMAD.MOV.U32 R6, RZ, RZ, R8 ;  /* 0x000000ffff066224 */ /* 0x001fe400078e0008 */
[----:B------:R-:W-:-:S05]  /*1dd20*/  @P6 IMAD.MOV.U32 R7, RZ, RZ, R9 ;  /* 0x000000ffff076224 */ /* 0x000fca00078e0009 */
[----:B------:R0:W-:Y:S01]  /*1dd30*/  @P6 STG.E.U16 desc[UR52][R6.64+0x70], R18 ;  /* 0x0000701206006986 */ /* 0x0001e2000c101534 */
[----:B------:R-:W-:Y:S01]  /*1dd40*/  ISETP.GT.AND P6, PT, R0, 0x39, P1 ;  /* 0x000000390000780c */ /* 0x000fe20000fc4270 */
[----:B------:R-:W-:Y:S02]  /*1dd50*/  FMUL R3, R232, R2 ;  /* 0x00000002e8037220 */ /* 0x000fe40000400000 */
[----:B------:R-:W5:Y:S03]  /*1dd60*/  LDL.LU R232, [R1+0xb4] ;  /* 0x0000b40001e87983 */ /* 0x000f660000300800 */
[----:B------:R-:W-:-:S04]  /*1dd70*/  F2FP.F16.F32.PACK_AB R3, RZ, R3 ;  /* 0x00000003ff03723e */ /* 0x000fc800000000ff */
[----:B0-----:R-:W-:-:S03]  /*1dd80*/  PRMT R18, R3, 0x7610, R18 ;  /* 0x0000761003127816 */ /* 0x001fc60000000012 */
[----:B------:R-:W-:Y:S02]  /*1dd90*/  @P6 IMAD.MOV.U32 R6, RZ, RZ, R8 ;  /* 0x000000ffff066224 */ /* 0x000fe400078e0008 */
[----:B------:R-:W-:Y:S02]  /*1dda0*/  @P6 IMAD.MOV.U32 R7, RZ, RZ, R9 ;  /* 0x000000ffff076224 */ /* 0x000fe400078e0009 */
[----:B------:R-:W-:Y:S02]  /*1ddb0*/  FMUL R3, R23, R2 ;  /* 0x0000000217037220 */ /* 0x000fe40000400000 */
[----:B------:R-:W5:Y:S04]  /*1ddc0*/  LDL.LU R23, [R1+0xb8] ;  /* 0x0000b80001177983 */ /* 0x000f680000300800 */
[----:B------:R0:W-:Y:S01]  /*1ddd0*/  @P6 STG.E.U16 desc[UR52][R6.64+0x72], R18 ;  /* 0x0000721206006986 */ /* 0x0001e2000c101534 */
[----:B------:R-:W-:-:S02]  /*1dde0*/  ISETP.GT.AND P6, PT, R0, 0x38, P4 ;  /* 0x000000380000780c */ /* 0x000fc400027c4270 */
[----:B------:R-:W-:-:S04]  /*1ddf0*/  F2FP.F16.F32.PACK_AB R3, RZ, R3 ;  /* 0x00000003ff03723e */ /* 0x000fc800000000ff */
[----:B0-----:R-:W-:Y:S01]  /*1de00*/  PRMT R6, R3, 0x7610, R6 ;  /* 0x0000761003067816 */ /* 0x001fe20000000006 */
[----:B------:R-:W-:Y:S02]  /*1de10*/  FMUL R3, R22, R2 ;  /* 0x0000000216037220 */ /* 0x000fe40000400000 */
[----:B------:R-:W5:Y:S04]  /*1de20*/  LDL.LU R22, [R1+0xbc] ;  /* 0x0000bc0001167983 */ /* 0x000f680000300800 */
[----:B------:R-:W-:Y:S01]  /*1de30*/  @P6 STG.E.U16 desc[UR52][R4.64+0x70], R6 ;  /* 0x0000700604006986 */ /* 0x000fe2000c101534 */
[----:B------:R-:W-:Y:S02]  /*1de40*/  ISETP.GT.AND P6, PT, R0, 0x39, P4 ;  /* 0x000000390000780c */ /* 0x000fe400027c4270 */
[----:B------:R-:W-:-:S11]  /*1de50*/  F2FP.F16.F32.PACK_AB R3, RZ, R3 ;  /* 0x00000003ff03723e */ /* 0x000fd600000000ff */
[----:B------:R0:W-:Y:S04]  /*1de60*/  @P6 STG.E.U16 desc[UR52][R4.64+0x72], R3 ;  /* 0x0000720304006986 */ /* 0x0001e8000c101534 */
[----:B0-----:R-:W2:Y:S01]  /*1de70*/  LDL.LU R3, [R1+0x80] ;  /* 0x0000800001037983 */ /* 0x001ea20000300800 */
[----:B------:R-:W-:-:S04]  /*1de80*/  IADD3 R6, P6, R8, UR13, RZ ;  /* 0x0000000d08067c10 */ /* 0x000fc8000ffde0ff */
[----:B------:R-:W-:Y:S02]  /*1de90*/  IADD3.X R7, R9, UR12, RZ, P6, !PT ;  /* 0x0000000c09077c10 */ /* 0x000fe4000b7fe4ff */
[----:B------:R-:W-:Y:S01]  /*1dea0*/  ISETP.GT.AND P6, PT, R0, 0x20, P3 ;  /* 0x000000200000780c */ /* 0x000fe20001fc4270 */
[----:B--2---:R-:W-:-:S05]  /*1deb0*/  FMUL R3, R3, R2 ;  /* 0x0000000203037220 */ /* 0x004fca0000400000 */
[----:B------:R-:W-:-:S04]  /*1dec0*/  F2FP.F16.F32.PACK_AB R3, RZ, R3 ;  /* 0x00000003ff03723e */ /* 0x000fc800000000ff */
[----:B------:R-:W-:Y:S01]  /*1ded0*/  PRMT R18, R3, 0x7610, R18 ;  /* 0x0000761003127816 */ /* 0x000fe20000000012 */
[----:B------:R-:W-:-:S04]  /*1dee0*/  FMUL R3, R19, R2 ;  /* 0x0000000213037220 */ /* 0x000fc80000400000 */
[----:B------:R-:W-:Y:S01]  /*1def0*/  @P6 STG.E.U16 desc[UR52][R6.64+0x40], R18 ;  /* 0x0000401206006986 */ /* 0x000fe2000c101534 */
[----:B------:R-:W-:Y:S02]  /*1df00*/  ISETP.GT.AND P6, PT, R0, 0x21, P3 ;  /* 0x000000210000780c */ /* 0x000fe40001fc4270 */
[----:B------:R-:W-:-:S11]  /*1df10*/  F2FP.F16.F32.PACK_AB R3, RZ, R3 ;  /* 0x00000003ff03723e */ /* 0x000fd600000000ff */
        /* <DEDUP_REMOVED lines=35> */
[----:B------:R-:W-:Y:S01]  /*1e150*/  ISETP.GT.AND P6, PT, R0, 0x29, P2 ;  /* 0x000000290000780c */ /* 0x000fe200017c4270 */
[----:B--2---:R-:W-:-:S05]  /*1e160*/  FMUL R3, R3, R2 ;  /* 0x0000000203037220 */ /* 0x004fca0000400000 */
[----:B------:R-:W-:-:S04]  /*1e170*/  F2FP.F16.F32.PACK_AB R3, RZ, R3 ;  /* 0x00000003ff03723e */ /* 0x000fc800000000ff */
[----:B0-----:R-:W-:Y:S01]  /*1e180*/  PRMT R18, R3, 0x7610, R18 ;  /* 0x0000761003127816 */ /* 0x001fe20000000012 */
        /* <DEDUP_REMOVED lines=18> */
[----:B----4-:R-:W-:Y:S02]  /*1e2b0*/  FMUL R3, R234, R2 ;  /* 0x00000002ea037220 */ /* 0x010fe40000400000 */
[----:B------:R-:W4:Y:S04]  /*1e2c0*/  LDL.LU R234, [R1+0x6c] ;  /* 0x00006c0001ea7983 */ /* 0x000f280000300800 */
[----:B------:R0:W-:Y:S01]  /*1e2d0*/  @P6 STG.E.U16 desc[UR52][R10.64+0x60], R18 ;  /* 0x000060120a006986 */ /* 0x0001e2000c101534 */
[----:B------:R-:W-:Y:S02]  /*1e2e0*/  ISETP.GT.AND P6, PT, R0, 0x31, P2 ;  /* 0x000000310000780c */ /* 0x000fe400017c4270 */
[----:B------:R-:W-:-:S04]  /*1e2f0*/  F2FP.F16.F32.PACK_AB R3, RZ, R3 ;  /* 0x00000003ff03723e */ /* 0x000fc800000000ff */
[----:B0-----:R-:W-:Y:S01]  /*1e300*/  PRMT R18, R3, 0x7610, R18 ;  /* 0x0000761003127816 */ /* 0x001fe20000000012 */
        /* <DEDUP_REMOVED lines=12> */
[-C--:B------:R-:W-:Y:S02]  /*1e3d0*/  FMUL R3, R23, R2.reuse ;  /* 0x0000000217037220 */ /* 0x080fe40000400000 */
[----:B------:R-:W5:Y:S03]  /*1e3e0*/  LDL.LU R23, [R1+0x78] ;  /* 0x0000780001177983 */ /* 0x000f660000300800 */
[----:B------:R-:W-:Y:S01]  /*1e3f0*/  F2FP.F16.F32.PACK_AB R3, RZ, R3 ;  /* 0x00000003ff03723e */ /* 0x000fe200000000ff */
[----:B------:R0:W-:Y:S01]  /*1e400*/  @P6 STG.E.U16 desc[UR52][R6.64+0x72], R18 ;  /* 0x0000721206006986 */ /* 0x0001e2000c101534 */
[----:B------:R-:W-:Y:S02]  /*1e410*/  ISETP.GT.AND P6, PT, R0, 0x38, P2 ;  /* 0x000000380000780c */ /* 0x000fe400017c4270 */
[----:B0-----:R-:W-:Y:S01]  /*1e420*/  PRMT R18, R3, 0x7610, R18 ;  /* 0x0000761003127816 */ /* 0x001fe20000000012 */
[----:B------:R-:W-:-:S02]  /*1e430*/  FMUL R3, R22, R2 ;  /* 0x0000000216037220 */ /* 0x000fc40000400000 */
[----:B------:R-:W5:Y:S03]  /*1e440*/  LDL.LU R22, [R1+0x7c] ;  /* 0x00007c0001167983 */ /* 0x000f660000300800 */
[----:B------:R-:W-:-:S05]  /*1e450*/  F2FP.F16.F32.PACK_AB R3, RZ, R3 ;  /* 0x00000003ff03723e */ /* 0x000fca00000000ff */
[----:B------:R0:W-:Y:S02]  /*1e460*/  @P6 STG.E.U16 desc[UR52][R10.64+0x70], R18 ;  /* 0x000070120a006986 */ /* 0x0001e4000c101534 */
        /* <DEDUP_REMOVED lines=50> */
[----:B------:R-:W-:Y:S02]  /*1e790*/  FMUL R3, R20, R2 ;  /* 0x0000000214037220 */ /* 0x000fe40000400000 */
[----:B------:R-:W2:Y:S04]  /*1e7a0*/  LDL.LU R20, [R1+0x20] ;  /* 0x0000200001147983 */ /* 0x000ea80000300800 */
[----:B------:R0:W-:Y:S01]  /*1e7b0*/  @P6 STG.E.U16 desc[UR52][R14.64+0x92], R18 ;  /* 0x000092120e006986 */ /* 0x0001e2000c101534 */
[----:B------:R-:W-:Y:S02]  /*1e7c0*/  ISETP.GT.AND P6, PT, R0, 0x50, P0 ;  /* 0x000000500000780c */ /* 0x000fe400007c4270 */
[----:B------:R-:W-:-:S04]  /*1e7d0*/  F2FP.F16.F32.PACK_AB R3, RZ, R3 ;  /* 0x00000003ff03723e */ /* 0x000fc800000000ff */
[----:B0-----:R-:W-:Y:S01]  /*1e7e0*/  PRMT R18, R3, 0x7610, R18 ;  /* 0x0000761003127816 */ /* 0x001fe20000000012 */
[----:B---3--:R-:W-:Y:S02]  /*1e7f0*/  FMUL R3, R21, R2 ;  /* 0x0000000215037220 */ /* 0x008fe40000400000 */
        /* <DEDUP_REMOVED lines=40> */
[----:B------:R-:W2:Y:S01]  /*1ea80*/  LDL.LU R3, [R1] ;  /* 0x0000000001037983 */ /* 0x000ea20000300800 */
        /* <DEDUP_REMOVED lines=45> */
[----:B------:R-:W-:-:S05]  /*1ed60*/  FMUL R216, R216, R2 ;  /* 0x00000002d8d87220 */ /* 0x000fca0000400000 */
[----:B------:R-:W-:Y:S01]  /*1ed70*/  F2FP.F16.F32.PACK_AB R216, RZ, R216 ;  /* 0x000000d8ffd8723e */ /* 0x000fe200000000ff */
        /* <DEDUP_REMOVED lines=14> */
[----:B--2---:R-:W-:-:S05]  /*1ee60*/  FMUL R3, R3, R2 ;  /* 0x0000000203037220 */ /* 0x004fca0000400000 */
[----:B------:R-:W-:-:S04]  /*1ee70*/  F2FP.F16.F32.PACK_AB R3, RZ, R3 ;  /* 0x00000003ff03723e */ /* 0x000fc800000000ff */
[----:B0-----:R-:W-:Y:S01]  /*1ee80*/  PRMT R18, R3, 0x7610, R18 ;  /* 0x0000761003127816 */ /* 0x001fe20000000012 */
[----:B------:R-:W-:-:S04]  /*1ee90*/  FMUL R3, R20, R2 ;  /* 0x0000000214037220 */ /* 0x000fc80000400000 */
[----:B------:R0:W-:Y:S01]  /*1eea0*/  @P6 STG.E.U16 desc[UR52][R4.64+0x92], R18 ;  /* 0x0000921204006986 */ /* 0x0001e2000c101534 */
[----:B------:R-:W-:Y:S02]  /*1eeb0*/  ISETP.GT.AND P6, PT, R0, 0x50, P1 ;  /* 0x000000500000780c */ /* 0x000fe40000fc4270 */
[----:B------:R-:W-:-:S04]  /*1eec0*/  F2FP.F16.F32.PACK_AB R3, RZ, R3 ;  /* 0x00000003ff03723e */ /* 0x000fc800000000ff */
[----:B0-----:R-:W-:Y:S01]  /*1eed0*/  PRMT R18, R3, 0x7610, R18 ;  /* 0x0000761003127816 */ /* 0x001fe20000000012 */
[----:B---3--:R-:W-:-:S06]  /*1eee0*/  FMUL R3, R21, R2 ;  /* 0x0000000215037220 */ /* 0x008fcc0000400000 */
[----:B------:R0:W-:Y:S01]  /*1eef0*/  @P6 STG.E.U16 desc[UR52][R8.64+0xa0], R18 ;  /* 0x0000a01208006986 */ /* 0x0001e2000c101534 */
[----:B------:R-:W-:Y:S02]  /*1ef00*/  ISETP.GT.AND P6, PT, R0, 0x51, P1 ;  /* 0x000000510000780c */ /* 0x000fe40000fc4270 */
[----:B------:R-:W-:-:S04]  /*1ef10*/  F2FP.F16.F32.PACK_AB R3, RZ, R3 ;  /* 0x00000003ff03723e */ /* 0x000fc800000000ff */
[----:B0-----:R-:W-:Y:S01]  /*1ef20*/  PRMT R18, R3, 0x7610, R18 ;  /* 0x0000761003127816 */ /* 0x001fe20000000012 */
[----:B------:R-:W-:-:S06]  /*1ef30*/  FMUL R3, R235, R2 ;  /* 0x00000002eb037220 */ /* 0x000fcc0000400000 */
[----:B------:R4:W-:Y:S01]  /*1ef40*/  @P6 STG.E.U16 desc[UR52][R8.64+0xa2], R18 ;  /* 0x0000a21208006986 */ /* 0x0009e2000c101534 */
[----:B------:R-:W-:Y:S02]  /*1ef50*/  ISETP.GT.AND P6, PT, R0, 0x50, P4 ;  /* 0x000000500000780c */ /* 0x000fe400027c4270 */
[----:B------:R-:W-:-:S11]  /*1ef60*/  F2FP.F16.F32.PACK_AB R3, RZ, R3 ;  /* 0x00000003ff03723e */ /* 0x000fd600000000ff */
[----:B------:R0:W-:Y:S01]  /*1ef70*/  @P6 STG.E.U16 desc[UR52][R4.64+0xa0], R3 ;  /* 0x0000a00304006986 */ /* 0x0001e2000c101534 */
[----:B------:R-:W-:Y:S01]  /*1ef80*/  ISETP.GT.AND P6, PT, R0, 0x51, P4 ;  /* 0x000000510000780c */ /* 0x000fe200027c4270 */
[----:B----4-:R-:W-:-:S05]  /*1ef90*/  FMUL R18, R234, R2 ;  /* 0x00000002ea127220 */ /* 0x010fca0000400000 */
[----:B------:R-:W-:Y:S01]  /*1efa0*/  F2FP.F16.F32.PACK_AB R19, RZ, R18 ;  /* 0x00000012ff13723e */ /* 0x000fe200000000ff */
[----:B-----5:R-:W-:-:S06]  /*1efb0*/  FMUL R20, R233, R2 ;  /* 0x00000002e9147220 */ /* 0x020fcc0000400000 */
[----:B------:R1:W-:Y:S01]  /*1efc0*/  @P6 STG.E.U16 desc[UR52][R4.64+0xa2], R19 ;  /* 0x0000a21304006986 */ /* 0x0003e2000c101534 */
[----:B------:R-:W-:Y:S02]  /*1efd0*/  ISETP.GT.AND P6, PT, R0, 0x58, P1 ;  /* 0x000000580000780c */ /* 0x000fe40000fc4270 */
[----:B------:R-:W-:Y:S01]  /*1efe0*/  F2FP.F16.F32.PACK_AB R20, RZ, R20 ;  /* 0x00000014ff14723e */ /* 0x000fe200000000ff */
[----:B------:R-:W-:-:S10]  /*1eff0*/  FMUL R18, R232, R2 ;  /* 0x00000002e8127220 */ /* 0x000fd40000400000 */
[----:B------:R-:W-:Y:S01]  /*1f000*/  @P6 STG.E.U16 desc[UR52][R8.64+0xb0], R20 ;  /* 0x0000b01408006986 */ /* 0x000fe2000c101534 */
[----:B------:R-:W-:Y:S02]  /*1f010*/  ISETP.GT.AND P6, PT, R0, 0x59, P1 ;  /* 0x000000590000780c */ /* 0x000fe40000fc4270 */
[----:B------:R-:W-:Y:S01]  /*1f020*/  F2FP.F16.F32.PACK_AB R18, RZ, R18 ;  /* 0x00000012ff12723e */ /* 0x000fe200000000ff */
[----:B0-----:R-:W-:-:S05]  /*1f030*/  FMUL R3, R23, R2 ;  /* 0x0000000217037220 */ /* 0x001fca0000400000 */
[----:B------:R-:W-:-:S05]  /*1f040*/  F2FP.F16.F32.PACK_AB R3, RZ, R3 ;  /* 0x00000003ff03723e */ /* 0x000fca00000000ff */
[----:B------:R-:W-:Y:S01]  /*1f050*/  @P6 STG.E.U16 desc[UR52][R8.64+0xb2], R18 ;  /* 0x0000b21208006986 */ /* 0x000fe2000c101534 */
[----:B------:R-:W-:Y:S02]  /*1f060*/  ISETP.GT.AND P6, PT, R0, 0x58, P4 ;  /* 0x000000580000780c */ /* 0x000fe400027c4270 */
[----:B-1----:R-:W-:Y:S01]  /*1f070*/  PRMT R19, R3, 0x7610, R19 ;  /* 0x0000761003137816 */ /* 0x002fe20000000013 */
[----:B------:R-:W-:-:S10]  /*1f080*/  FMUL R3, R22, R2 ;  /* 0x0000000216037220 */ /* 0x000fd40000400000 */
[----:B------:R-:W-:Y:S01]  /*1f090*/  @P6 STG.E.U16 desc[UR52][R4.64+0xb0], R19 ;  /* 0x0000b01304006986 */ /* 0x000fe2000c101534 */
[----:B------:R-:W-:Y:S02]  /*1f0a0*/  ISETP.GT.AND P6, PT, R0, 0x59, P4 ;  /* 0x000000590000780c */ /* 0x000fe400027c4270 */
[----:B------:R-:W-:-:S11]  /*1f0b0*/  F2FP.F16.F32.PACK_AB R3, RZ, R3 ;  /* 0x00000003ff03723e */ /* 0x000fd600000000ff */
[----:B------:R-:W-:Y:S01]  /*1f0c0*/  @P6 STG.E.U16 desc[UR52][R4.64+0xb2], R3 ;  /* 0x0000b20304006986 */ /* 0x000fe2000c101534 */
[----:B------:R-:W-:-:S13]  /*1f0d0*/  ISETP.GT.AND P6, PT, R0, 0x40, P3 ;  /* 0x000000400000780c */ /* 0x000fda0001fc4270 */
        /* <DEDUP_REMOVED lines=13> */
[----:B------:R-:W-:Y:S01]  /*1f1b0*/  ISETP.GT.AND P6, PT, R0, 0x49, P2 ;  /* 0x000000490000780c */ /* 0x000fe200017c4270 */
[----:B------:R-:W-:-:S12]  /*1f1c0*/  FMUL R224, R224, R2 ;  /* 0x00000002e0e07220 */ /* 0x000fd80000400000 */
[----:B------:R-:W-:Y:S01]  /*1f1d0*/  @P6 STG.E.U16 desc[UR52][R10.64+0x92], R223 ;  /* 0x000092df0a006986 */ /* 0x000fe2000c101534 */
[----:B------:R-:W-:Y:S02]  /*1f1e0*/  ISETP.GT.AND P6, PT, R0, 0x50, P3 ;  /* 0x000000500000780c */ /* 0x000fe40001fc4270 */
[----:B------:R-:W-:Y:S01]  /*1f1f0*/  F2FP.F16.F32.PACK_AB R224, RZ, R224 ;  /* 0x000000e0ffe0723e */ /* 0x000fe200000000ff */
[----:B------:R-:W-:-:S10]  /*1f200*/  FMUL R225, R225, R2 ;  /* 0x00000002e1e17220 */ /* 0x000fd40000400000 */
        /* <DEDUP_REMOVED lines=653> */
[C---:B------:R-:W-:Y:S02]  /*21ae0*/  ISETP.GT.AND P6, PT, R0.reuse, 0xd8, P0 ;  /* 0x000000d80000780c */ /* 0x040fe400007c4270 */
[----:B------:R-:W-:Y:S02]  /*21af0*/  F2FP.F16.F32.PACK_AB R68, RZ, R68 ;  /* 0x00000044ff44723e */ /* 0x000fe400000000ff */
[----:B------:R-:W-:Y:S01]  /*21b00*/  ISETP.GT.AND P0, PT, R0, 0xd9, P0 ;  /* 0x000000d90000780c */ /* 0x000fe20000704270 */
[-C--:B------:R-:W-:Y:S01]  /*21b10*/  FMUL R69, R69, R2.reuse ;  /* 0x0000000245457220 */ /* 0x080fe20000400000 */
[-C--:B------:R-:W-:Y:S01]  /*21b20*/  FMUL R70, R70, R2.reuse ;  /* 0x0000000246467220 */ /* 0x080fe20000400000 */
[----:B------:R-:W-:-:S06]  /*21b30*/  FMUL R71, R71, R2 ;  /* 0x0000000247477220 */ /* 0x000fcc0000400000 */
[----:B------:R-:W-:Y:S01]  /*21b40*/  @P6 STG.E.U16 desc[UR52][R12.64+0x1b0], R68 ;  /* 0x0001b0440c006986 */ /* 0x000fe2000c101534 */
[C---:B------:R-:W-:Y:S02]  /*21b50*/  ISETP.GT.AND P6, PT, R0.reuse, 0xd8, P5 ;  /* 0x000000d80000780c */ /* 0x040fe40002fc4270 */
[C---:B------:R-:W-:Y:S02]  /*21b60*/  ISETP.GT.AND P5, PT, R0.reuse, 0xd9, P5 ;  /* 0x000000d90000780c */ /* 0x040fe40002fa4270 */
[----:B------:R-:W-:Y:S02]  /*21b70*/  F2FP.F16.F32.PACK_AB R69, RZ, R69 ;  /* 0x00000045ff45723e */ /* 0x000fe400000000ff */
[----:B------:R-:W-:Y:S02]  /*21b80*/  F2FP.F16.F32.PACK_AB R70, RZ, R70 ;  /* 0x00000046ff46723e */ /* 0x000fe400000000ff */
[----:B------:R-:W-:Y:S01]  /*21b90*/  F2FP.F16.F32.PACK_AB R71, RZ, R71 ;  /* 0x00000047ff47723e */ /* 0x000fe200000000ff */
[----:B------:R0:W-:Y:S01]  /*21ba0*/  @P0 STG.E.U16 desc[UR52][R12.64+0x1b2], R69 ;  /* 0x0001b2450c000986 */ /* 0x0001e2000c101534 */
[----:B------:R-:W-:-:S03]  /*21bb0*/  ISETP.GT.AND P0, PT, R0, 0xc1, P1 ;  /* 0x000000c10000780c */ /* 0x000fc60000f04270 */
[----:B------:R-:W-:Y:S01]  /*21bc0*/  @P6 STG.E.U16 desc[UR52][R14.64+0x1b0], R70 ;  /* 0x0001b0460e006986 */ /* 0x000fe2000c101534 */
[----:B------:R-:W-:Y:S01]  /*21bd0*/  ISETP.GT.AND P6, PT, R0, 0xc0, P1 ;  /* 0x000000c00000780c */ /* 0x000fe20000fc4270 */
[-C--:B------:R-:W-:Y:S02]  /*21be0*/  FMUL R40, R40, R2.reuse ;  /* 0x0000000228287220 */ /* 0x080fe40000400000 */
[----:B------:R-:W-:Y:S01]  /*21bf0*/  @P5 STG.E.U16 desc[UR52][R14.64+0x1b2], R71 ;  /* 0x0001b2470e005986 */ /* 0x000fe2000c101534 */
[----:B------:R-:W-:Y:S01]  /*21c00*/  ISETP.GT.AND P5, PT, R0, 0xc0, P4 ;  /* 0x000000c00000780c */ /* 0x000fe200027a4270 */
[-C--:B------:R-:W-:Y:S01]  /*21c10*/  FMUL R41, R41, R2.reuse ;  /* 0x0000000229297220 */ /* 0x080fe20000400000 */
[----:B------:R-:W-:Y:S01]  /*21c20*/  FMUL R42, R42, R2 ;  /* 0x000000022a2a7220 */ /* 0x000fe20000400000 */
[----:B------:R-:W-:-:S03]  /*21c30*/  F2FP.F16.F32.PACK_AB R40, RZ, R40 ;  /* 0x00000028ff28723e */ /* 0x000fc600000000ff */
[----:B------:R-:W-:Y:S02]  /*21c40*/  F2FP.F16.F32.PACK_AB R41, RZ, R41 ;  /* 0x00000029ff29723e */ /* 0x000fe400000000ff */
[----:B------:R-:W-:Y:S01]  /*21c50*/  F2FP.F16.F32.PACK_AB R42, RZ, R42 ;  /* 0x0000002aff2a723e */ /* 0x000fe200000000ff */
[----:B------:R-:W-:Y:S01]  /*21c60*/  @P6 STG.E.U16 desc[UR52][R8.64+0x180], R40 ;  /* 0x0001802808006986 */ /* 0x000fe2000c101534 */
[----:B------:R-:W-:-:S03]  /*21c70*/  ISETP.GT.AND P6, PT, R0, 0xc1, P4 ;  /* 0x000000c10000780c */ /* 0x000fc600027c4270 */
[----:B------:R-:W-:Y:S01]  /*21c80*/  @P0 STG.E.U16 desc[UR52][R8.64+0x182], R41 ;  /* 0x0001822908000986 */ /* 0x000fe2000c101534 */
[C---:B------:R-:W-:Y:S01]  /*21c90*/  ISETP.GT.AND P0, PT, R0.reuse, 0xc8, P1 ;  /* 0x000000c80000780c */ /* 0x040fe20000f04270 */
        /* <DEDUP_REMOVED lines=8> */
[----:B------:R-:W-:Y:S04]  /*21d20*/  @P6 STG.E.U16 desc[UR52][R4.64+0x182], R43 ;  /* 0x0001822b04006986 */ /* 0x000fe8000c101534 */
[----:B------:R-:W-:Y:S01]  /*21d30*/  @P0 STG.E.U16 desc[UR52][R8.64+0x190], R44 ;  /* 0x0001902c08000986 */ /* 0x000fe2000c101534 */
[----:B------:R-:W-:-:S03]  /*21d40*/  ISETP.GT.AND P0, PT, R0, 0xc8, P4 ;  /* 0x000000c80000780c */ /* 0x000fc60002704270 */
[----:B------:R-:W-:Y:S01]  /*21d50*/  @P5 STG.E.U16 desc[UR52][R8.64+0x192], R45 ;  /* 0x0001922d08005986 */ /* 0x000fe2000c101534 */
[----:B------:R-:W-:Y:S01]  /*21d60*/  ISETP.GT.AND P5, PT, R0, 0xc9, P4 ;  /* 0x000000c90000780c */ /* 0x000fe200027a4270 */
[-C--:B------:R-:W-:Y:S01]  /*21d70*/  FMUL R46, R46, R2.reuse ;  /* 0x000000022e2e7220 */ /* 0x080fe20000400000 */
[----:B------:R-:W-:Y:S01]  /*21d80*/  FMUL R47, R47, R2 ;  /* 0x000000022f2f7220 */ /* 0x000fe20000400000 */
[----:B------:R-:W-:-:S03]  /*21d90*/  ISETP.GT.AND P6, PT, R0, 0xd0, P1 ;  /* 0x000000d00000780c */ /* 0x000fc60000fc4270 */
[----:B------:R-:W-:Y:S02]  /*21da0*/  F2FP.F16.F32.PACK_AB R46, RZ, R46 ;  /* 0x0000002eff2e723e */ /* 0x000fe400000000ff */
[----:B------:R-:W-:Y:S01]  /*21db0*/  F2FP.F16.F32.PACK_AB R47, RZ, R47 ;  /* 0x0000002fff2f723e */ /* 0x000fe200000000ff */
[----:B------:R-:W-:Y:S02]  /*21dc0*/  FMUL R48, R48, R2 ;  /* 0x0000000230307220 */ /* 0x000fe40000400000 */
[----:B------:R-:W-:Y:S04]  /*21dd0*/  @P0 STG.E.U16 desc[UR52][R4.64+0x190], R46 ;  /* 0x0001902e04000986 */ /* 0x000fe8000c101534 */
[----:B------:R-:W-:Y:S01]  /*21de0*/  @P5 STG.E.U16 desc[UR52][R4.64+0x192], R47 ;  /* 0x0001922f04005986 */ /* 0x000fe2000c101534 */
[----:B------:R-:W-:-:S02]  /*21df0*/  ISETP.GT.AND P5, PT, R0, 0xd1, P1 ;  /* 0x000000d10000780c */ /* 0x000fc40000fa4270 */
[----:B------:R-:W-:Y:S01]  /*21e00*/  F2FP.F16.F32.PACK_AB R48, RZ, R48 ;  /* 0x00000030ff30723e */ /* 0x000fe200000000ff */
[----:B------:R-:W-:-:S04]  /*21e10*/  FMUL R49, R49, R2 ;  /* 0x0000000231317220 */ /* 0x000fc80000400000 */
[----:B------:R-:W-:Y:S01]  /*21e20*/  @P6 STG.E.U16 desc[UR52][R8.64+0x1a0], R48 ;  /* 0x0001a03008006986 */ /* 0x000fe2000c101534 */
[----:B------:R-:W-:Y:S02]  /*21e30*/  ISETP.GT.AND P6, PT, R0, 0xd0, P4 ;  /* 0x000000d00000780c */ /* 0x000fe400027c4270 */
[----:B------:R-:W-:Y:S01]  /*21e40*/  F2FP.F16.F32.PACK_AB R49, RZ, R49 ;  /* 0x00000031ff31723e */ /* 0x000fe200000000ff */
[----:B------:R-:W-:Y:S01]  /*21e50*/  FMUL R50, R50, R2 ;  /* 0x0000000232327220 */ /* 0x000fe20000400000 */
[C---:B------:R-:W-:Y:S02]  /*21e60*/  ISETP.GT.AND P0, PT, R0.reuse, 0xd8, P1 ;  /* 0x000000d80000780c */ /* 0x040fe40000f04270 */
[C---:B------:R-:W-:Y:S01]  /*21e70*/  ISETP.GT.AND P1, PT, R0.reuse, 0xd9, P1 ;  /* 0x000000d90000780c */ /* 0x040fe20000f24270 */
[----:B------:R-:W-:Y:S01]  /*21e80*/  @P5 STG.E.U16 desc[UR52][R8.64+0x1a2], R49 ;  /* 0x0001a23108005986 */ /* 0x000fe2000c101534 */
[----:B------:R-:W-:Y:S02]  /*21e90*/  ISETP.GT.AND P5, PT, R0, 0xd1, P4 ;  /* 0x000000d10000780c */ /* 0x000fe400027a4270 */
[----:B------:R-:W-:Y:S01]  /*21ea0*/  F2FP.F16.F32.PACK_AB R50, RZ, R50 ;  /* 0x00000032ff32723e */ /* 0x000fe200000000ff */
[-C--:B------:R-:W-:Y:S01]  /*21eb0*/  FMUL R51, R51, R2.reuse ;  /* 0x0000000233337220 */ /* 0x080fe20000400000 */
[-C--:B------:R-:W-:Y:S01]  /*21ec0*/  FMUL R52, R52, R2.reuse ;  /* 0x0000000234347220 */ /* 0x080fe20000400000 */
[----:B------:R-:W-:-:S02]  /*21ed0*/  FMUL R53, R53, R2 ;  /* 0x0000000235357220 */ /* 0x000fc40000400000 */
[----:B------:R-:W-:Y:S01]  /*21ee0*/  @P6 STG.E.U16 desc[UR52][R4.64+0x1a0], R50 ;  /* 0x0001a03204006986 */ /* 0x000fe2000c101534 */
[C---:B------:R-:W-:Y:S02]  /*21ef0*/  ISETP.GT.AND P6, PT, R0.reuse, 0xd8, P4 ;  /* 0x000000d80000780c */ /* 0x040fe400027c4270 */
[----:B------:R-:W-:Y:S02]  /*21f00*/  F2FP.F16.F32.PACK_AB R51, RZ, R51 ;  /* 0x00000033ff33723e */ /* 0x000fe400000000ff */
[----:B------:R-:W-:Y:S01]  /*21f10*/  ISETP.GT.AND P4, PT, R0, 0xd9, P4 ;  /* 0x000000d90000780c */ /* 0x000fe20002784270 */
[----:B------:R-:W-:Y:S01]  /*21f20*/  FMUL R54, R54, R2 ;  /* 0x0000000236367220 */ /* 0x000fe20000400000 */
[----:B------:R-:W-:Y:S01]  /*21f30*/  F2FP.F16.F32.PACK_AB R52, RZ, R52 ;  /* 0x00000034ff34723e */ /* 0x000fe200000000ff */
[----:B0-----:R-:W-:Y:S01]  /*21f40*/  @P1 IMAD.MOV.U32 R12, RZ, RZ, R8 ;  /* 0x000000ffff0c1224 */ /* 0x001fe200078e0008 */
[----:B------:R-:W-:Y:S01]  /*21f50*/  F2FP.F16.F32.PACK_AB R53, RZ, R53 ;  /* 0x00000035ff35723e */ /* 0x000fe200000000ff */
[----:B------:R-:W-:-:S02]  /*21f60*/  @P1 IMAD.MOV.U32 R13, RZ, RZ, R9 ;  /* 0x000000ffff0d1224 */ /* 0x000fc400078e0009 */
[----:B------:R-:W-:Y:S01]  /*21f70*/  FMUL R55, R55, R2 ;  /* 0x0000000237377220 */ /* 0x000fe20000400000 */
[----:B------:R-:W-:Y:S01]  /*21f80*/  @P5 STG.E.U16 desc[UR52][R4.64+0x1a2], R51 ;  /* 0x0001a23304005986 */ /* 0x000fe2000c101534 */
[----:B------:R-:W-:-:S03]  /*21f90*/  F2FP.F16.F32.PACK_AB R54, RZ, R54 ;  /* 0x00000036ff36723e */ /* 0x000fc600000000ff */
[----:B------:R-:W-:Y:S01]  /*21fa0*/  @P0 STG.E.U16 desc[UR52][R8.64+0x1b0], R52 ;  /* 0x0001b03408000986 */ /* 0x000fe2000c101534 */
[----:B------:R-:W-:-:S03]  /*21fb0*/  F2FP.F16.F32.PACK_AB R55, RZ, R55 ;  /* 0x00000037ff37723e */ /* 0x000fc600000000ff */
[----:B------:R-:W-:Y:S01]  /*21fc0*/  @P1 STG.E.U16 desc[UR52][R12.64+0x1b2], R53 ;  /* 0x0001b2350c001986 */ /* 0x000fe2000c101534 */
[C---:B------:R-:W-:Y:S02]  /*21fd0*/  ISETP.GT.AND P1, PT, R0.reuse, 0xc0, P2 ;  /* 0x000000c00000780c */ /* 0x040fe40001724270 */
[C---:B------:R-:W-:Y:S01]  /*21fe0*/  ISETP.GT.AND P0, PT, R0.reuse, 0xc0, P3 ;  /* 0x000000c00000780c */ /* 0x040fe20001f04270 */
[----:B------:R-:W-:Y:S01]  /*21ff0*/  @P6 STG.E.U16 desc[UR52][R4.64+0x1b0], R54 ;  /* 0x0001b03604006986 */ /* 0x000fe2000c101534 */
[----:B------:R-:W-:Y:S01]  /*22000*/  ISETP.GT.AND P5, PT, R0, 0xc1, P3 ;  /* 0x000000c10000780c */ /* 0x000fe20001fa4270 */
[-C--:B------:R-:W-:Y:S01]  /*22010*/  FMUL R24, R24, R2.reuse ;  /* 0x0000000218187220 */ /* 0x080fe20000400000 */
[-C--:B------:R-:W-:Y:S01]  /*22020*/  FMUL R25, R25, R2.reuse ;  /* 0x0000000219197220 */ /* 0x080fe20000400000 */
[----:B------:R0:W-:Y:S01]  /*22030*/  @P4 STG.E.U16 desc[UR52][R4.64+0x1b2], R55 ;  /* 0x0001b23704004986 */ /* 0x0001e2000c101534 */
[----:B------:R-:W-:Y:S01]  /*22040*/  ISETP.GT.AND P4, PT, R0, 0xc1, P2 ;  /* 0x000000c10000780c */ /* 0x000fe20001784270 */
[----:B------:R-:W-:Y:S01]  /*22050*/  FMUL R26, R26, R2 ;  /* 0x000000021a1a7220 */ /* 0x000fe20000400000 */
[----:B------:R-:W-:-:S02]  /*22060*/  F2FP.F16.F32.PACK_AB R24, RZ, R24 ;  /* 0x00000018ff18723e */ /* 0x000fc400000000ff */
[----:B------:R-:W-:Y:S01]  /*22070*/  F2FP.F16.F32.PACK_AB R25, RZ, R25 ;  /* 0x00000019ff19723e */ /* 0x000fe200000000ff */
[----:B------:R-:W-:Y:S01]  /*22080*/  FMUL R27, R27, R2 ;  /* 0x000000021b1b7220 */ /* 0x000fe20000400000 */
[----:B------:R-:W-:Y:S02]  /*22090*/  F2FP.F16.F32.PACK_AB R26, RZ, R26 ;  /* 0x0000001aff1a723e */ /* 0x000fe400000000ff */
[C---:B------:R-:W-:Y:S02]  /*220a0*/  ISETP.GT.AND P6, PT, R0.reuse, 0xc8, P2 ;  /* 0x000000c80000780c */ /* 0x040fe400017c4270 */
[----:B0-----:R-:W-:Y:S01]  /*220b0*/  @P1 MOV R4, R10 ;  /* 0x0000000a00041202 */ /* 0x001fe20000000f00 */
[----:B------:R-:W-:Y:S01]  /*220c0*/  @P1 IMAD.MOV.U32 R5, RZ, RZ, R11 ;  /* 0x000000ffff051224 */ /* 0x000fe200078e000b */
[----:B------:R-:W-:Y:S01]  /*220d0*/  @P0 STG.E.U16 desc[UR52][R6.64+0x180], R24 ;  /* 0x0001801806000986 */ /* 0x000fe2000c101534 */
[----:B------:R-:W-:-:S03]  /*220e0*/  ISETP.GT.AND P0, PT, R0, 0xc8, P3 ;  /* 0x000000c80000780c */ /* 0x000fc60001f04270 */
[----:B------:R-:W-:Y:S01]  /*220f0*/  @P5 STG.E.U16 desc[UR52][R6.64+0x182], R25 ;  /* 0x0001821906005986 */ /* 0x000fe2000c101534 */
[----:B------:R-:W-:Y:S01]  /*22100*/  ISETP.GT.AND P5, PT, R0, 0xc9, P3 ;  /* 0x000000c90000780c */ /* 0x000fe20001fa4270 */
[-C--:B------:R-:W-:Y:S01]  /*22110*/  FMUL R28, R28, R2.reuse ;  /* 0x000000021c1c7220 */ /* 0x080fe20000400000 */
[----:B------:R-:W-:Y:S01]  /*22120*/  F2FP.F16.F32.PACK_AB R27, RZ, R27 ;  /* 0x0000001bff1b723e */ /* 0x000fe200000000ff */
[----:B------:R0:W-:Y:S01]  /*22130*/  @P1 STG.E.U16 desc[UR52][R4.64+0x180], R26 ;  /* 0x0001801a04001986 */ /* 0x0001e2000c101534 */
[----:B------:R-:W-:Y:S01]  /*22140*/  ISETP.GT.AND P1, PT, R0, 0xc9, P2 ;  /* 0x000000c90000780c */ /* 0x000fe20001724270 */
[-C--:B------:R-:W-:Y:S01]  /*22150*/  FMUL R29, R29, R2.reuse ;  /* 0x000000021d1d7220 */ /* 0x080fe20000400000 */
[----:B------:R-:W-:Y:S01]  /*22160*/  FMUL R30, R30, R2 ;  /* 0x000000021e1e7220 */ /* 0x000fe20000400000 */
[----:B------:R-:W-:Y:S01]  /*22170*/  F2FP.F16.F32.PACK_AB R28, RZ, R28 ;  /* 0x0000001cff1c723e */ /* 0x000fe200000000ff */
[----:B0-----:R-:W-:Y:S02]  /*22180*/  @P4 IMAD.MOV.U32 R4, RZ, RZ, R10 ;  /* 0x000000ffff044224 */ /* 0x001fe400078e000a */
[----:B------:R-:W-:Y:S01]  /*22190*/  @P4 IMAD.MOV.U32 R5, RZ, RZ, R11 ;  /* 0x000000ffff054224 */ /* 0x000fe200078e000b */
[----:B------:R-:W-:Y:S01]  /*221a0*/  F2FP.F16.F32.PACK_AB R29, RZ, R29 ;  /* 0x0000001dff1d723e */ /* 0x000fe200000000ff */
[----:B------:R-:W-:Y:S01]  /*221b0*/  FMUL R31, R31, R2 ;  /* 0x000000021f1f7220 */ /* 0x000fe20000400000 */
[----:B------:R-:W-:-:S02]  /*221c0*/  F2FP.F16.F32.PACK_AB R30, RZ, R30 ;  /* 0x0000001eff1e723e */ /* 0x000fc400000000ff */
[----:B------:R0:W-:Y:S01]  /*221d0*/  @P4 STG.E.U16 desc[UR52][R4.64+0x182], R27 ;  /* 0x0001821b04004986 */ /* 0x0001e2000c101534 */
[----:B------:R-:W-:Y:S01]  /*221e0*/  ISETP.GT.AND P4, PT, R0, 0xd0, P3 ;  /* 0x000000d00000780c */ /* 0x000fe20001f84270 */
[----:B------:R-:W-:Y:S02]  /*221f0*/  FMUL R32, R32, R2 ;  /* 0x0000000220207220 */ /* 0x000fe40000400000 */
[----:B------:R-:W-:Y:S01]  /*22200*/  @P0 STG.E.U16 desc[UR52][R6.64+0x190], R28 ;  /* 0x0001901c06000986 */ /* 0x000fe2000c101534 */
[----:B------:R-:W-:-:S03]  /*22210*/  F2FP.F16.F32.PACK_AB R31, RZ, R31 ;  /* 0x0000001fff1f723e */ /* 0x000fc600000000ff */
[----:B------:R-:W-:Y:S01]  /*22220*/  @P5 STG.E.U16 desc[UR52][R6.64+0x192], R29 ;  /* 0x0001921d06005986 */ /* 0x000fe2000c101534 */
[--C-:B0-----:R-:W-:Y:S02]  /*22230*/  @P6 IMAD.MOV.U32 R4, RZ, RZ, R10.reuse ;  /* 0x000000ffff046224 */ /* 0x101fe400078e000a */
[----:B------:R-:W-:Y:S01]  /*22240*/  @P6 IMAD.MOV.U32 R5, RZ, RZ, R11 ;  /* 0x000000ffff056224 */ /* 0x000fe200078e000b */
[----:B------:R-:W-:Y:S02]  /*22250*/  F2FP.F16.F32.PACK_AB R32, RZ, R32 ;  /* 0x00000020ff20723e */ /* 0x000fe400000000ff */
[C---:B------:R-:W-:Y:S02]  /*22260*/  ISETP.GT.AND P5, PT, R0.reuse, 0xd0, P2 ;  /* 0x000000d00000780c */ /* 0x040fe400017a4270 */
[----:B------:R0:W-:Y:S01]  /*22270*/  @P6 STG.E.U16 desc[UR52][R4.64+0x190], R30 ;  /* 0x0001901e04006986 */ /* 0x0001e2000c101534 */
[----:B------:R-:W-:Y:S01]  /*22280*/  ISETP.GT.AND P0, PT, R0, 0xd1, P3 ;  /* 0x000000d10000780c */ /* 0x000fe20001f04270 */
[-C--:B------:R-:W-:Y:S01]  /*22290*/  FMUL R33, R33, R2.reuse ;  /* 0x0000000221217220 */ /* 0x080fe20000400000 */
[----:B------:R-:W-:Y:S01]  /*222a0*/  FMUL R34, R34, R2 ;  /* 0x0000000222227220 */ /* 0x000fe20000400000 */
[----:B0-----:R-:W-:-:S02]  /*222b0*/  @P1 IMAD.MOV.U32 R4, RZ, RZ, R10 ;  /* 0x000000ffff041224 */ /* 0x001fc400078e000a */
[----:B------:R-:W-:-:S05]  /*222c0*/  @P1 IMAD.MOV.U32 R5, RZ, RZ, R11 ;  /* 0x000000ffff051224 */ /* 0x000fca00078e000b */
[----:B------:R0:W-:Y:S04]  /*222d0*/  @P1 STG.E.U16 desc[UR52][R4.64+0x192], R31 ;  /* 0x0001921f04001986 */ /* 0x0001e8000c101534 */
[----:B------:R-:W-:Y:S01]  /*222e0*/  @P4 STG.E.U16 desc[UR52][R6.64+0x1a0], R32 ;  /* 0x0001a02006004986 */ /* 0x000fe2000c101534 */
[C---:B------:R-:W-:Y:S02]  /*222f0*/  ISETP.GT.AND P4, PT, R0.reuse, 0xd1, P2 ;  /* 0x000000d10000780c */ /* 0x040fe40001784270 */
[----:B------:R-:W-:Y:S02]  /*22300*/  F2FP.F16.F32.PACK_AB R33, RZ, R33 ;  /* 0x00000021ff21723e */ /* 0x000fe400000000ff */
[----:B------:R-:W-:Y:S01]  /*22310*/  ISETP.GT.AND P6, PT, R0, 0xd8, P2 ;  /* 0x000000d80000780c */ /* 0x000fe200017c4270 */
[----:B------:R-:W-:Y:S01]  /*22320*/  FMUL R35, R35, R2 ;  /* 0x0000000223237220 */ /* 0x000fe20000400000 */
[----:B------:R-:W-:Y:S01]  /*22330*/  F2FP.F16.F32.PACK_AB R34, RZ, R34 ;  /* 0x00000022ff22723e */ /* 0x000fe200000000ff */
[----:B0-----:R-:W-:-:S02]  /*22340*/  @P5 IMAD.MOV.U32 R4, RZ, RZ, R10 ;  /* 0x000000ffff045224 */ /* 0x001fc400078e000a */
[----:B------:R-:W-:Y:S01]  /*22350*/  @P5 IMAD.MOV.U32 R5, RZ, RZ, R11 ;  /* 0x000000ffff055224 */ /* 0x000fe200078e000b */
[C---:B------:R-:W-:Y:S01]  /*22360*/  ISETP.GT.AND P1, PT, R0.reuse, 0xd8, P3 ;  /* 0x000000d80000780c */ /* 0x040fe20001f24270 */
[----:B------:R-:W-:Y:S01]  /*22370*/  @P0 STG.E.U16 desc[UR52][R6.64+0x1a2], R33 ;  /* 0x0001a22106000986 */ /* 0x000fe2000c101534 */
[----:B------:R-:W-:Y:S01]  /*22380*/  ISETP.GT.AND P3, PT, R0, 0xd9, P3 ;  /* 0x000000d90000780c */ /* 0x000fe20001f64270 */
[-C--:B------:R-:W-:Y:S01]  /*22390*/  FMUL R36, R36, R2.reuse ;  /* 0x0000000224247220 */ /* 0x080fe20000400000 */
[----:B------:R-:W-:Y:S01]  /*223a0*/  ISETP.GT.AND P2, PT, R0, 0xd9, P2 ;  /* 0x000000d90000780c */ /* 0x000fe20001744270 */
[----:B------:R0:W-:Y:S01]  /*223b0*/  @P5 STG.E.U16 desc[UR52][R4.64+0x1a0], R34 ;  /* 0x0001a02204005986 */ /* 0x0001e2000c101534 */
[-C--:B------:R-:W-:Y:S01]  /*223c0*/  FMUL R37, R37, R2.reuse ;  /* 0x0000000225257220 */ /* 0x080fe20000400000 */
[----:B------:R-:W-:Y:S01]  /*223d0*/  F2FP.F16.F32.PACK_AB R35, RZ, R35 ;  /* 0x00000023ff23723e */ /* 0x000fe200000000ff */
[-C--:B------:R-:W-:Y:S01]  /*223e0*/  FMUL R38, R38, R2.reuse ;  /* 0x0000000226267220 */ /* 0x080fe20000400000 */
[----:B------:R-:W-:Y:S01]  /*223f0*/  FMUL R39, R39, R2 ;  /* 0x0000000227277220 */ /* 0x000fe20000400000 */
[----:B------:R-:W-:-:S02]  /*22400*/  F2FP.F16.F32.PACK_AB R36, RZ, R36 ;  /* 0x00000024ff24723e */ /* 0x000fc400000000ff */
[----:B------:R-:W-:Y:S01]  /*22410*/  F2FP.F16.F32.PACK_AB R37, RZ, R37 ;  /* 0x00000025ff25723e */ /* 0x000fe200000000ff */
[----:B0-----:R-:W-:Y:S01]  /*22420*/  @P4 IMAD.MOV.U32 R4, RZ, RZ, R10 ;  /* 0x000000ffff044224 */ /* 0x001fe200078e000a */
[----:B------:R-:W-:Y:S02]  /*22430*/  @P4 MOV R5, R11 ;  /* 0x0000000b00054202 */ /* 0x000fe40000000f00 */
[----:B------:R-:W-:-:S03]  /*22440*/  F2FP.F16.F32.PACK_AB R38, RZ, R38 ;  /* 0x00000026ff26723e */ /* 0x000fc600000000ff */
[----:B------:R0:W-:Y:S01]  /*22450*/  @P4 STG.E.U16 desc[UR52][R4.64+0x1a2], R35 ;  /* 0x0001a22304004986 */ /* 0x0001e2000c101534 */
[----:B------:R-:W-:-:S03]  /*22460*/  F2FP.F16.F32.PACK_AB R39, RZ, R39 ;  /* 0x00000027ff27723e */ /* 0x000fc600000000ff */
[----:B------:R1:W-:Y:S04]  /*22470*/  @P1 STG.E.U16 desc[UR52][R6.64+0x1b0], R36 ;  /* 0x0001b02406001986 */ /* 0x0003e8000c101534 */
[----:B------:R1:W-:Y:S01]  /*22480*/  @P3 STG.E.U16 desc[UR52][R6.64+0x1b2], R37 ;  /* 0x0001b22506003986 */ /* 0x0003e2000c101534 */
[----:B0-----:R-:W-:Y:S02]  /*22490*/  @P6 IMAD.MOV.U32 R4, RZ, RZ, R10 ;  /* 0x000000ffff046224 */ /* 0x001fe400078e000a */
[----:B------:R-:W-:-:S05]  /*224a0*/  @P6 IMAD.MOV.U32 R5, RZ, RZ, R11 ;  /* 0x000000ffff056224 */ /* 0x000fca00078e000b */
[----:B------:R1:W-:Y:S04]  /*224b0*/  @P6 STG.E.U16 desc[UR52][R4.64+0x1b0], R38 ;  /* 0x0001b02604006986 */ /* 0x0003e8000c101534 */
[----:B------:R1:W-:Y:S02]  /*224c0*/  @P2 STG.E.U16 desc[UR52][R10.64+0x1b2], R39 ;  /* 0x0001b2270a002986 */ /* 0x0003e4000c101534 */
.L_x_698:
[----:B------:R-:W-:Y:S05]  /*224d0*/  BSYNC B0 ;  /* 0x0000000000007941 */ /* 0x000fea0003800000 */
.L_x_32:
[----:B01----:R-:W2:Y:S04]  /*224e0*/  LDL.LU R5, [R1+0x220] ;  /* 0x0002200001057983 */ /* 0x003ea80000300800 */
[----:B------:R-:W2:Y:S01]  /*224f0*/  LDL.LU R4, [R1+0x224] ;  /* 0x0002240001047983 */ /* 0x000ea20000300800 */
[----:B------:R-:W-:Y:S01]  /*22500*/  ULDC UR4, c[0x0][0xc] ;  /* 0x0000030000047ab9 */ /* 0x000fe20000000800 */
[----:B------:R-:W-:Y:S01]  /*22510*/  ULDC UR5, c[0x0][0x10] ;  /* 0x0000040000057ab9 */ /* 0x000fe20000000800 */
[----:B-----5:R-:W2:Y:S01]  /*22520*/  LDC R3, c[0x0][0x14] ;  /* 0x00000500ff037b82 */ /* 0x020ea20000000800 */
[----:B------:R-:W-:Y:S01]  /*22530*/  UIMAD.WIDE.U32 UR4, UR4, UR5, URZ ;  /* 0x00000005040472a5 */ /* 0x000fe2000f8e003f */
[----:B------:R-:W-:Y:S01]  /*22540*/  PRMT R0, RZ, 0x7610, R0 ;  /* 0x00007610ff007816 */ /* 0x000fe20000000000 */
[----:B------:R-:W-:Y:S01]  /*22550*/  UMOV UR43, 0xffffffff ;  /* 0xffffffff002b7882 */ /* 0x000fe20000000000 */
[----:B------:R-:W-:-:S03]  /*22560*/  UMOV UR42, 0xffffffff ;  /* 0xffffffff002a7882 */ /* 0x000fc60000000000 */
[----:B--2---:R-:W-:-:S04]  /*22570*/  IMAD.WIDE.U32 R4, R3, UR4, R4 ;  /* 0x0000000403047c25 */ /* 0x004fc8000f8e0004 */
[----:B------:R-:W-:Y:S01]  /*22580*/  IMAD R3, R3, UR5, RZ ;  /* 0x0000000503037c24 */ /* 0x000fe2000f8e02ff */
[----:B------:R-:W-:Y:S01]  /*22590*/  ULDC.64 UR4, c[0x0][0x650] ;  /* 0x0001940000047ab9 */ /* 0x000fe20000000a00 */
[----:B------:R-:W-:Y:S01]  /*225a0*/  IMAD.MOV.U32 R7, RZ, RZ, R4 ;  /* 0x000000ffff077224 */ /* 0x000fe200078e0004 */
[----:B------:R-:W-:Y:S01]  /*225b0*/  ISETP.GE.U32.AND P0, PT, R4, UR4, PT ;  /* 0x0000000404007c0c */ /* 0x000fe2000bf06070 */
[----:B------:R-:W-:-:S05]  /*225c0*/  IMAD.IADD R6, R5, 0x1, R3 ;  /* 0x0000000105067824 */ /* 0x000fca00078e0203 */
[----:B------:R0:W-:Y:S01]  /*225d0*/  STL [R1+0x220], R6 ;  /* 0x0002200601007387 */ /* 0x0001e20000100800 */
[----:B------:R-:W-:-:S03]  /*225e0*/  ISETP.GE.U32.AND.EX P0, PT, R6, UR5, PT, P0 ;  /* 0x0000000506007c0c */ /* 0x000fc6000bf06100 */
[----:B------:R0:W-:Y:S10]  /*225f0*/  STL [R1+0x224], R7 ;  /* 0x0002240701007387 */ /* 0x0001f40000100800 */
[----:B0-----:R-:W-:Y:S05]  /*22600*/  @P0 BRA `(.L_x_699) ;  /* 0x0000000400880947 */ /* 0x001fea0003800000 */
[----:B------:R-:W0:Y:S01]  /*22610*/  S2UR UR6, SR_CTAID.X ;  /* 0x00000000000679c3 */ /* 0x000e220000002500 */
[----:B------:R-:W-:Y:S01]  /*22620*/  ULDC.64 UR12, c[0x0][0x628] ;  /* 0x00018a00000c7ab9 */ /* 0x000fe20000000a00 */
[----:B------:R-:W-:Y:S01]  /*22630*/  ULDC UR4, c[0x0][0x150] ;  /* 0x0000540000047ab9 */ /* 0x000fe20000000800 */
[----:B------:R-:W-:Y:S01]  /*22640*/  ISETP.NE.U32.AND P0, PT, RZ, UR12, PT ;  /* 0x0000000cff007c0c */ /* 0x000fe2000bf05070 */
[----:B------:R-:W-:Y:S01]  /*22650*/  ULDC UR15, c[0x0][0x630] ;  /* 0x00018c00000f7ab9 */ /* 0x000fe20000000800 */
[C---:B------:R-:W-:Y:S01]  /*22660*/  R2UR UR16, R7.reuse ;  /* 0x00000000071072ca */ /* 0x040fe200000e0000 */
[----:B------:R-:W-:Y:S01]  /*22670*/  ULDC UR19, c[0x0][0x154] ;  /* 0x0000550000137ab9 */ /* 0x000fe20000000800 */
[----:B------:R-:W-:Y:S01]  /*22680*/  ISETP.NE.AND.EX P0, PT, RZ, UR13, PT, P0 ;  /* 0x0000000dff007c0c */ /* 0x000fe2000bf05300 */
[----:B------:R-:W1:Y:S01]  /*22690*/  S2UR UR18, SR_CTAID.Y ;  /* 0x00000000001279c3 */ /* 0x000e620000002600 */
[----:B------:R-:W-:Y:S02]  /*226a0*/  R2UR UR17, R6 ;  /* 0x00000000061172ca */ /* 0x000fe400000e0000 */
[----:B------:R-:W-:-:S02]  /*226b0*/  R2UR UR10, R7 ;  /* 0x00000000070a72ca */ /* 0x000fc400000e0000 */
[----:B------:R-:W-:Y:S02]  /*226c0*/  R2UR UR11, R6 ;  /* 0x00000000060b72ca */ /* 0x000fe400000e0000 */
[----:B0-----:R-:W-:-:S05]  /*226d0*/  I2FP.F32.U32 R0, UR6 ;  /* 0x0000000600007c45 */ /* 0x001fca0008201000 */
[----:B------:R-:W-:-:S04]  /*226e0*/  FMUL R0, R0, UR4 ;  /* 0x0000000400007c20 */ /* 0x000fc80008400000 */
[----:B------:R0:W2:Y:S01]  /*226f0*/  F2I.U32.TRUNC.NTZ R3, R0 ;  /* 0x0000000000037305 */ /* 0x0000a2000020f000 */
[----:B-1----:R-:W-:Y:S05]  /*22700*/  @!P0 BRA `(.L_x_700) ;  /* 0x0000000000308947 */ /* 0x002fea0003800000 */
        /* <DEDUP_REMOVED lines=12> */
.L_x_700:
[----:B------:R-:W-:Y:S01]  /*227d0*/  USHF.R.U64 UR42, UR10, UR15, UR11 ;  /* 0x0000000f0a2a7299 */ /* 0x000fe2000800120b */
[----:B0-----:R-:W-:Y:S01]  /*227e0*/  I2FP.F32.U32 R0, UR18 ;  /* 0x0000001200007c45 */ /* 0x001fe20008201000 */
[----:B------:R-:W-:Y:S02]  /*227f0*/  USHF.R.U32.HI UR4, URZ, UR15, UR11 ;  /* 0x0000000f3f047299 */ /* 0x000fe4000801160b */
[----:B------:R-:W-:Y:S02]  /*22800*/  UIADD3 UR10, UP0, URZ, -UR42, URZ ;  /* 0x8000002a3f0a7290 */ /* 0x000fe4000ff1e03f */
[----:B------:R-:W-:Y:S01]  /*22810*/  FMUL R0, R0, UR19 ;  /* 0x0000001300007c20 */ /* 0x000fe20008400000 */
[----:B------:R-:W-:Y:S01]  /*22820*/  ULDC.64 UR12, c[0x0][0x620] ;  /* 0x00018800000c7ab9 */ /* 0x000fe20000000a00 */
[----:B------:R-:W-:Y:S01]  /*22830*/  UIADD3.X UR4, URZ, ~UR4, URZ, UP0, !UPT ;  /* 0x800000043f047290 */ /* 0x000fe200087fe43f */
[----:B------:R-:W-:Y:S01]  /*22840*/  UMOV UR8, UR16 ;  /* 0x0000001000087c82 */ /* 0x000fe20008000000 */
[----:B------:R-:W-:-:S02]  /*22850*/  UMOV UR9, UR17 ;  /* 0x0000001100097c82 */ /* 0x000fc40008000000 */
[----:B------:R-:W-:Y:S01]  /*22860*/  UIMAD UR4, UR4, UR12, URZ ;  /* 0x0000000c040472a4 */ /* 0x000fe2000f8e023f */
[----:B------:R-:W0:Y:S01]  /*22870*/  F2I.U32.TRUNC.NTZ R0, R0 ;  /* 0x0000000000007305 */ /* 0x000e22000020f000 */
[----:B------:R-:W-:Y:S01]  /*22880*/  UIMAD.WIDE.U32 UR8, UR10, UR12, UR8 ;  /* 0x0000000c0a0872a5 */ /* 0x000fe2000f8e0008 */
[----:B--2---:R-:W-:Y:S01]  /*22890*/  R2UR UR12, R3 ;  /* 0x00000000030c72ca */ /* 0x004fe200000e0000 */
[----:B------:R-:W-:Y:S01]  /*228a0*/  UIMAD UR10, UR10, UR13, UR4 ;  /* 0x0000000d0a0a72a4 */ /* 0x000fe2000f8e0204 */
[----:B------:R-:W-:Y:S01]  /*228b0*/  ULDC UR11, c[0x0][0x618] ;  /* 0x00018600000b7ab9 */ /* 0x000fe20000000800 */
[----:B------:R-:W-:Y:S02]  /*228c0*/  ULDC UR21, c[0x0][0x658] ;  /* 0x0001960000157ab9 */ /* 0x000fe40000000800 */
[----:B------:R-:W-:Y:S01]  /*228d0*/  UIADD3 UR9, UR9, UR10, URZ ;  /* 0x0000000a09097290 */ /* 0x000fe2000fffe03f */
[----:B------:R-:W-:Y:S01]  /*228e0*/  UMOV UR15, 0xffffffff ;  /* 0xffffffff000f7882 */ /* 0x000fe20000000000 */
[----:B------:R-:W-:Y:S01]  /*228f0*/  ULDC.64 UR4, c[0x0][0x640] ;  /* 0x0001900000047ab9 */ /* 0x000fe20000000a00 */
[----:B------:R-:W-:Y:S01]  /*22900*/  USHF.L.U32 UR15, UR15, UR21, URZ ;  /* 0x000000150f0f7299 */ /* 0x000fe2000800063f */
[----:B------:R-:W-:Y:S01]  /*22910*/  ISETP.NE.U32.AND P0, PT, RZ, UR4, PT ;  /* 0x00000004ff007c0c */ /* 0x000fe2000bf05070 */
[----:B------:R-:W-:-:S02]  /*22920*/  USHF.R.U64 UR16, UR8, UR11, UR9 ;  /* 0x0000000b08107299 */ /* 0x000fc40008001209 */
[----:B------:R-:W-:Y:S01]  /*22930*/  USHF.R.U32.HI UR8, URZ, UR11, UR9 ;  /* 0x0000000b3f087299 */ /* 0x000fe20008011609 */
[----:B0-----:R-:W-:Y:S01]  /*22940*/  R2UR UR14, R0 ;  /* 0x00000000000e72ca */ /* 0x001fe200000e0000 */
[----:B------:R-:W-:Y:S01]  /*22950*/  ULDC UR17, c[0x0][0x608] ;  /* 0x0001820000117ab9 */ /* 0x000fe20000000800 */
[----:B------:R-:W-:Y:S01]  /*22960*/  ULOP3.LUT UR48, URZ, UR15, URZ, 0x33, !UPT ;  /* 0x0000000f3f307292 */ /* 0x000fe2000f8e333f */
[----:B------:R-:W-:Y:S01]  /*22970*/  ISETP.NE.AND.EX P0, PT, RZ, UR5, PT, P0 ;  /* 0x00000005ff007c0c */ /* 0x000fe2000bf05300 */
[----:B------:R-:W-:Y:S02]  /*22980*/  USHF.R.U64 UR15, UR16, UR17, UR8 ;  /* 0x00000011100f7299 */ /* 0x000fe40008001208 */
[----:B------:R-:W-:Y:S02]  /*22990*/  USHF.R.U32.HI UR8, URZ, UR17, UR8 ;  /* 0x000000113f087299 */ /* 0x000fe40008011608 */
[----:B------:R-:W-:Y:S02]  /*229a0*/  UIADD3 UR12, -UR12, URZ, URZ ;  /* 0x0000003f0c0c7290 */ /* 0x000fe4000fffe13f */
[----:B------:R-:W-:Y:S01]  /*229b0*/  USHF.R.U64 UR17, UR15, UR21, UR8 ;  /* 0x000000150f117299 */ /* 0x000fe20008001208 */
[----:B------:R-:W-:Y:S01]  /*229c0*/  UMOV UR19, 0x1 ;  /* 0x0000000100137882 */ /* 0x000fe20000000000 */
[----:B------:R-:W-:Y:S01]  /*229d0*/  ULDC UR13, c[0x0][0x144] ;  /* 0x00005100000d7ab9 */ /* 0x000fe20000000800 */
[----:B------:R-:W-:Y:S01]  /*229e0*/  ULDC UR7, c[0x0][0x600] ;  /* 0x0001800000077ab9 */ /* 0x000fe20000000800 */
[----:B------:R-:W-:-:S02]  /*229f0*/  USHF.L.U32 UR24, UR19, UR21, URZ ;  /* 0x0000001513187299 */ /* 0x000fc4000800063f */
[----:B------:R-:W-:Y:S02]  /*22a00*/  USHF.R.U32.HI UR8, URZ, UR21, UR8 ;  /* 0x000000153f087299 */ /* 0x000fe40008011608 */
[----:B------:R-:W-:Y:S02]  /*22a10*/  UIMAD UR21, UR13, UR12, UR6 ;  /* 0x0000000c0d1572a4 */ /* 0x000fe4000f8e0206 */
[----:B------:R-:W-:Y:S02]  /*22a20*/  UIADD3 UR20, UR7, -0x1, URZ ;  /* 0xffffffff07147890 */ /* 0x000fe4000fffe03f */
[----:B------:R-:W-:Y:S01]  /*22a30*/  UIADD3 UR19, -UR14, URZ, URZ ;  /* 0x0000003f0e137290 */ /* 0x000fe2000fffe13f */
[----:B------:R-:W-:Y:S01]  /*22a40*/  ULDC UR25, c[0x0][0x148] ;  /* 0x0000520000197ab9 */ /* 0x000fe20000000800 */
[----:B------:R-:W-:Y:S01]  /*22a50*/  ULDC UR22, c[0x0][0x648] ;  /* 0x0001920000167ab9 */ /* 0x000fe20000000800 */
[----:B------:R-:W-:Y:S01]  /*22a60*/  ULDC UR23, c[0x0][0x638] ;  /* 0x00018e0000177ab9 */ /* 0x000fe20000000800 */
        /* <DEDUP_REMOVED lines=14> */
.L_x_701:
[----:B------:R-:W-:Y:S01]  /*22b50*/  UISETP.NE.AND UP0, UPT, UR39, URZ, UPT ;  /* 0x0000003f2700728c */ /* 0x000fe2000bf05270 */
[----:B------:R-:W-:Y:S01]  /*22b60*/  IMAD.MOV.U32 R0, RZ, RZ, 0x1 ;  /* 0x00000001ff007424 */ /* 0x000fe200078e00ff */
[----:B------:R-:W-:Y:S02]  /*22b70*/  USHF.R.U64 UR4, UR6, UR22, UR8 ;  /* 0x0000001606047299 */ /* 0x000fe40008001208 */
[----:B------:R-:W-:Y:S02]  /*22b80*/  ULOP3.LUT UR48, UR15, UR48, URZ, 0xc0, !UPT ;  /* 0x000000300f307292 */ /* 0x000fe4000f8ec03f */
[----:B------:R-:W-:Y:S02]  /*22b90*/  UIADD3 UR5, -UR4, URZ, URZ ;  /* 0x0000003f04057290 */ /* 0x000fe4000fffe13f */
[----:B------:R-:W-:Y:S02]  /*22ba0*/  UIMAD UR48, UR24, UR4, UR48 ;  /* 0x00000004183072a4 */ /* 0x000fe4000f8e0230 */
[----:B------:R-:W-:-:S02]  /*22bb0*/  ULOP3.LUT UR16, UR16, UR20, URZ, 0xc0, !UPT ;  /* 0x0000001410107292 */ /* 0x000fc4000f8ec03f */
[----:B------:R-:W-:Y:S02]  /*22bc0*/  @UP0 UIMAD UR21, UR25, UR19, UR18 ;  /* 0x00000013191502a4 */ /* 0x000fe4000f8e0212 */
[----:B------:R-:W-:-:S03]  /*22bd0*/  UIMAD UR4, UR5, UR23, UR17 ;  /* 0x00000017050472a4 */ /* 0x000fc6000f8e0211 */
[----:B------:R-:W-:Y:S01]  /*22be0*/  ULDC UR5, c[0x0][0x610] ;  /* 0x0001840000057ab9 */ /* 0x000fe20000000800 */
[----:B------:R-:W-:Y:S02]  /*22bf0*/  UIMAD UR4, UR4, UR7, UR16 ;  /* 0x00000007040472a4 */ /* 0x000fe4000f8e0210 */
[----:B------:R-:W-:-:S04]  /*22c00*/  UIMAD UR48, UR48, UR5, UR21 ;  /* 0x00000005303072a4 */ /* 0x000fc8000f8e0215 */
[----:B------:R-:W-:Y:S02]  /*22c10*/  USEL UR43, UR4, UR48, !UP0 ;  /* 0x00000030042b7287 */ /* 0x000fe4000c000000 */
[----:B------:R-:W-:-:S12]  /*22c20*/  USEL UR48, UR48, UR4, !UP0 ;  /* 0x0000000430307287 */ /* 0x000fd8000c000000 */
.L_x_699:
[----:B------:R-:W-:-:S13]  /*22c30*/  LOP3.LUT P0, RZ, R0, 0xff, RZ, 0xc0, !PT ;  /* 0x000000ff00ff7812 */ /* 0x000fda000780c0ff */
[----:B------:R-:W-:Y:S05]  /*22c40*/  @P0 BRA `(.L_x_702) ;  /* 0xfffffde400e40947 */ /* 0x000fea000383ffff */
[----:B------:R-:W-:Y:S05]  /*22c50*/  EXIT ;  /* 0x000000000000794d */ /* 0x000fea0003800000 */
.L_x_7:
[----:B------:R-:W2:Y:S01]  /*22c60*/  LDL R5, [R1+0x224] ;  /* 0x0002240001057983 */ /* 0x000ea20000100800 */
[----:B------:R-:W-:-:S03]  /*22c70*/  ULDC.64 UR4, c[0x0][0x650] ;  /* 0x0001940000047ab9 */ /* 0x000fc60000000a00 */
[----:B------:R-:W3:Y:S01]  /*22c80*/  LDL R4, [R1+0x220] ;  /* 0x0002200001047983 */ /* 0x000ee20000100800 */
[----:B------:R-:W-:Y:S01]  /*22c90*/  PRMT R0, RZ, 0x7610, R0 ;  /* 0x00007610ff007816 */ /* 0x000fe20000000000 */
[----:B------:R-:W-:Y:S02]  /*22ca0*/  IMAD.MOV.U32 R3, RZ, RZ, -0x1 ;  /* 0xffffffffff037424 */ /* 0x000fe400078e00ff */
[----:B------:R-:W-:Y:S02]  /*22cb0*/  IMAD.MOV.U32 R2, RZ, RZ, -0x1 ;  /* 0xffffffffff027424 */ /* 0x000fe400078e00ff */
[----:B------:R-:W-:Y:S01]  /*22cc0*/  IMAD.MOV.U32 R10, RZ, RZ, -0x1 ;  /* 0xffffffffff0a7424 */ /* 0x000fe200078e00ff */
[----:B--2---:R-:W-:-:S04]  /*22cd0*/  ISETP.GE.U32.AND P0, PT, R5, UR4, PT ;  /* 0x0000000405007c0c */ /* 0x004fc8000bf06070 */
[----:B---3--:R-:W-:-:S13]  /*22ce0*/  ISETP.GE.U32.AND.EX P0, PT, R4, UR5, PT, P0 ;  /* 0x0000000504007c0c */ /* 0x008fda000bf06100 */
        /* <DEDUP_REMOVED lines=21> */
.L_x_704:
[----:B------:R-:W-:Y:S01]  /*22e40*/  USHF.R.U64 UR4, UR14, UR19, UR15 ;  /* 0x000000130e047299 */ /* 0x000fe2000800120f */
[----:B------:R-:W-:Y:S01]  /*22e50*/  R2UR UR7, R4 ;  /* 0x00000000040772ca */ /* 0x000fe200000e0000 */
[----:B------:R-:W-:Y:S02]  /*22e60*/  USHF.R.U32.HI UR5, URZ, UR19, UR15 ;  /* 0x000000133f057299 */ /* 0x000fe4000801160f */
[----:B------:R-:W-:Y:S01]  /*22e70*/  UIADD3 UR13, UP0, URZ, -UR4, URZ ;  /* 0x800000043f0d7290 */ /* 0x000fe2000ff1e03f */
[----:B------:R-:W-:Y:S01]  /*22e80*/  ULDC.64 UR14, c[0x0][0x620] ;  /* 0x00018800000e7ab9 */ /* 0x000fe20000000a00 */
[----:B------:R-:W-:Y:S02]  /*22e90*/  UMOV UR6, UR20 ;  /* 0x0000001400067c82 */ /* 0x000fe40008000000 */
[----:B------:R-:W-:Y:S02]  /*22ea0*/  UIADD3.X UR5, URZ, ~UR5, URZ, UP0, !UPT ;  /* 0x800000053f057290 */ /* 0x000fe400087fe43f */
[----:B------:R-:W-:-:S02]  /*22eb0*/  UISETP.NE.AND UP1, UPT, UR39, URZ, UPT ;  /* 0x0000003f2700728c */ /* 0x000fc4000bf25270 */
[----:B------:R-:W-:Y:S02]  /*22ec0*/  UIMAD UR5, UR5, UR14, URZ ;  /* 0x0000000e050572a4 */ /* 0x000fe4000f8e023f */
[----:B------:R-:W-:Y:S02]  /*22ed0*/  UIMAD.WIDE.U32 UR6, UR13, UR14, UR6 ;  /* 0x0000000e0d0672a5 */ /* 0x000fe4000f8e0006 */
[----:B------:R-:W-:Y:S01]  /*22ee0*/  UIMAD UR5, UR13, UR15, UR5 ;  /* 0x0000000f0d0572a4 */ /* 0x000fe2000f8e0205 */
[----:B------:R-:W-:Y:S02]  /*22ef0*/  ULDC UR14, c[0x0][0x608] ;  /* 0x00018200000e7ab9 */ /* 0x000fe40000000800 */
[----:B------:R-:W-:Y:S01]  /*22f00*/  ULDC UR13, c[0x0][0x618] ;  /* 0x00018600000d7ab9 */ /* 0x000fe20000000800 */
[----:B------:R-:W-:Y:S01]  /*22f10*/  UIADD3 UR5, UR7, UR5, URZ ;  /* 0x0000000507057290 */ /* 0x000fe2000fffe03f */
[----:B------:R-:W-:Y:S01]  /*22f20*/  ULDC UR22, c[0x0][0x658] ;  /* 0x0001960000167ab9 */ /* 0x000fe20000000800 */
[----:B------:R-:W-:-:S02]  /*22f30*/  @UP1 UIMAD UR8, UR11, UR12, UR10 ;  /* 0x0000000c0b0812a4 */ /* 0x000fc4000f8e020a */
[----:B------:R-:W-:Y:S02]  /*22f40*/  USHF.R.U64 UR17, UR6, UR13, UR5 ;  /* 0x0000000d06117299 */ /* 0x000fe40008001205 */
[----:B------:R-:W-:Y:S01]  /*22f50*/  USHF.R.U32.HI UR5, URZ, UR13, UR5 ;  /* 0x0000000d3f057299 */ /* 0x000fe20008011605 */
[----:B------:R-:W-:Y:S01]  /*22f60*/  ULDC.64 UR6, c[0x0][0x640] ;  /* 0x0001900000067ab9 */ /* 0x000fe20000000a00 */
[----:B------:R-:W-:Y:S01]  /*22f70*/  UMOV UR10, 0xffffffff ;  /* 0xffffffff000a7882 */ /* 0x000fe20000000000 */
[----:B------:R-:W-:Y:S01]  /*22f80*/  ISETP.NE.U32.AND P0, PT, RZ, UR6, PT ;  /* 0x00000006ff007c0c */ /* 0x000fe2000bf05070 */
[----:B------:R-:W-:Y:S02]  /*22f90*/  USHF.R.U64 UR18, UR17, UR14, UR5 ;  /* 0x0000000e11127299 */ /* 0x000fe40008001205 */
[----:B------:R-:W-:Y:S01]  /*22fa0*/  USHF.R.U32.HI UR5, URZ, UR14, UR5 ;  /* 0x0000000e3f057299 */ /* 0x000fe20008011605 */
[----:B------:R-:W-:Y:S01]  /*22fb0*/  ISETP.NE.AND.EX P0, PT, RZ, UR7, PT, P0 ;  /* 0x00000007ff007c0c */ /* 0x000fe2000bf05300 */
[----:B------:R-:W-:-:S02]  /*22fc0*/  USHF.L.U32 UR11, UR10, UR22, URZ ;  /* 0x000000160a0b7299 */ /* 0x000fc4000800063f */
[----:B------:R-:W-:Y:S01]  /*22fd0*/  USHF.R.U64 UR19, UR18, UR22, UR5 ;  /* 0x0000001612137299 */ /* 0x000fe20008001205 */
[----:B------:R-:W-:Y:S01]  /*22fe0*/  ULDC UR20, c[0x0][0x600] ;  /* 0x0001800000147ab9 */ /* 0x000fe20000000800 */
[----:B------:R-:W-:Y:S02]  /*22ff0*/  USHF.R.U32.HI UR10, URZ, UR22, UR5 ;  /* 0x000000163f0a7299 */ /* 0x000fe40008011605 */
[----:B------:R-:W-:Y:S02]  /*23000*/  UIADD3 UR21, UR20, -0x1, URZ ;  /* 0xffffffff14157890 */ /* 0x000fe4000fffe03f */
[----:B------:R-:W-:Y:S01]  /*23010*/  ULOP3.LUT UR26, URZ, UR11, URZ, 0x33, !UPT ;  /* 0x0000000b3f1a7292 */ /* 0x000fe2000f8e333f */
        /* <DEDUP_REMOVED lines=17> */
.L_x_705:
[----:B------:R-:W-:Y:S01]  /*23130*/  USHF.R.U64 UR6, UR5, UR23, UR10 ;  /* 0x0000001705067299 */ /* 0x000fe2000800120a */
[----:B------:R-:W-:Y:S01]  /*23140*/  IMAD.MOV.U32 R0, RZ, RZ, 0x1 ;  /* 0x00000001ff007424 */ /* 0x000fe200078e00ff */
[----:B------:R-:W-:Y:S01]  /*23150*/  USHF.L.U32 UR25, UR25, UR22, URZ ;  /* 0x0000001619197299 */ /* 0x000fe2000800063f */
[----:B------:R-:W-:Y:S01]  /*23160*/  IMAD.U32 R10, RZ, RZ, UR4 ;  /* 0x00000004ff0a7e24 */ /* 0x000fe2000f8e00ff */
[----:B------:R-:W-:Y:S02]  /*23170*/  ULOP3.LUT UR5, UR18, UR26, URZ, 0xc0, !UPT ;  /* 0x0000001a12057292 */ /* 0x000fe4000f8ec03f */
[----:B------:R-:W-:Y:S02]  /*23180*/  UIADD3 UR7, -UR6, URZ, URZ ;  /* 0x0000003f06077290 */ /* 0x000fe4000fffe13f */
[----:B------:R-:W-:Y:S02]  /*23190*/  UIMAD UR6, UR25, UR6, UR5 ;  /* 0x00000006190672a4 */ /* 0x000fe4000f8e0205 */
[----:B------:R-:W-:-:S02]  /*231a0*/  ULOP3.LUT UR17, UR17, UR21, URZ, 0xc0, !UPT ;  /* 0x0000001511117292 */ /* 0x000fc4000f8ec03f */
[----:B------:R-:W-:Y:S02]  /*231b0*/  UIMAD UR5, UR7, UR24, UR19 ;  /* 0x00000018070572a4 */ /* 0x000fe4000f8e0213 */
[----:B------:R-:W-:Y:S01]  /*231c0*/  UISETP.NE.AND UP0, UPT, UR39, URZ, UPT ;  /* 0x0000003f2700728c */ /* 0x000fe2000bf05270 */
[----:B------:R-:W-:Y:S01]  /*231d0*/  ULDC UR7, c[0x0][0x610] ;  /* 0x0001840000077ab9 */ /* 0x000fe20000000800 */
[----:B------:R-:W-:Y:S02]  /*231e0*/  UIMAD UR5, UR5, UR20, UR17 ;  /* 0x00000014050572a4 */ /* 0x000fe4000f8e0211 */
[----:B------:R-:W-:-:S04]  /*231f0*/  UIMAD UR8, UR6, UR7, UR8 ;  /* 0x00000007060872a4 */ /* 0x000fc8000f8e0208 */
[----:B------:R-:W-:Y:S02]  /*23200*/  USEL UR6, UR5, UR8, !UP0 ;  /* 0x0000000805067287 */ /* 0x000fe4000c000000 */
[----:B------:R-:W-:-:S04]  /*23210*/  USEL UR8, UR8, UR5, !UP0 ;  /* 0x0000000508087287 */ /* 0x000fc8000c000000 */
[----:B------:R-:W-:Y:S02]  /*23220*/  MOV R2, UR6 ;  /* 0x0000000600027c02 */ /* 0x000fe40008000f00 */
[----:B------:R-:W-:-:S07]  /*23230*/  IMAD.U32 R3, RZ, RZ, UR8 ;  /* 0x00000008ff037e24 */ /* 0x000fce000f8e00ff */
.L_x_703:
[----:B------:R-:W-:-:S08]  /*23240*/  NOP ;  /* 0x0000000000007918 */ /* 0x000fd00000000000 */
[----:B0-----:R-:W0:-:S00]  /*23250*/  USETMAXREG.DEALLOC.CTAPOOL 0x18 ;  /* 0x00000018000079c8 */ /* 0x001e0000080e0500 */
[----:B------:R-:W-:-:S13]  /*23260*/  ISETP.NE.AND P0, PT, RZ, UR9, PT ;  /* 0x00000009ff007c0c */ /* 0x000fda000bf05270 */
[----:B------:R-:W-:Y:S05]  /*23270*/  @P0 EXIT ;  /* 0x000000000000094d */ /* 0x000fea0003800000 */
[----:B0-----:R-:W-:Y:S01]  /*23280*/  LOP3.LUT P0, RZ, R0, 0xff, RZ, 0xc0, !PT ;  /* 0x000000ff00ff7812 */ /* 0x001fe2000780c0ff */
[----:B------:R-:W-:Y:S02]  /*23290*/  IMAD.MOV.U32 R6, RZ, RZ, 0x1 ;  /* 0x00000001ff067424 */ /* 0x000fe400078e00ff */
[----:B------:R-:W-:-:S10]  /*232a0*/  IMAD.MOV.U32 R7, RZ, RZ, RZ ;  /* 0x000000ffff077224 */ /* 0x000fd400078e00ff */
[----:B------:R-:W-:Y:S05]  /*232b0*/  @!P0 BRA `(.L_x_706) ;  /* 0x0000000c006c8947 */ /* 0x000fea0003800000 */
[----:B------:R-:W0:Y:S01]  /*232c0*/  LDC R0, c[0x0][0x28c] ;  /* 0x0000a300ff007b82 */ /* 0x000e220000000800 */
[----:B------:R-:W1:Y:S01]  /*232d0*/  S2R R11, SR_CgaCtaId ;  /* 0x00000000000b7919 */ /* 0x000e620000008800 */
[----:B------:R-:W-:Y:S01]  /*232e0*/  ULDC UR5, c[0x0][0x658] ;  /* 0x0001960000057ab9 */ /* 0x000fe20000000800 */
[----:B------:R-:W-:Y:S01]  /*232f0*/  UMOV UR7, 0xffffffff ;  /* 0xffffffff00077882 */ /* 0x000fe20000000000 */
[----:B------:R-:W-:Y:S01]  /*23300*/  ULDC UR6, c[0x0][0xc] ;  /* 0x0000030000067ab9 */ /* 0x000fe20000000800 */
[----:B------:R-:W-:Y:S01]  /*23310*/  USHF.L.U32 UR9, UR7, UR5, URZ ;  /* 0x0000000507097299 */ /* 0x000fe2000800063f */
[----:B------:R-:W-:Y:S01]  /*23320*/  BSSY B0, `(.L_x_706) ;  /* 0x00000d4000007945 */ /* 0x000fe20003800000 */
[----:B------:R-:W-:Y:S01]  /*23330*/  UMOV UR8, 0x1 ;  /* 0x0000000100087882 */ /* 0x000fe20000000000 */
[----:B------:R-:W-:Y:S01]  /*23340*/  ULDC UR7, c[0x0][0x10] ;  /* 0x0000040000077ab9 */ /* 0x000fe20000000800 */
[----:B------:R-:W-:Y:S01]  /*23350*/  USHF.L.U32 UR5, UR8, UR5, URZ ;  /* 0x0000000508057299 */ /* 0x000fe2000800063f */
[----:B------:R-:W-:Y:S01]  /*23360*/  IMAD.MOV.U32 R8, RZ, RZ, 0x1 ;  /* 0x00000001ff087424 */ /* 0x000fe200078e00ff */
[----:B------:R-:W-:Y:S01]  /*23370*/  UIMAD.WIDE.U32 UR6, UR6, UR7, URZ ;  /* 0x00000007060672a5 */ /* 0x000fe2000f8e003f */
[----:B------:R-:W-:Y:S01]  /*23380*/  IMAD.MOV.U32 R6, RZ, RZ, 0x1 ;  /* 0x00000001ff067424 */ /* 0x000fe200078e00ff */
[----:B------:R-:W-:Y:S01]  /*23390*/  ULDC UR8, c[0x0][0x14] ;  /* 0x0000050000087ab9 */ /* 0x000fe20000000800 */
[----:B------:R-:W-:Y:S01]  /*233a0*/  IMAD.MOV.U32 R7, RZ, RZ, RZ ;  /* 0x000000ffff077224 */ /* 0x000fe200078e00ff */
[----:B------:R-:W-:-:S02]  /*233b0*/  UIMAD.WIDE.U32 UR20, UR6, UR8, URZ ;  /* 0x00000008061472a5 */ /* 0x000fc4000f8e003f */
[----:B------:R-:W-:Y:S01]  /*233c0*/  UIMAD UR7, UR7, UR8, URZ ;  /* 0x00000008070772a4 */ /* 0x000fe2000f8e023f */
[----:B------:R-:W-:Y:S01]  /*233d0*/  ULDC UR4, c[0x0][0x600] ;  /* 0x0001800000047ab9 */ /* 0x000fe20000000800 */
[----:B------:R-:W-:Y:S02]  /*233e0*/  ULOP3.LUT UR24, UR38, 0x2, URZ, 0xfc, !UPT ;  /* 0x0000000226187892 */ /* 0x000fe4000f8efc3f */
[----:B------:R-:W-:Y:S01]  /*233f0*/  UIADD3 UR4, UR4, -0x1, URZ ;  /* 0xffffffff04047890 */ /* 0x000fe2000fffe03f */
[----:B0-----:R-:W-:Y:S01]  /*23400*/  VIADD R0, R0, 0x1f ;  /* 0x0000001f00007836 */ /* 0x001fe20000000000 */
[----:B------:R-:W-:Y:S02]  /*23410*/  ULOP3.LUT UR6, URZ, UR9, URZ, 0x33, !UPT ;  /* 0x000000093f067292 */ /* 0x000fe4000f8e333f */
[----:B------:R-:W-:Y:S02]  /*23420*/  UIADD3 UR7, UR21, UR7, URZ ;  /* 0x0000000715077290 */ /* 0x000fe4000fffe03f */
[----:B------:R-:W-:Y:S01]  /*23430*/  SHF.R.S32.HI R5, RZ, 0x1f, R0 ;  /* 0x0000001fff057819 */ /* 0x000fe20000011400 */
[----:B------:R-:W-:-:S03]  /*23440*/  ULDC.64 UR22, c[0x0][0x198] ;  /* 0x0000660000167ab9 */ /* 0x000fc60000000a00 */
[----:B------:R-:W-:Y:S02]  /*23450*/  LEA.HI R0, R5, R0, RZ, 0x5 ;  /* 0x0000000005007211 */ /* 0x000fe400078f28ff */
[----:B-1----:R-:W-:Y:S02]  /*23460*/  LOP3.LUT R11, R11, 0x1, RZ, 0xc0, !PT ;  /* 0x000000010b0b7812 */ /* 0x002fe400078ec0ff */
[----:B------:R-:W-:-:S05]  /*23470*/  SHF.R.S32.HI R0, RZ, 0x5, R0 ;  /* 0x00000005ff007819 */ /* 0x000fca0000011400 */
[----:B------:R-:W-:-:S07]  /*23480*/  VIADD R16, R0, 0x1 ;  /* 0x0000000100107836 */ /* 0x000fce0000000000 */
.L_x_717:
[----:B------:R-:W-:-:S03]  /*23490*/  UMOV UR8, 0xffffffff ;  /* 0xffffffff00087882 */ /* 0x000fc60000000000 */
[----:B------:R-:W-:Y:S05]  /*234a0*/  BRA.DIV UR8, `(.L_x_707) ;  /* 0x0000001208047947 */ /* 0x000fea000b800000 */
[----:B------:R-:W-:-:S13]  /*234b0*/  ELECT P6, URZ, PT ;  /* 0x00000000003f782f */ /* 0x000fda00038c0000 */
.L_x_729:
[----:B------:R-:W0:Y:S01]  /*234c0*/  LDC R4, c[0x0][0x28c] ;  /* 0x0000a300ff047b82 */ /* 0x000e220000000800 */
[----:B------:R-:W-:Y:S01]  /*234d0*/  BSSY B1, `(.L_x_708) ;  /* 0x000003c000017945 */ /* 0x000fe20003800000 */
[----:B0-----:R-:W-:-:S13]  /*234e0*/  ISETP.LT.OR P6, PT, R4, 0x1, !P6 ;  /* 0x000000010400780c */ /* 0x001fda00077c1670 */
[----:B------:R-:W-:Y:S05]  /*234f0*/  @P6 BRA `(.L_x_709) ;  /* 0x0000000000e46947 */ /* 0x000fea0003800000 */
[----:B------:R-:W-:Y:S01]  /*23500*/  IMAD R5, R2, 0x2, R11 ;  /* 0x0000000202057824 */ /* 0x000fe200078e020b */
[----:B------:R-:W-:Y:S01]  /*23510*/  MOV R4, R16 ;  /* 0x0000001000047202 */ /* 0x000fe20000000f00 */
[----:B------:R-:W-:Y:S02]  /*23520*/  IMAD R2, R3, 0x180, RZ ;  /* 0x0000018003027824 */ /* 0x000fe400078e02ff */
[----:B------:R-:W-:Y:S02]  /*23530*/  IMAD R5, R5, 0x70, RZ ;  /* 0x0000007005057824 */ /* 0x000fe400078e02ff */
[----:B------:R-:W-:Y:S02]  /*23540*/  IMAD.MOV.U32 R13, RZ, RZ, RZ ;  /* 0x000000ffff0d7224 */ /* 0x000fe400078e00ff */
[----:B------:R-:W-:Y:S02]  /*23550*/  IMAD.MOV.U32 R3, RZ, RZ, R6 ;  /* 0x000000ffff037224 */ /* 0x000fe400078e0006 */
[----:B------:R-:W-:-:S07]  /*23560*/  IMAD.MOV.U32 R12, RZ, RZ, R7 ;  /* 0x000000ffff0c7224 */ /* 0x000fce00078e0007 */
.L_x_712:
[----:B------:R-:W0:Y:S01]  /*23570*/  S2R R14, SR_CgaCtaId ;  /* 0x00000000000e7919 */ /* 0x000e220000008800 */
[----:B------:R-:W-:-:S04]  /*23580*/  MOV R9, 0x400 ;  /* 0x0000040000097802 */ /* 0x000fc80000000f00 */
[----:B0-----:R-:W-:Y:S02]  /*23590*/  LEA R9, R14, R9, 0x18 ;  /* 0x000000090e097211 */ /* 0x001fe400078ec0ff */
[----:B------:R-:W-:-:S03]  /*235a0*/  SHF.L.U32 R14, R3, 0x1f, RZ ;  /* 0x0000001f030e7819 */ /* 0x000fc600000006ff */
[----:B------:R-:W-:-:S04]  /*235b0*/  IMAD R15, R12, 0x8, R9 ;  /* 0x000000080c0f7824 */ /* 0x000fc800078e0209 */
[----:B------:R-:W0:Y:S02]  /*235c0*/  SYNCS.PHASECHK.TRANS64.TRYWAIT P0, [R15+URZ+0x28], R14 ;  /* 0x0000280e0f0075a7 */ /* 0x000e24000800017f */
[----:B0-----:R-:W-:Y:S05]  /*235d0*/  @!P0 BRA `(.L_x_710) ;  /* 0x0000000c00d88947 */ /* 0x001fea0003800000 */
.L_x_730:
[----:B------:R-:W1:Y:S01]  /*235e0*/  S2R R17, SR_TID.X ;  /* 0x0000000000117919 */ /* 0x000e620000002100 */
[----:B------:R-:W-:-:S04]  /*235f0*/  UPRMT UR8, UR24, 0x9910, URZ ;  /* 0x0000991018087896 */ /* 0x000fc8000800003f */
[----:B------:R-:W-:Y:S01]  /*23600*/  UISETP.NE.AND UP0, UPT, UR8, 0x2, UPT ;  /* 0x000000020800788c */ /* 0x000fe2000bf05270 */
[----:B-1----:R-:W-:-:S13]  /*23610*/  LOP3.LUT P0, RZ, R17, 0x7f, RZ, 0xc0, !PT ;  /* 0x0000007f11ff7812 */ /* 0x002fda000780c0ff */
[----:B0-----:R-:W0:Y:S02]  /*23620*/  @!P0 LDC R14, c[0x0][0x500] ;  /* 0x00014000ff0e8b82 */ /* 0x001e240000000800 */
[----:B0-----:R0:W-:Y:S01]  /*23630*/  @!P0 SYNCS.ARRIVE.TRANS64 RZ, [R15+URZ], R14 ;  /* 0x0000000e0fff89a7 */ /* 0x0011e2000800003f */
[----:B------:R-:W-:-:S13]  /*23640*/  PLOP3.LUT P0, PT, PT, PT, UP0, 0x80, 0x0 ;  /* 0x000000000000781c */ /* 0x000fda0003f0f008 */
[----:B0-----:R-:W-:Y:S05]  /*23650*/  @P0 BRA `(.L_x_711) ;  /* 0x0000000000040947 */ /* 0x001fea0003800000 */
[----:B------:R-:W-:Y:S01]  /*23660*/  BPT.TRAP 0x1 ;  /* 0x000000040000795c */ /* 0x000fe20000300000 */
.L_x_711:
[----:B------:R-:W-:Y:S01]  /*23670*/  IMAD R14, R12, 0x6000, R9 ;  /* 0x000060000c0e7824 */ /* 0x000fe200078e0209 */
[----:B------:R-:W-:Y:S01]  /*23680*/  R2UR UR18, R2 ;  /* 0x00000000021272ca */ /* 0x000fe200000e0000 */
[----:B------:R-:W-:Y:S01]  /*23690*/  VIADD R4, R4, 0xffffffff ;  /* 0xffffffff04047836 */ /* 0x000fe20000000000 */
[----:B------:R-:W-:Y:S01]  /*236a0*/  R2UR UR9, R15 ;  /* 0x000000000f0972ca */ /* 0x000fe200000e0000 */
[----:B------:R-:W-:Y:S01]  /*236b0*/  UIADD3 UR14, UP0, UR22, 0xf0, URZ ;  /* 0x000000f0160e7890 */ /* 0x000fe2000ff1e03f */
[----:B------:R-:W-:Y:S01]  /*236c0*/  R2UR UR8, R14 ;  /* 0x000000000e0872ca */ /* 0x000fe200000e0000 */
[----:B------:R-:W-:Y:S01]  /*236d0*/  IMAD R14, R12, 0x2, R11 ;  /* 0x000000020c0e7824 */ /* 0x000fe200078e020b */
[----:B------:R-:W-:Y:S01]  /*236e0*/  R2UR UR10, R13 ;  /* 0x000000000d0a72ca */ /* 0x000fe200000e0000 */
[----:B------:R-:W-:Y:S01]  /*236f0*/  UIADD3 UR26, UP1, UR22, 0x1f0, URZ ;  /* 0x000001f0161a7890 */ /* 0x000fe2000ff3e03f */
[----:B------:R-:W-:Y:S01]  /*23700*/  R2UR UR12, R10 ;  /* 0x000000000a0c72ca */ /* 0x000fe200000e0000 */
[----:B------:R-:W-:Y:S01]  /*23710*/  IMAD R14, R14, 0xe00, RZ ;  /* 0x00000e000e0e7824 */ /* 0x000fe200078e02ff */
[----:B------:R-:W-:Y:S01]  /*23720*/  R2UR UR19, R5 ;  /* 0x00000000051372ca */ /* 0x000fe200000e0000 */
[----:B------:R-:W-:Y:S01]  /*23730*/  UIADD3.X UR15, URZ, UR23, URZ, UP0, !UPT ;  /* 0x000000173f0f7290 */ /* 0x000fe200087fe43f */
[----:B------:R-:W-:Y:S01]  /*23740*/  ISETP.GT.AND P1, PT, R4, 0x1, PT ;  /* 0x000000010400780c */ /* 0x000fe20003f24270 */
[----:B------:R-:W-:Y:S01]  /*23750*/  IMAD R14, R14, 0x2, R9 ;  /* 0x000000020e0e7824 */ /* 0x000fe200078e0209 */
[----:B------:R-:W-:Y:S01]  /*23760*/  UIADD3.X UR27, URZ, UR23, URZ, UP1, !UPT ;  /* 0x000000173f1b7290 */ /* 0x000fe20008ffe43f */
[----:B------:R-:W-:Y:S01]  /*23770*/  VIADD R12, R12, 0x1 ;  /* 0x000000010c0c7836 */ /* 0x000fe20000000000 */
[----:B------:R-:W-:Y:S01]  /*23780*/  UMOV UR16, 0x0 ;  /* 0x0000000000107882 */ /* 0x000fe20000000000 */
[----:B------:R-:W-:Y:S01]  /*23790*/  UIADD3 UR8, UR8, 0x100, URZ ;  /* 0x0000010008087890 */ /* 0x000fe2000fffe03f */
[----:B------:R-:W-:Y:S01]  /*237a0*/  R2UR UR11, R14 ;  /* 0x000000000e0b72ca */ /* 0x000fe200000e0000 */
[----:B------:R-:W-:Y:S01]  /*237b0*/  UMOV UR17, 0x10000000 ;  /* 0x1000000000117882 */ /* 0x000fe20000000000 */
[----:B------:R-:W-:Y:S01]  /*237c0*/  ISETP.NE.AND P0, PT, R12, 0x5, PT ;  /* 0x000000050c00780c */ /* 0x000fe20003f05270 */
[----:B------:R-:W-:Y:S01]  /*237d0*/  UMOV UR25, 0x30000 ;  /* 0x0003000000197882 */ /* 0x000fe20000000000 */
[----:B------:R-:W-:-:S02]  /*237e0*/  VIADD R13, R13, 0x20 ;  /* 0x000000200d0d7836 */ /* 0x000fc40000000000 */
[----:B------:R-:W-:Y:S02]  /*237f0*/  SEL R14, RZ, 0x1, P0 ;  /* 0x00000001ff0e7807 */ /* 0x000fe40000000000 */
[----:B------:R-:W-:Y:S02]  /*23800*/  SEL R12, R12, RZ, P0 ;  /* 0x000000ff0c0c7207 */ /* 0x000fe40000000000 */
[----:B------:R-:W-:-:S03]  /*23810*/  LOP3.LUT R3, R3, R14, RZ, 0x3c, !PT ;  /* 0x0000000e03037212 */ /* 0x000fc600078e3cff */
[----:B------:R-:W-:-:S03]  /*23820*/  UIADD3 UR13, UR11, 0x1e100, URZ ;  /* 0x0001e1000b0d7890 */ /* 0x000fc6000fffe03f */
[----:B------:R-:W-:Y:S02]  /*23830*/  UMOV UR11, UR18 ;  /* 0x00000012000b7c82 */ /* 0x000fe40008000000 */
[----:B------:R0:W-:Y:S02]  /*23840*/  UTMALDG.3D [UR8], [UR14], desc[UR16] ;  /* 0x000010080e0075b4 */ /* 0x0001e40008011000 */
[----:B0-----:R-:W-:Y:S01]  /*23850*/  UMOV UR8, UR13 ;  /* 0x0000000d00087c82 */ /* 0x001fe20008000000 */
[----:B------:R-:W-:Y:S02]  /*23860*/  UMOV UR11, UR19 ;  /* 0x00000013000b7c82 */ /* 0x000fe40008000000 */
[----:B------:R0:W-:Y:S02]  /*23870*/  UTMALDG.3D.MULTICAST [UR8], [UR26], UR25, desc[UR16] ;  /* 0x000010081a0073b4 */ /* 0x0001e40008011819 */
[----:B0-----:R-:W-:Y:S05]  /*23880*/  @P1 BRA `(.L_x_712) ;  /* 0xfffffffc00381947 */ /* 0x001fea000383ffff */
.L_x_709:
[----:B------:R-:W-:Y:S05]  /*23890*/  BSYNC B1 ;  /* 0x0000000000017941 */ /* 0x000fea0003800000 */
.L_x_708:
[----:B------:R-:W2:Y:S01]  /*238a0*/  LDL.LU R15, [R1+0x220] ;  /* 0x00022000010f7983 */ /* 0x000ea20000300800 */
[----:B------:R-:W-:Y:S01]  /*238b0*/  LOP3.LUT P0, RZ, R8, 0xff, RZ, 0xc0, !PT ;  /* 0x000000ff08ff7812 */ /* 0x000fe2000780c0ff */
[C---:B------:R-:W-:Y:S01]  /*238c0*/  IMAD.IADD R4, R0.reuse, 0x1, R7 ;  /* 0x0000000100047824 */ /* 0x040fe200078e0207 */
[----:B------:R-:W-:Y:S01]  /*238d0*/  ULDC.64 UR8, c[0x0][0x650] ;  /* 0x0001940000087ab9 */ /* 0x000fe20000000a00 */
[----:B------:R-:W3:Y:S01]  /*238e0*/  LDL.LU R14, [R1+0x224] ;  /* 0x00022400010e7983 */ /* 0x000ee20000300800 */
[----:B------:R-:W-:Y:S01]  /*238f0*/  ISETP.GE.U32.AND P1, PT, R0, 0x5, PT ;  /* 0x000000050000780c */ /* 0x000fe20003f26070 */
[----:B------:R-:W-:Y:S01]  /*23900*/  BSSY B1, `(.L_x_713) ;  /* 0x0000073000017945 */ /* 0x000fe20003800000 */
[----:B------:R-:W-:Y:S01]  /*23910*/  IMAD.MOV.U32 R10, RZ, RZ, -0x1 ;  /* 0xffffffffff0a7424 */ /* 0x000fe200078e00ff */
[----:B------:R-:W-:-:S06]  /*23920*/  PRMT R8, RZ, 0x7610, R8 ;  /* 0x00007610ff087816 */ /* 0x000fcc0000000008 */
[----:B------:R-:W0:Y:S01]  /*23930*/  @P0 S2R R3, SR_CgaCtaId ;  /* 0x0000000000030919 */ /* 0x000e220000008800 */
[----:B------:R-:W-:-:S04]  /*23940*/  @P0 MOV R2, 0x400 ;  /* 0x0000040000020802 */ /* 0x000fc80000000f00 */
[----:B0-----:R-:W-:-:S04]  /*23950*/  @P0 LEA R2, R3, R2, 0x18 ;  /* 0x0000000203020211 */ /* 0x001fc800078ec0ff */
[----:B------:R0:W-:Y:S01]  /*23960*/  @P0 SYNCS.ARRIVE.TRANS64.A1T0 RZ, [R2+URZ+0x68], RZ ;  /* 0x000068ff02ff09a7 */ /* 0x0001e2000810003f */
[----:B------:R-:W-:-:S04]  /*23970*/  ISETP.GT.U32.AND P0, PT, R4, 0x4, PT ;  /* 0x000000040400780c */ /* 0x000fc80003f04070 */
[----:B------:R-:W-:Y:S01]  /*23980*/  ISETP.LT.U32.AND P0, PT, R0, 0x5, P0 ;  /* 0x000000050000780c */ /* 0x000fe20000701070 */
[----:B0-----:R-:W-:Y:S01]  /*23990*/  IMAD.WIDE.U32 R2, R4, -0x33333333, RZ ;  /* 0xcccccccd04027825 */ /* 0x001fe200078e00ff */
[----:B------:R-:W-:-:S04]  /*239a0*/  MOV R2, 0xffffffff ;  /* 0xffffffff00027802 */ /* 0x000fc80000000f00 */
[----:B------:R-:W-:Y:S02]  /*239b0*/  SHF.R.U32.HI R5, RZ, 0x2, R3 ;  /* 0x00000002ff057819 */ /* 0x000fe40000011603 */
[----:B------:R-:W-:-:S03]  /*239c0*/  SEL R3, RZ, 0x1, !P0 ;  /* 0x00000001ff037807 */ /* 0x000fc60004000000 */
[--C-:B------:R-:W-:Y:S01]  /*239d0*/  IMAD R7, R5, -0x5, R4.reuse ;  /* 0xfffffffb05077824 */ /* 0x100fe200078e0204 */
[----:B------:R-:W-:Y:S01]  /*239e0*/  LOP3.LUT R6, R6, R3, RZ, 0x3c, !PT ;  /* 0x0000000306067212 */ /* 0x000fe200078e3cff */
[----:B------:R-:W-:Y:S01]  /*239f0*/  IMAD.MOV.U32 R3, RZ, RZ, -0x1 ;  /* 0xffffffffff037424 */ /* 0x000fe200078e00ff */
[----:B------:R-:W-:Y:S02]  /*23a00*/  PRMT R4, RZ, 0x7610, R4 ;  /* 0x00007610ff047816 */ /* 0x000fe40000000004 */
[----:B------:R-:W-:Y:S02]  /*23a10*/  @P1 LOP3.LUT R6, R6, 0x1, R5, 0x78, !PT ;  /* 0x0000000106061812 */ /* 0x000fe400078e7805 */
[----:B---3--:R-:W-:-:S04]  /*23a20*/  IADD3 R14, P0, R14, UR20, RZ ;  /* 0x000000140e0e7c10 */ /* 0x008fc8000ff1e0ff */
[----:B--2---:R-:W-:Y:S01]  /*23a30*/  IADD3.X R15, R15, UR7, RZ, P0, !PT ;  /* 0x000000070f0f7c10 */ /* 0x004fe200087fe4ff */
[----:B------:R0:W-:Y:S01]  /*23a40*/  STL [R1+0x224], R14 ;  /* 0x0002240e01007387 */ /* 0x0001e20000100800 */
[----:B------:R-:W-:-:S03]  /*23a50*/  ISETP.GE.U32.AND P0, PT, R14, UR8, PT ;  /* 0x000000080e007c0c */ /* 0x000fc6000bf06070 */
[----:B------:R0:W-:Y:S01]  /*23a60*/  STL [R1+0x220], R15 ;  /* 0x0002200f01007387 */ /* 0x0001e20000100800 */
[----:B------:R-:W-:-:S13]  /*23a70*/  ISETP.GE.U32.AND.EX P0, PT, R15, UR9, PT, P0 ;  /* 0x000000090f007c0c */ /* 0x000fda000bf06100 */
[----:B0-----:R-:W-:Y:S05]  /*23a80*/  @P0 BRA `(.L_x_714) ;  /* 0x0000000400680947 */ /* 0x001fea0003800000 */
[----:B------:R-:W0:Y:S01]  /*23a90*/  S2UR UR8, SR_CTAID.X ;  /* 0x00000000000879c3 */ /* 0x000e220000002500 */
[----:B------:R-:W-:Y:S01]  /*23aa0*/  ULDC.64 UR10, c[0x0][0x628] ;  /* 0x00018a00000a7ab9 */ /* 0x000fe20000000a00 */
[----:B------:R-:W-:Y:S01]  /*23ab0*/  ULDC UR9, c[0x0][0x150] ;  /* 0x0000540000097ab9 */ /* 0x000fe20000000800 */
[----:B------:R-:W-:Y:S01]  /*23ac0*/  ISETP.NE.U32.AND P0, PT, RZ, UR10, PT ;  /* 0x0000000aff007c0c */ /* 0x000fe2000bf05070 */
[----:B------:R-:W-:Y:S01]  /*23ad0*/  ULDC UR12, c[0x0][0x630] ;  /* 0x00018c00000c7ab9 */ /* 0x000fe20000000800 */
[----:B------:R-:W-:Y:S01]  /*23ae0*/  ULDC UR14, c[0x0][0x154] ;  /* 0x00005500000e7ab9 */ /* 0x000fe20000000800 */
[----:B------:R-:W-:Y:S01]  /*23af0*/  IMAD.MOV.U32 R3, RZ, RZ, R15 ;  /* 0x000000ffff037224 */ /* 0x000fe200078e000f */
[----:B------:R-:W-:Y:S01]  /*23b00*/  ISETP.NE.AND.EX P0, PT, RZ, UR11, PT, P0 ;  /* 0x0000000bff007c0c */ /* 0x000fe2000bf05300 */
[----:B------:R-:W1:Y:S01]  /*23b10*/  S2UR UR13, SR_CTAID.Y ;  /* 0x00000000000d79c3 */ /* 0x000e620000002600 */
[----:B0-----:R-:W-:-:S05]  /*23b20*/  I2FP.F32.U32 R2, UR8 ;  /* 0x0000000800027c45 */ /* 0x001fca0008201000 */
[----:B------:R-:W-:Y:S01]  /*23b30*/  FMUL R9, R2, UR9 ;  /* 0x0000000902097c20 */ /* 0x000fe20008400000 */
[----:B------:R-:W-:Y:S01]  /*23b40*/  IMAD.MOV.U32 R2, RZ, RZ, R14 ;  /* 0x000000ffff027224 */ /* 0x000fe200078e000e */
[----:B-1----:R-:W-:-:S04]  /*23b50*/  I2FP.F32.U32 R12, UR13 ;  /* 0x0000000d000c7c45 */ /* 0x002fc80008201000 */
[----:B------:R-:W0:Y:S01]  /*23b60*/  F2I.U32.TRUNC.NTZ R9, R9 ;  /* 0x0000000900097305 */ /* 0x000e22000020f000 */
[----:B------:R-:W-:Y:S05]  /*23b70*/  @!P0 BRA `(.L_x_715) ;  /* 0x0000000000288947 */ /* 0x000fea0003800000 */
[----:B------:R-:W-:Y:S02]  /*23b80*/  ULDC UR9, c[0x0][0x634] ;  /* 0x00018d0000097ab9 */ /* 0x000fe40000000800 */
[----:B------:R-:W-:-:S05]  /*23b90*/  IADD3 R3, P0, R14, UR9, RZ ;  /* 0x000000090e037c10 */ /* 0x000fca000ff1e0ff */
[----:B------:R-:W-:-:S04]  /*23ba0*/  IMAD.X R13, RZ, RZ, R15, P0 ;  /* 0x000000ffff0d7224 */ /* 0x000fc800000e060f */
[----:B------:R-:W-:-:S04]  /*23bb0*/  IMAD.WIDE.U32 R4, R13, UR10, RZ ;  /* 0x0000000a0d047c25 */ /* 0x000fc8000f8e00ff */
[----:B------:R-:W-:-:S04]  /*23bc0*/  IMAD.WIDE.U32 R4, P0, R3, UR11, R4 ;  /* 0x0000000b03047c25 */ /* 0x000fc8000f800004 */
[----:B------:R-:W-:-:S04]  /*23bd0*/  IMAD.WIDE.U32 R2, R3, UR10, RZ ;  /* 0x0000000a03027c25 */ /* 0x000fc8000f8e00ff */
[----:B------:R-:W-:Y:S01]  /*23be0*/  IMAD.MOV.U32 R2, RZ, RZ, R5 ;  /* 0x000000ffff027224 */ /* 0x000fe200078e0005 */
[----:B------:R-:W-:Y:S01]  /*23bf0*/  IADD3 RZ, P1, R3, R4, RZ ;  /* 0x0000000403ff7210 */ /* 0x000fe20007f3e0ff */
[----:B------:R-:W-:-:S04]  /*23c00*/  IMAD.X R3, RZ, RZ, RZ, P0 ;  /* 0x000000ffff037224 */ /* 0x000fc800000e06ff */
[----:B------:R-:W-:-:S08]  /*23c10*/  IMAD.WIDE.U32.X R2, R13, UR11, R2, P1 ;  /* 0x0000000b0d027c25 */ /* 0x000fd000088e0402 */
.L_x_715:
[--C-:B------:R-:W-:Y:S01]  /*23c20*/  SHF.R.U64 R10, R2, UR12, R3.reuse ;  /* 0x0000000c020a7c19 */ /* 0x100fe20008001203 */
[----:B------:R-:W-:Y:S01]  /*23c30*/  ULDC.64 UR10, c[0x0][0x620] ;  /* 0x00018800000a7ab9 */ /* 0x000fe20000000a00 */
[----:B------:R-:W-:Y:S01]  /*23c40*/  SHF.R.U32.HI R2, RZ, UR12, R3 ;  /* 0x0000000cff027c19 */ /* 0x000fe20008011603 */
[----:B------:R-:W-:Y:S01]  /*23c50*/  FMUL R12, R12, UR14 ;  /* 0x0000000e0c0c7c20 */ /* 0x000fe20008400000 */
[----:B------:R-:W-:Y:S01]  /*23c60*/  IADD3 R13, P0, RZ, -R10, RZ ;  /* 0x8000000aff0d7210 */ /* 0x000fe20007f1e0ff */
[----:B------:R-:W-:Y:S01]  /*23c70*/  IMAD.MOV.U32 R3, RZ, RZ, R15 ;  /* 0x000000ffff037224 */ /* 0x000fe200078e000f */
[----:B------:R-:W-:Y:S01]  /*23c80*/  ULDC.64 UR14, c[0x0][0x640] ;  /* 0x00019000000e7ab9 */ /* 0x000fe20000000a00 */
[----:B0-----:R-:W-:Y:S02]  /*23c90*/  R2UR UR9, R9 ;  /* 0x00000000090972ca */ /* 0x001fe400000e0000 */
[----:B------:R-:W-:Y:S01]  /*23ca0*/  IMAD.X R2, RZ, RZ, ~R2, P0 ;  /* 0x000000ffff027224 */ /* 0x000fe200000e0e02 */
[----:B------:R-:W0:Y:S01]  /*23cb0*/  F2I.U32.TRUNC.NTZ R12, R12 ;  /* 0x0000000c000c7305 */ /* 0x000e22000020f000 */
[----:B------:R-:W-:-:S02]  /*23cc0*/  ISETP.NE.U32.AND P0, PT, RZ, UR14, PT ;  /* 0x0000000eff007c0c */ /* 0x000fc4000bf05070 */
[----:B------:R-:W-:Y:S02]  /*23cd0*/  IMAD R2, R2, UR10, RZ ;  /* 0x0000000a02027c24 */ /* 0x000fe4000f8e02ff */
[----:B------:R-:W-:Y:S02]  /*23ce0*/  ISETP.NE.AND.EX P0, PT, RZ, UR15, PT, P0 ;  /* 0x0000000fff007c0c */ /* 0x000fe4000bf05300 */
[----:B------:R-:W-:Y:S02]  /*23cf0*/  IMAD R5, R13, UR11, R2 ;  /* 0x0000000b0d057c24 */ /* 0x000fe4000f8e0202 */
[----:B------:R-:W-:-:S04]  /*23d00*/  IMAD.MOV.U32 R2, RZ, RZ, R14 ;  /* 0x000000ffff027224 */ /* 0x000fc800078e000e */
[----:B------:R-:W-:Y:S01]  /*23d10*/  IMAD.WIDE.U32 R2, R13, UR10, R2 ;  /* 0x0000000a0d027c25 */ /* 0x000fe2000f8e0002 */
[----:B------:R-:W-:Y:S01]  /*23d20*/  ULDC UR10, c[0x0][0x618] ;  /* 0x00018600000a7ab9 */ /* 0x000fe20000000800 */
[----:B0-----:R-:W-:Y:S02]  /*23d30*/  R2UR UR11, R12 ;  /* 0x000000000c0b72ca */ /* 0x001fe400000e0000 */
[----:B------:R-:W-:-:S05]  /*23d40*/  IMAD.IADD R3, R3, 0x1, R5 ;  /* 0x0000000103037824 */ /* 0x000fca00078e0205 */
[--C-:B------:R-:W-:Y:S02]  /*23d50*/  SHF.R.U64 R9, R2, UR10, R3.reuse ;  /* 0x0000000a02097c19 */ /* 0x100fe40008001203 */
[----:B------:R-:W-:Y:S01]  /*23d60*/  SHF.R.U32.HI R2, RZ, UR10, R3 ;  /* 0x0000000aff027c19 */ /* 0x000fe20008011603 */
[----:B------:R-:W-:-:S03]  /*23d70*/  ULDC UR10, c[0x0][0x608] ;  /* 0x00018200000a7ab9 */ /* 0x000fc60000000800 */
[--C-:B------:R-:W-:Y:S02]  /*23d80*/  SHF.R.U32.HI R3, RZ, UR10, R2.reuse ;  /* 0x0000000aff037c19 */ /* 0x100fe40008011602 */
[----:B------:R-:W-:Y:S01]  /*23d90*/  SHF.R.U64 R12, R9, UR10, R2 ;  /* 0x0000000a090c7c19 */ /* 0x000fe20008001202 */
[----:B------:R-:W-:Y:S02]  /*23da0*/  ULDC UR10, c[0x0][0x658] ;  /* 0x00019600000a7ab9 */ /* 0x000fe40000000800 */
[--C-:B------:R-:W-:Y:S02]  /*23db0*/  SHF.R.U32.HI R14, RZ, UR10, R3.reuse ;  /* 0x0000000aff0e7c19 */ /* 0x100fe40008011603 */
[----:B------:R-:W-:-:S03]  /*23dc0*/  SHF.R.U64 R13, R12, UR10, R3 ;  /* 0x0000000a0c0d7c19 */ /* 0x000fc60008001203 */
[----:B------:R-:W-:Y:S01]  /*23dd0*/  IMAD.MOV.U32 R3, RZ, RZ, R14 ;  /* 0x000000ffff037224 */ /* 0x000fe200078e000e */
[----:B------:R-:W-:Y:S01]  /*23de0*/  MOV R2, R13 ;  /* 0x0000000d00027202 */ /* 0x000fe20000000f00 */
[----:B------:R-:W-:Y:S06]  /*23df0*/  @!P0 BRA `(.L_x_716) ;  /* 0x0000000000288947 */ /* 0x000fec0003800000 */
        /* <DEDUP_REMOVED lines=10> */
.L_x_716:
[----:B------:R-:W-:Y:S01]  /*23ea0*/  ULDC UR10, c[0x0][0x648] ;  /* 0x00019200000a7ab9 */ /* 0x000fe20000000800 */
[----:B------:R-:W-:Y:S01]  /*23eb0*/  UISETP.NE.AND UP0, UPT, UR39, URZ, UPT ;  /* 0x0000003f2700728c */ /* 0x000fe2000bf05270 */
[----:B------:R-:W-:Y:S01]  /*23ec0*/  SHF.R.U64 R3, R2, UR10, R3 ;  /* 0x0000000a02037c19 */ /* 0x000fe20008001203 */
[----:B------:R-:W-:Y:S01]  /*23ed0*/  ULDC UR10, c[0x0][0x638] ;  /* 0x00018e00000a7ab9 */ /* 0x000fe20000000800 */
[----:B------:R-:W-:Y:S01]  /*23ee0*/  UIADD3 UR11, -UR11, URZ, URZ ;  /* 0x0000003f0b0b7290 */ /* 0x000fe2000fffe13f */
[----:B------:R-:W-:Y:S02]  /*23ef0*/  LOP3.LUT R12, R12, UR6, RZ, 0xc0, !PT ;  /* 0x000000060c0c7c12 */ /* 0x000fe4000f8ec0ff */
[----:B------:R-:W-:Y:S01]  /*23f00*/  IMAD.MOV R2, RZ, RZ, -R3 ;  /* 0x000000ffff027224 */ /* 0x000fe200078e0a03 */
[----:B------:R-:W-:Y:S02]  /*23f10*/  LOP3.LUT R4, R9, UR4, RZ, 0xc0, !PT ;  /* 0x0000000409047c12 */ /* 0x000fe4000f8ec0ff */
[----:B------:R-:W-:Y:S01]  /*23f20*/  IMAD R12, R3, UR5, R12 ;  /* 0x00000005030c7c24 */ /* 0x000fe2000f8e020c */
[----:B------:R-:W-:Y:S01]  /*23f30*/  PLOP3.LUT P0, PT, PT, PT, UP0, 0x40, 0x0 ;  /* 0x000000000000781c */ /* 0x000fe20003f0e808 */
[----:B------:R-:W-:Y:S01]  /*23f40*/  IMAD R13, R2, UR10, R13 ;  /* 0x0000000a020d7c24 */ /* 0x000fe2000f8e020d */
[----:B------:R-:W-:Y:S01]  /*23f50*/  UIADD3 UR10, -UR9, URZ, URZ ;  /* 0x0000003f090a7290 */ /* 0x000fe2000fffe13f */
[----:B------:R-:W-:-:S02]  /*23f60*/  PLOP3.LUT P1, PT, PT, PT, UP0, 0x40, 0x0 ;  /* 0x000000000000781c */ /* 0x000fc40003f2e808 */
[----:B------:R-:W-:Y:S02]  /*23f70*/  ULDC UR9, c[0x0][0x144] ;  /* 0x0000510000097ab9 */ /* 0x000fe40000000800 */
[----:B------:R-:W-:-:S03]  /*23f80*/  UIMAD UR8, UR9, UR10, UR8 ;  /* 0x0000000a090872a4 */ /* 0x000fc6000f8e0208 */
[----:B------:R-:W-:Y:S02]  /*23f90*/  ULDC UR9, c[0x0][0x148] ;  /* 0x0000520000097ab9 */ /* 0x000fe40000000800 */
[----:B------:R-:W-:-:S03]  /*23fa0*/  @UP0 UIMAD UR8, UR9, UR11, UR13 ;  /* 0x0000000b090802a4 */ /* 0x000fc6000f8e020d */
[----:B------:R-:W-:Y:S02]  /*23fb0*/  ULDC UR9, c[0x0][0x600] ;  /* 0x0001800000097ab9 */ /* 0x000fe40000000800 */
[----:B------:R-:W-:Y:S02]  /*23fc0*/  IMAD R4, R13, UR9, R4 ;  /* 0x000000090d047c24 */ /* 0x000fe4000f8e0204 */
[----:B------:R-:W-:Y:S01]  /*23fd0*/  IMAD.U32 R3, RZ, RZ, UR8 ;  /* 0x00000008ff037e24 */ /* 0x000fe2000f8e00ff */
[----:B------:R-:W-:-:S03]  /*23fe0*/  ULDC UR8, c[0x0][0x610] ;  /* 0x0001840000087ab9 */ /* 0x000fc60000000800 */
[----:B------:R-:W-:-:S05]  /*23ff0*/  IMAD R3, R12, UR8, R3 ;  /* 0x000000080c037c24 */ /* 0x000fca000f8e0203 */
[----:B------:R-:W-:Y:S02]  /*24000*/  SEL R2, R4, R3, P0 ;  /* 0x0000000304027207 */ /* 0x000fe40000000000 */
[----:B------:R-:W-:Y:S01]  /*24010*/  SEL R3, R3, R4, P1 ;  /* 0x0000000403037207 */ /* 0x000fe20000800000 */
[----:B------:R-:W-:-:S07]  /*24020*/  IMAD.MOV.U32 R4, RZ, RZ, 0x1 ;  /* 0x00000001ff047424 */ /* 0x000fce00078e00ff */
.L_x_714:
[----:B------:R-:W-:Y:S05]  /*24030*/  BSYNC B1 ;  /* 0x0000000000017941 */ /* 0x000fea0003800000 */
.L_x_713:
[----:B------:R-:W-:-:S13]  /*24040*/  LOP3.LUT P0, RZ, R4, 0xff, RZ, 0xc0, !PT ;  /* 0x000000ff04ff7812 */ /* 0x000fda000780c0ff */
[----:B------:R-:W-:Y:S05]  /*24050*/  @P0 BRA `(.L_x_717) ;  /* 0xfffffff4000c0947 */ /* 0x000fea000383ffff */
[----:B------:R-:W-:Y:S05]  /*24060*/  BSYNC B0 ;  /* 0x0000000000007941 */ /* 0x000fea0003800000 */
.L_x_706:
[----:B------:R-:W-:-:S03]  /*24070*/  UMOV UR8, 0xffffffff ;  /* 0xffffffff00087882 */ /* 0x000fc60000000000 */
[----:B------:R-:W-:Y:S05]  /*24080*/  BRA.DIV UR8, `(.L_x_718) ;  /* 0x0000000608407947 */ /* 0x000fea000b800000 */
[----:B------:R-:W-:-:S13]  /*24090*/  ELECT P6, URZ, PT ;  /* 0x00000000003f782f */ /* 0x000fda00038c0000 */
.L_x_733:
[----:B------:R-:W-:Y:S04]  /*240a0*/  BSSY B0, `(.L_x_719) ;  /* 0x0000035000007945 */ /* 0x000fe80003800000 */
[----:B------:R-:W-:Y:S05]  /*240b0*/  @!P6 BRA `(.L_x_720) ;  /* 0x0000000000cce947 */ /* 0x000fea0003800000 */
[----:B------:R-:W-:-:S04]  /*240c0*/  ULOP3.LUT UR8, UR38, 0x2, URZ, 0xfc, !UPT ;  /* 0x0000000226087892 */ /* 0x000fc8000f8efc3f */
[----:B------:R-:W-:-:S06]  /*240d0*/  UISETP.NE.AND UP0, UPT, UR8, 0x3, UPT ;  /* 0x000000030800788c */ /* 0x000fcc000bf05270 */
[----:B------:R-:W-:-:S13]  /*240e0*/  PLOP3.LUT P0, PT, PT, PT, UP0, 0x80, 0x0 ;  /* 0x000000000000781c */ /* 0x000fda0003f0f008 */
[----:B------:R-:W-:Y:S05]  /*240f0*/  @!P0 BRA `(.L_x_721) ;  /* 0x0000000000048947 */ /* 0x000fea0003800000 */
[----:B------:R-:W-:Y:S01]  /*24100*/  BPT.TRAP 0x1 ;  /* 0x000000040000795c */ /* 0x000fe20000300000 */
.L_x_721:
[----:B------:R-:W0:Y:S01]  /*24110*/  S2R R3, SR_CgaCtaId ;  /* 0x0000000000037919 */ /* 0x000e220000008800 */
[----:B------:R-:W-:Y:S02]  /*24120*/  MOV R0, 0x400 ;  /* 0x0000040000007802 */ /* 0x000fe40000000f00 */
[----:B------:R-:W-:Y:S02]  /*24130*/  SHF.L.U32 R2, R6, 0x1f, RZ ;  /* 0x0000001f06027819 */ /* 0x000fe400000006ff */
[----:B0-----:R-:W-:-:S05]  /*24140*/  LEA R0, R3, R0, 0x18 ;  /* 0x0000000003007211 */ /* 0x001fca00078ec0ff */
[----:B------:R-:W-:-:S04]  /*24150*/  VIADD R0, R0, 0x28 ;  /* 0x0000002800007836 */ /* 0x000fc80000000000 */
[----:B------:R-:W-:-:S04]  /*24160*/  IMAD R3, R7, 0x8, R0 ;  /* 0x0000000807037824 */ /* 0x000fc800078e0200 */
[----:B------:R-:W0:Y:S02]  /*24170*/  SYNCS.PHASECHK.TRANS64.TRYWAIT P0, [R3+URZ], R2 ;  /* 0x00000002030075a7 */ /* 0x000e24000800017f */
[----:B0-----:R-:W-:Y:S05]  /*24180*/  @!P0 BRA `(.L_x_722) ;  /* 0x0000000400208947 */ /* 0x001fea0003800000 */
.L_x_734:
[----:B------:R-:W-:-:S05]  /*24190*/  VIADD R7, R7, 0x1 ;  /* 0x0000000107077836 */ /* 0x000fca0000000000 */
[----:B------:R-:W-:-:S04]  /*241a0*/  ISETP.NE.AND P0, PT, R7, 0x5, PT ;  /* 0x000000050700780c */ /* 0x000fc80003f05270 */
[----:B0-----:R-:W-:Y:S02]  /*241b0*/  SEL R3, RZ, 0x1, P0 ;  /* 0x00000001ff037807 */ /* 0x001fe40000000000 */
[----:B------:R-:W-:Y:S02]  /*241c0*/  SEL R7, R7, RZ, P0 ;  /* 0x000000ff07077207 */ /* 0x000fe40000000000 */
[----:B------:R-:W-:Y:S02]  /*241d0*/  LOP3.LUT R6, R6, R3, RZ, 0x3c, !PT ;  /* 0x0000000306067212 */ /* 0x000fe400078e3cff */
[----:B------:R-:W-:Y:S02]  /*241e0*/  LEA R3, R7, R0, 0x3 ;  /* 0x0000000007037211 */ /* 0x000fe400078e18ff */
[----:B------:R-:W-:-:S04]  /*241f0*/  SHF.L.U32 R2, R6, 0x1f, RZ ;  /* 0x0000001f06027819 */ /* 0x000fc800000006ff */
[----:B------:R-:W0:Y:S02]  /*24200*/  SYNCS.PHASECHK.TRANS64.TRYWAIT P0, [R3+URZ], R2 ;  /* 0x00000002030075a7 */ /* 0x000e24000800017f */
[----:B0-----:R-:W-:Y:S05]  /*24210*/  @!P0 BRA `(.L_x_723) ;  /* 0x0000000400108947 */ /* 0x001fea0003800000 */
.L_x_735:
[----:B0-----:R-:W-:-:S05]  /*24220*/  VIADD R2, R7, 0x1 ;  /* 0x0000000107027836 */ /* 0x001fca0000000000 */
[----:B------:R-:W-:-:S04]  /*24230*/  ISETP.NE.AND P0, PT, R2, 0x5, PT ;  /* 0x000000050200780c */ /* 0x000fc80003f05270 */
[----:B------:R-:W-:Y:S02]  /*24240*/  SEL R3, RZ, 0x1, P0 ;  /* 0x00000001ff037807 */ /* 0x000fe40000000000 */
[----:B------:R-:W-:Y:S02]  /*24250*/  SEL R5, R2, RZ, P0 ;  /* 0x000000ff02057207 */ /* 0x000fe40000000000 */
[----:B------:R-:W-:-:S03]  /*24260*/  LOP3.LUT R6, R6, R3, RZ, 0x3c, !PT ;  /* 0x0000000306067212 */ /* 0x000fc600078e3cff */
[----:B------:R-:W-:Y:S01]  /*24270*/  IMAD R3, R5, 0x8, R0 ;  /* 0x0000000805037824 */ /* 0x000fe200078e0200 */
[----:B------:R-:W-:-:S04]  /*24280*/  SHF.L.U32 R2, R6, 0x1f, RZ ;  /* 0x0000001f06027819 */ /* 0x000fc800000006ff */
[----:B------:R-:W0:Y:S02]  /*24290*/  SYNCS.PHASECHK.TRANS64.TRYWAIT P0, [R3+URZ], R2 ;  /* 0x00000002030075a7 */ /* 0x000e24000800017f */
[----:B0-----:R-:W-:Y:S05]  /*242a0*/  @!P0 BRA `(.L_x_724) ;  /* 0x0000000400008947 */ /* 0x001fea0003800000 */
.L_x_736:
        /* <DEDUP_REMOVED lines=9> */
.L_x_737:
[----:B0-----:R-:W-:-:S05]  /*24340*/  VIADD R2, R5, 0x1 ;  /* 0x0000000105027836 */ /* 0x001fca0000000000 */
[----:B------:R-:W-:-:S04]  /*24350*/  ISETP.NE.AND P0, PT, R2, 0x5, PT ;  /* 0x000000050200780c */ /* 0x000fc80003f05270 */
[----:B------:R-:W-:Y:S02]  /*24360*/  SEL R4, RZ, 0x1, P0 ;  /* 0x00000001ff047807 */ /* 0x000fe40000000000 */
[----:B------:R-:W-:Y:S02]  /*24370*/  SEL R3, R2, RZ, P0 ;  /* 0x000000ff02037207 */ /* 0x000fe40000000000 */
[----:B------:R-:W-:-:S03]  /*24380*/  LOP3.LUT R4, R7, R4, RZ, 0x3c, !PT ;  /* 0x0000000407047212 */ /* 0x000fc600078e3cff */
[----:B------:R-:W-:Y:S01]  /*24390*/  IMAD R3, R3, 0x8, R0 ;  /* 0x0000000803037824 */ /* 0x000fe200078e0200 */
[----:B------:R-:W-:-:S07]  /*243a0*/  SHF.L.U32 R0, R4, 0x1f, RZ ;  /* 0x0000001f04007819 */ /* 0x000fce00000006ff */
.L_x_726:
[----:B0-----:R0:W1:Y:S02]  /*243b0*/  SYNCS.PHASECHK.TRANS64.TRYWAIT P0, [R3+URZ], R0 ;  /* 0x00000000030075a7 */ /* 0x001064000800017f */
[----:B-1----:R-:W-:Y:S05]  /*243c0*/  @!P0 NANOSLEEP.SYNCS 0x989680 ;  /* 0x009896800000895d */ /* 0x002fea0003900000 */
[----:B------:R-:W1:Y:S02]  /*243d0*/  @!P0 SYNCS.PHASECHK.TRANS64 P0, [R3+URZ], R0 ;  /* 0x00000000030085a7 */ /* 0x000e64000800007f */
[----:B-1----:R-:W-:Y:S05]  /*243e0*/  @!P0 BRA `(.L_x_726) ;  /* 0xfffffffc00f08947 */ /* 0x002fea000383ffff */
.L_x_720:
[----:B------:R-:W-:Y:S05]  /*243f0*/  BSYNC B0 ;  /* 0x0000000000007941 */ /* 0x000fea0003800000 */
.L_x_719:
[----:B------:R-:W-:Y:S05]  /*24400*/  EXIT ;  /* 0x000000000000794d */ /* 0x000fea0003800000 */
.L_x_21:
[----:B-1----:R1:W2:Y:S02]  /*24410*/  SYNCS.PHASECHK.TRANS64.TRYWAIT P1, [R3+URZ], R0 ;  /* 0x00000000030075a7 */ /* 0x0022a4000802017f */
[----:B--2---:R-:W-:Y:S05]  /*24420*/  @!P1 NANOSLEEP.SYNCS 0x989680 ;  /* 0x009896800000995d */ /* 0x004fea0003900000 */
[----:B------:R-:W2:Y:S02]  /*24430*/  @!P1 SYNCS.PHASECHK.TRANS64 P1, [R3+URZ], R0 ;  /* 0x00000000030095a7 */ /* 0x000ea4000802007f */
[----:B--2---:R-:W-:Y:S05]  /*24440*/  @!P1 BRA `(.L_x_21) ;  /* 0xfffffffc00f09947 */ /* 0x004fea000383ffff */
[----:B------:R-:W-:Y:S05]  /*24450*/  BRA `(.L_x_20) ;  /* 0xfffffdd000a47947 */ /* 0x000fea000383ffff */
.L_x_26:
[----:B-1----:R-:W-:-:S04]  /*24460*/  IMAD.U32 R6, RZ, RZ, UR4 ;  /* 0x00000004ff067e24 */ /* 0x002fc8000f8e00ff */
[----:B------:R1:W2:Y:S03]  /*24470*/  SYNCS.PHASECHK.TRANS64.TRYWAIT P1, [R6+URZ], R4 ;  /* 0x00000004060075a7 */ /* 0x0002a6000802017f */
[----:B--2---:R-:W-:Y:S05]  /*24480*/  @!P1 NANOSLEEP.SYNCS 0x989680 ;  /* 0x009896800000995d */ /* 0x004fea0003900000 */
[----:B------:R-:W2:Y:S02]  /*24490*/  @!P1 SYNCS.PHASECHK.TRANS64 P1, [R6+URZ], R4 ;  /* 0x00000004060095a7 */ /* 0x000ea4000802007f */
[----:B--2---:R-:W-:Y:S05]  /*244a0*/  @!P1 BRA `(.L_x_26) ;  /* 0xfffffffc00ec9947 */ /* 0x004fea000383ffff */
[----:B------:R-:W-:Y:S05]  /*244b0*/  BRA `(.L_x_25) ;  /* 0xfffffe0000847947 */ /* 0x000fea000383ffff */
.L_x_707:
[----:B------:R-:W-:Y:S01]  /*244c0*/  BSSY B1, `(.L_x_727) ;  /* 0x0000006000017945 */ /* 0x000fe20003800000 */
[----:B------:R-:W-:-:S07]  /*244d0*/  IMAD.MOV.U32 R15, RZ, RZ, -0x1 ;  /* 0xffffffffff0f7424 */ /* 0x000fce00078e00ff */
[----:B------:R-:W-:Y:S05]  /*244e0*/  WARPSYNC.COLLECTIVE R15, `(.L_x_728) ;  /* 0x000000000f0c7348 */ /* 0x000fea0003c00000 */
[----:B------:R-:W-:Y:S02]  /*244f0*/  ELECT P6, UR62, PT ;  /* 0x00000000003e782f */ /* 0x000fe400038c0000 */
[----:B------:R-:W-:Y:S01]  /*24500*/  MOV R14, UR62 ;  /* 0x0000003e000e7c02 */ /* 0x000fe20008000f00 */
[----:B------:R-:W-:Y:S10]  /*24510*/  ENDCOLLECTIVE ;  /* 0x000000000000791b */ /* 0x000ff40003800000 */
.L_x_728:
[----:B------:R-:W-:Y:S05]  /*24520*/  BSYNC B1 ;  /* 0x0000000000017941 */ /* 0x000fea0003800000 */
.L_x_727:
[----:B------:R-:W-:Y:S05]  /*24530*/  BRA `(.L_x_729) ;  /* 0xffffffec00e07947 */ /* 0x000fea000383ffff */
.L_x_710:
[----:B0-----:R0:W1:Y:S02]  /*24540*/  SYNCS.PHASECHK.TRANS64.TRYWAIT P0, [R15+URZ+0x28], R14 ;  /* 0x0000280e0f0075a7 */ /* 0x001064000800017f */
[----:B-1----:R-:W-:Y:S05]  /*24550*/  @!P0 NANOSLEEP.SYNCS 0x989680 ;  /* 0x009896800000895d */ /* 0x002fea0003900000 */
[----:B------:R-:W1:Y:S02]  /*24560*/  @!P0 SYNCS.PHASECHK.TRANS64 P0, [R15+URZ+0x28], R14 ;  /* 0x0000280e0f0085a7 */ /* 0x000e64000800007f */
[----:B-1----:R-:W-:Y:S05]  /*24570*/  @!P0 BRA `(.L_x_710) ;  /* 0xfffffffc00f08947 */ /* 0x002fea000383ffff */
[----:B------:R-:W-:Y:S05]  /*24580*/  BRA `(.L_x_730) ;  /* 0xfffffff000147947 */ /* 0x000fea000383ffff */
.L_x_718:
[----:B------:R-:W-:Y:S01]  /*24590*/  BSSY B0, `(.L_x_731) ;  /* 0x0000006000007945 */ /* 0x000fe20003800000 */
[----:B------:R-:W-:-:S07]  /*245a0*/  IMAD.MOV.U32 R15, RZ, RZ, -0x1 ;  /* 0xffffffffff0f7424 */ /* 0x000fce00078e00ff */
[----:B------:R-:W-:Y:S05]  /*245b0*/  WARPSYNC.COLLECTIVE R15, `(.L_x_732) ;  /* 0x000000000f0c7348 */ /* 0x000fea0003c00000 */
[----:B------:R-:W-:Y:S02]  /*245c0*/  ELECT P6, UR62, PT ;  /* 0x00000000003e782f */ /* 0x000fe400038c0000 */
[----:B------:R-:W-:Y:S01]  /*245d0*/  MOV R14, UR62 ;  /* 0x0000003e000e7c02 */ /* 0x000fe20008000f00 */
[----:B------:R-:W-:Y:S10]  /*245e0*/  ENDCOLLECTIVE ;  /* 0x000000000000791b */ /* 0x000ff40003800000 */
.L_x_732:
[----:B------:R-:W-:Y:S05]  /*245f0*/  BSYNC B0 ;  /* 0x0000000000007941 */ /* 0x000fea0003800000 */
.L_x_731:
[----:B------:R-:W-:Y:S05]  /*24600*/  BRA `(.L_x_733) ;  /* 0xfffffff800a47947 */ /* 0x000fea000383ffff */
.L_x_722:
[----:B0-----:R0:W1:Y:S02]  /*24610*/  SYNCS.PHASECHK.TRANS64.TRYWAIT P0, [R3+URZ], R2 ;  /* 0x00000002030075a7 */ /* 0x001064000800017f */
[----:B-1----:R-:W-:Y:S05]  /*24620*/  @!P0 NANOSLEEP.SYNCS 0x989680 ;  /* 0x009896800000895d */ /* 0x002fea0003900000 */
[----:B------:R-:W1:Y:S02]  /*24630*/  @!P0 SYNCS.PHASECHK.TRANS64 P0, [R3+URZ], R2 ;  /* 0x00000002030085a7 */ /* 0x000e64000800007f */
[----:B-1----:R-:W-:Y:S05]  /*24640*/  @!P0 BRA `(.L_x_722) ;  /* 0xfffffffc00f08947 */ /* 0x002fea000383ffff */
[----:B------:R-:W-:Y:S05]  /*24650*/  BRA `(.L_x_734) ;  /* 0xfffffff800cc7947 */ /* 0x000fea000383ffff */
.L_x_723:
[----:B0-----:R0:W1:Y:S02]  /*24660*/  SYNCS.PHASECHK.TRANS64.TRYWAIT P0, [R3+URZ], R2 ;  /* 0x00000002030075a7 */ /* 0x001064000800017f */
[----:B-1----:R-:W-:Y:S05]  /*24670*/  @!P0 NANOSLEEP.SYNCS 0x989680 ;  /* 0x009896800000895d */ /* 0x002fea0003900000 */
[----:B------:R-:W1:Y:S02]  /*24680*/  @!P0 SYNCS.PHASECHK.TRANS64 P0, [R3+URZ], R2 ;  /* 0x00000002030085a7 */ /* 0x000e64000800007f */
[----:B-1----:R-:W-:Y:S05]  /*24690*/  @!P0 BRA `(.L_x_723) ;  /* 0xfffffffc00f08947 */ /* 0x002fea000383ffff */
[----:B------:R-:W-:Y:S05]  /*246a0*/  BRA `(.L_x_735) ;  /* 0xfffffff800dc7947 */ /* 0x000fea000383ffff */
.L_x_724:
[----:B0-----:R0:W1:Y:S02]  /*246b0*/  SYNCS.PHASECHK.TRANS64.TRYWAIT P0, [R3+URZ], R2 ;  /* 0x00000002030075a7 */ /* 0x001064000800017f */
[----:B-1----:R-:W-:Y:S05]  /*246c0*/  @!P0 NANOSLEEP.SYNCS 0x989680 ;  /* 0x009896800000895d */ /* 0x002fea0003900000 */
[----:B------:R-:W1:Y:S02]  /*246d0*/  @!P0 SYNCS.PHASECHK.TRANS64 P0, [R3+URZ], R2 ;  /* 0x00000002030085a7 */ /* 0x000e64000800007f */
[----:B-1----:R-:W-:Y:S05]  /*246e0*/  @!P0 BRA `(.L_x_724) ;  /* 0xfffffffc00f08947 */ /* 0x002fea000383ffff */
[----:B------:R-:W-:Y:S05]  /*246f0*/  BRA `(.L_x_736) ;  /* 0xfffffff800ec7947 */ /* 0x000fea000383ffff */
.L_x_725:
[----:B0-----:R0:W1:Y:S02]  /*24700*/  SYNCS.PHASECHK.TRANS64.TRYWAIT P0, [R3+URZ], R2 ;  /* 0x00000002030075a7 */ /* 0x001064000800017f */
[----:B-1----:R-:W-:Y:S05]  /*24710*/  @!P0 NANOSLEEP.SYNCS 0x989680 ;  /* 0x009896800000895d */ /* 0x002fea0003900000 */
[----:B------:R-:W1:Y:S02]  /*24720*/  @!P0 SYNCS.PHASECHK.TRANS64 P0, [R3+URZ], R2 ;  /* 0x00000002030085a7 */ /* 0x000e64000800007f */
[----:B-1----:R-:W-:Y:S05]  /*24730*/  @!P0 BRA `(.L_x_725) ;  /* 0xfffffffc00f08947 */ /* 0x002fea000383ffff */
[----:B------:R-:W-:Y:S05]  /*24740*/  BRA `(.L_x_737) ;  /* 0xfffffff800fc7947 */ /* 0x000fea000383ffff */
.L_x_738:
[----:B------:R-:W-:-:S00]  /*24750*/  BRA `(.L_x_738) ;  /* 0xfffffffc00fc7947 */ /* 0x000fc0000383ffff */
[----:B------:R-:W-:-:S00]  /*24760*/  NOP ;  /* 0x0000000000007918 */ /* 0x000fc00000000000 */
        /* <DEDUP_REMOVED lines=9> */
.L_x_739:


//--------------------- .nv.global.init           --------------------------
	.section	.nv.global.init,"aw",@progbits
.nv.global.init:
	.type		$str$22,@object
	.size		$str$22,($str$23 - $str$22)
$str$22:
        /*0000*/ 	.byte	0x6b, 0x5f, 0x74, 0x69, 0x6c, 0x65, 0x5f, 0x63, 0x6f, 0x75, 0x6e, 0x74, 0x20, 0x3e, 0x3d, 0x20
        /*0010*/ 	.byte	0x31, 0x00
	.type		$str$23,@object
	.size		$str$23,(__unnamed_1 - $str$23)
$str$23:
        /*0012*/ 	.byte	0x2f, 0x74, 0x6d, 0x70, 0x2f, 0x63, 0x75, 0x74, 0x6c, 0x61, 0x73, 0x73, 0x5f, 0x73, 0x77, 0x65
        /*0022*/ 	.byte	0x65, 0x70, 0x5f, 0x73, 0x72, 0x63, 0x2f, 0x69, 0x6e, 0x63, 0x6c, 0x75, 0x64, 0x65, 0x2f, 0x63
        /*0032*/ 	.byte	0x75, 0x74, 0x6c, 0x61, 0x73, 0x73, 0x2f, 0x67, 0x65, 0x6d, 0x6d, 0x2f, 0x63, 0x6f, 0x6c, 0x6c
        /*0042*/ 	.byte	0x65, 0x63, 0x74, 0x69, 0x76, 0x65, 0x2f, 0x73, 0x6d, 0x39, 0x30, 0x5f, 0x6d, 0x6d, 0x61, 0x5f
        /*0052*/ 	.byte	0x74, 0x6d, 0x61, 0x5f, 0x67, 0x6d, 0x6d, 0x61, 0x5f, 0x73, 0x73, 0x5f, 0x77, 0x61, 0x72, 0x70
        /*0062*/ 	.byte	0x73, 0x70, 0x65, 0x63, 0x69, 0x61, 0x6c, 0x69, 0x7a, 0x65, 0x64, 0x2e, 0x68, 0x70, 0x70, 0x00
	.type		__unnamed_1,@object
	.size		__unnamed_1,(.L_0 - __unnamed_1)
__unnamed_1:
        /* <DEDUP_REMOVED lines=181> */
        /*0bc2*/ 	.byte	0x74, 0x69, 0x74, 0x79, 0x5d, 0x00
.L_0:


//--------------------- .nv.shared._ZN7cutlass13device_kernelINS_4gemm6kernel13GemmUniversalIN4cute5tupleIJiiiiEEENS1_10collective13CollectiveMmaINS1_34MainloopSm90TmaGmmaWarpSpecializedILi5ENS5_IJNS4_1CILi2EEENSA_ILi1EEESC_EEENS1_35KernelTmaWarpSpecializedCooperativeEEENS5_IJNSA_ILi384EEENSA_ILi224EEENSA_ILi32EEEEEENS_6half_tENS5_IJlSC_lEEESK_SL_NS4_8TiledMMAINS4_8MMA_AtomIJNS4_4SM904GMMA25MMA_64x32x16_F32F16F16_SSILNSP_5MajorE0ELSR_0ELNSP_7ScaleInE1ELSS_1EEEEEENS4_6LayoutISD_NS5_IJSC_NSA_ILi0EEESW_EEEEENS5_IJNS4_10UnderscoreESZ_SZ_EEEEENS4_13SM90_TMA_LOADENS4_14ComposedLayoutINS4_7SwizzleILi2ELi4ELi3EEENS4_18smem_ptr_flag_bitsILi16EEENSV_INS5_IJNSA_ILi8EEESI_EEENS5_IJSI_SC_EEEEEEEvNS4_8identityENS4_23SM90_TMA_LOAD_MULTICASTES1C_vS1D_EENS_8epilogue10collective6detail29Sm90TmaWarpSpecializedAdapterINS1H_15DefaultEpilogueISK_SL_SL_NS1G_6thread17LinearCombinationISK_Li1EffLNS1L_9ScaleType4KindE0ELNS_15FloatRoundStyleE2ESK_EENS1_15EpilogueDefaultEEEEEvvEEEEvNT_6ParamsE --------------------------
	.section	.nv.shared._ZN7cutlass13device_kernelINS_4gemm6kernel13GemmUniversalIN4cute5tupleIJiiiiEEENS1_10collective13CollectiveMmaINS1_34MainloopSm90TmaGmmaWarpSpecializedILi5ENS5_IJNS4_1CILi2EEENSA_ILi1EEESC_EEENS1_35KernelTmaWarpSpecializedCooperativeEEENS5_IJNSA_ILi384EEENSA_ILi224EEENSA_ILi32EEEEEENS_6half_tENS5_IJlSC_lEEESK_SL_NS4_8TiledMMAINS4_8MMA_AtomIJNS4_4SM904GMMA25MMA_64x32x16_F32F16F16_SSILNSP_5MajorE0ELSR_0ELNSP_7ScaleInE1ELSS_1EEEEEENS4_6LayoutISD_NS5_IJSC_NSA_ILi0EEESW_EEEEENS5_IJNS4_10UnderscoreESZ_SZ_EEEEENS4_13SM90_TMA_LOADENS4_14ComposedLayoutINS4_7SwizzleILi2ELi4ELi3EEENS4_18smem_ptr_flag_bitsILi16EEENSV_INS5_IJNSA_ILi8EEESI_EEENS5_IJSI_SC_EEEEEEEvNS4_8identityENS4_23SM90_TMA_LOAD_MULTICASTES1C_vS1D_EENS_8epilogue10collective6detail29Sm90TmaWarpSpecializedAdapterINS1H_15DefaultEpilogueISK_SL_SL_NS1G_6thread17LinearCombinationISK_Li1EffLNS1L_9ScaleType4KindE0ELNS_15FloatRoundStyleE2ESK_EENS1_15EpilogueDefaultEEEEEvvEEEEvNT_6ParamsE,"aw",@nobits
	.sectionflags	@""
	.align	16
	.zero		1024


//--------------------- .nv.shared.reserved.0     --------------------------
	.section	.nv.shared.reserved.0,"aw",@nobits
	.weak		__nv_reservedSMEM_offset_0_alias
	.size		__nv_reservedSMEM_offset_0_alias, 0, 0
	.other		__nv_reservedSMEM_offset_0_alias,@"STO_CUDA_RESERVED_SHARED STV_DEFAULT"
__nv_reservedSMEM_offset_0_alias:
	.zero		0


//--------------------- .nv.global                --------------------------
	.section	.nv.global,"aw",@nobits
.nv.global:
	.type		_ZN40_INTERNAL_17a6a049_4_k_cu_1d7235e5_176084cute1_E,@object
	.size		_ZN40_INTERNAL_17a6a049_4_k_cu_1d7235e5_176084cute1_E,(_ZN40_INTERNAL_17a6a049_4_k_cu_1d7235e5_176084cuda3std3__45__cpo6cbeginE - _ZN40_INTERNAL_17a6a049_4_k_cu_1d7235e5_176084cute1_E)
_ZN40_INTERNAL_17a6a049_4_k_cu_1d7235e5_176084cute1_E:
	.zero		1
	.type		_ZN40_INTERNAL_17a6a049_4_k_cu_1d7235e5_176084cuda3std3__45__cpo6cbeginE,@object
	.size		_ZN40_INTERNAL_17a6a049_4_k_cu_1d7235e5_176084cuda3std3__45__cpo6cbeginE,(_ZN40_INTERNAL_17a6a049_4_k_cu_1d7235e5_176084cuda3std3__48in_placeE - _ZN40_INTERNAL_17a6a049_4_k_cu_1d7235e5_176084cuda3std3__45__cpo6cbeginE)
_ZN40_INTERNAL_17a6a049_4_k_cu_1d7235e5_176084cuda3std3__45__cpo6cbeginE:
	.zero		1
	.type		_ZN40_INTERNAL_17a6a049_4_k_cu_1d7235e5_176084cuda3std3__48in_placeE,@object
	.size		_ZN40_INTERNAL_17a6a049_4_k_cu_1d7235e5_176084cuda3std3__48in_placeE,(_ZN40_INTERNAL_17a6a049_4_k_cu_1d7235e5_176084cuda3std6ranges3__45__cpo9iter_moveE - _ZN40_INTERNAL_17a6a049_4_k_cu_1d7235e5_176084cuda3std3__48in_placeE)
_ZN40_INTERNAL_17a6a049_4_k_cu_1d7235e5_176084cuda3std3__48in_placeE:
	.zero		1
	.type		_ZN40_INTERNAL_17a6a049_4_k_cu_1d7235e5_176084cuda3std6ranges3__45__cpo9iter_moveE,@object
	.size		_ZN40_INTERNAL_17a6a049_4_k_cu_1d7235e5_176084cuda3std6ranges3__45__cpo9iter_moveE,(_ZN40_INTERNAL_17a6a049_4_k_cu_1d7235e5_176084cuda3std3__45__cpo5beginE - _ZN40_INTERNAL_17a6a049_4_k_cu_1d7235e5_176084cuda3std6ranges3__45__cpo9iter_moveE)
_ZN40_INTERNAL_17a6a049_4_k_cu_1d7235e5_176084cuda3std6ranges3__45__cpo9iter_moveE:
	.zero		1
	.type		_ZN40_INTERNAL_17a6a049_4_k_cu_1d7235e5_176084cuda3std3__45__cpo5beginE,@object
	.size		_ZN40_INTERNAL_17a6a049_4_k_cu_1d7235e5_176084cuda3std3__45__cpo5beginE,(_ZN40_INTERNAL_17a6a049_4_k_cu_1d7235e5_176084cuda3std3__442_GLOBAL__N__17a6a049_4_k_cu_1d7235e5_176086ignoreE - _ZN40_INTERNAL_17a6a049_4_k_cu_1d7235e5_176084cuda3std3__45__cpo5beginE)
_ZN40_INTERNAL_17a6a049_4_k_cu_1d7235e5_176084cuda3std3__45__cpo5beginE:
	.zero		1
	.type		_ZN40_INTERNAL_17a6a049_4_k_cu_1d7235e5_176084cuda3std3__442_GLOBAL__N__17a6a049_4_k_cu_1d7235e5_176086ignoreE,@object
	.size		_ZN40_INTERNAL_17a6a049_4_k_cu_1d7235e5_176084cuda3std3__442_GLOBAL__N__17a6a049_4_k_cu_1d7235e5_176086ignoreE,(_ZN40_INTERNAL_17a6a049_4_k_cu_1d7235e5_176084cute7productE - _ZN40_INTERNAL_17a6a049_4_k_cu_1d7235e5_176084cuda3std3__442_GLOBAL__N__17a6a049_4_k_cu_1d7235e5_176086ignoreE)
_ZN40_INTERNAL_17a6a049_4_k_cu_1d7235e5_176084cuda3std3__442_GLOBAL__N__17a6a049_4_k_cu_1d7235e5_176086ignoreE:
	.zero		1
	.type		_ZN40_INTERNAL_17a6a049_4_k_cu_1d7235e5_176084cute7productE,@object
	.size		_ZN40_INTERNAL_17a6a049_4_k_cu_1d7235e5_176084cute7productE,(_ZN40_INTERNAL_17a6a049_4_k_cu_1d7235e5_176084cuda3std3__45__cpo3endE - _ZN40_INTERNAL_17a6a049_4_k_cu_1d7235e5_176084cute7productE)
_ZN40_INTERNAL_17a6a049_4_k_cu_1d7235e5_176084cute7productE:
	.zero		1
	.type		_ZN40_INTERNAL_17a6a049_4_k_cu_1d7235e5_176084cuda3std3__45__cpo3endE,@object
	.size		_ZN40_INTERNAL_17a6a049_4_k_cu_1d7235e5_176084cuda3std3__45__cpo3endE,(_ZN40_INTERNAL_17a6a049_4_k_cu_1d7235e5_176084cuda3std3__419piecewise_constructE - _ZN40_INTERNAL_17a6a049_4_k_cu_1d7235e5_176084cuda3std3__45__cpo3endE)
_ZN40_INTERNAL_17a6a049_4_k_cu_1d7235e5_176084cuda3std3__45__cpo3endE:
	.zero		1
	.type		_ZN40_INTERNAL_17a6a049_4_k_cu_1d7235e5_176084cuda3std3__419piecewise_constructE,@object
	.size		_ZN40_INTERNAL_17a6a049_4_k_cu_1d7235e5_176084cuda3std3__419piecewise_constructE,(_ZN40_INTERNAL_17a6a049_4_k_cu_1d7235e5_176084cuda3std3__45__cpo4cendE - _ZN40_INTERNAL_17a6a049_4_k_cu_1d7235e5_176084cuda3std3__419piecewise_constructE)
_ZN40_INTERNAL_17a6a049_4_k_cu_1d7235e5_176084cuda3std3__419piecewise_constructE:
	.zero		1
	.type		_ZN40_INTERNAL_17a6a049_4_k_cu_1d7235e5_176084cuda3std3__45__cpo4cendE,@object
	.size		_ZN40_INTERNAL_17a6a049_4_k_cu_1d7235e5_176084cuda3std3__45__cpo4cendE,(_ZN40_INTERNAL_17a6a049_4_k_cu_1d7235e5_176084cuda3std6ranges3__45__cpo4swapE - _ZN40_INTERNAL_17a6a049_4_k_cu_1d7235e5_176084cuda3std3__45__cpo4cendE)
_ZN40_INTERNAL_17a6a049_4_k_cu_1d7235e5_176084cuda3std3__45__cpo4cendE:
	.zero		1
	.type		_ZN40_INTERNAL_17a6a049_4_k_cu_1d7235e5_176084cuda3std6ranges3__45__cpo4swapE,@object
	.size		_ZN40_INTERNAL_17a6a049_4_k_cu_1d7235e5_176084cuda3std6ranges3__45__cpo4swapE,(.L_8 - _ZN40_INTERNAL_17a6a049_4_k_cu_1d7235e5_176084cuda3std6ranges3__45__cpo4swapE)
_ZN40_INTERNAL_17a6a049_4_k_cu_1d7235e5_176084cuda3std6ranges3__45__cpo4swapE:
	.zero		1
.L_8:


//--------------------- .nv.constant0._ZN7cutlass13device_kernelINS_4gemm6kernel13GemmUniversalIN4cute5tupleIJiiiiEEENS1_10collective13CollectiveMmaINS1_34MainloopSm90TmaGmmaWarpSpecializedILi5ENS5_IJNS4_1CILi2EEENSA_ILi1EEESC_EEENS1_35KernelTmaWarpSpecializedCooperativeEEENS5_IJNSA_ILi384EEENSA_ILi224EEENSA_ILi32EEEEEENS_6half_tENS5_IJlSC_lEEESK_SL_NS4_8TiledMMAINS4_8MMA_AtomIJNS4_4SM904GMMA25MMA_64x32x16_F32F16F16_SSILNSP_5MajorE0ELSR_0ELNSP_7ScaleInE1ELSS_1EEEEEENS4_6LayoutISD_NS5_IJSC_NSA_ILi0EEESW_EEEEENS5_IJNS4_10UnderscoreESZ_SZ_EEEEENS4_13SM90_TMA_LOADENS4_14ComposedLayoutINS4_7SwizzleILi2ELi4ELi3EEENS4_18smem_ptr_flag_bitsILi16EEENSV_INS5_IJNSA_ILi8EEESI_EEENS5_IJSI_SC_EEEEEEEvNS4_8identityENS4_23SM90_TMA_LOAD_MULTICASTES1C_vS1D_EENS_8epilogue10collective6detail29Sm90TmaWarpSpecializedAdapterINS1H_15DefaultEpilogueISK_SL_SL_NS1G_6thread17LinearCombinationISK_Li1EffLNS1L_9ScaleType4KindE0ELNS_15FloatRoundStyleE2ESK_EENS1_15EpilogueDefaultEEEEEvvEEEEvNT_6ParamsE --------------------------
	.section	.nv.constant0._ZN7cutlass13device_kernelINS_4gemm6kernel13GemmUniversalIN4cute5tupleIJiiiiEEENS1_10collective13CollectiveMmaINS1_34MainloopSm90TmaGmmaWarpSpecializedILi5ENS5_IJNS4_1CILi2EEENSA_ILi1EEESC_EEENS1_35KernelTmaWarpSpecializedCooperativeEEENS5_IJNSA_ILi384EEENSA_ILi224EEENSA_ILi32EEEEEENS_6half_tENS5_IJlSC_lEEESK_SL_NS4_8TiledMMAINS4_8MMA_AtomIJNS4_4SM904GMMA25MMA_64x32x16_F32F16F16_SSILNSP_5MajorE0ELSR_0ELNSP_7ScaleInE1ELSS_1EEEEEENS4_6LayoutISD_NS5_IJSC_NSA_ILi0EEESW_EEEEENS5_IJNS4_10UnderscoreESZ_SZ_EEEEENS4_13SM90_TMA_LOADENS4_14ComposedLayoutINS4_7SwizzleILi2ELi4ELi3EEENS4_18smem_ptr_flag_bitsILi16EEENSV_INS5_IJNSA_ILi8EEESI_EEENS5_IJSI_SC_EEEEEEEvNS4_8identityENS4_23SM90_TMA_LOAD_MULTICASTES1C_vS1D_EENS_8epilogue10collective6detail29Sm90TmaWarpSpecializedAdapterINS1H_15DefaultEpilogueISK_SL_SL_NS1G_6thread17LinearCombinationISK_Li1EffLNS1L_9ScaleType4KindE0ELNS_15FloatRoundStyleE2ESK_EENS1_15EpilogueDefaultEEEEEvvEEEEvNT_6ParamsE,"a",@progbits
	.sectionflags	@""
	.align	4
.nv.constant0._ZN7cutlass13device_kernelINS_4gemm6kernel13GemmUniversalIN4cute5tupleIJiiiiEEENS1_10collective13CollectiveMmaINS1_34MainloopSm90TmaGmmaWarpSpecializedILi5ENS5_IJNS4_1CILi2EEENSA_ILi1EEESC_EEENS1_35KernelTmaWarpSpecializedCooperativeEEENS5_IJNSA_ILi384EEENSA_ILi224EEENSA_ILi32EEEEEENS_6half_tENS5_IJlSC_lEEESK_SL_NS4_8TiledMMAINS4_8MMA_AtomIJNS4_4SM904GMMA25MMA_64x32x16_F32F16F16_SSILNSP_5MajorE0ELSR_0ELNSP_7ScaleInE1ELSS_1EEEEEENS4_6LayoutISD_NS5_IJSC_NSA_ILi0EEESW_EEEEENS5_IJNS4_10UnderscoreESZ_SZ_EEEEENS4_13SM90_TMA_LOADENS4_14ComposedLayoutINS4_7SwizzleILi2ELi4ELi3EEENS4_18smem_ptr_flag_bitsILi16EEENSV_INS5_IJNSA_ILi8EEESI_EEENS5_IJSI_SC_EEEEEEEvNS4_8identityENS4_23SM90_TMA_LOAD_MULTICASTES1C_vS1D_EENS_8epilogue10collective6detail29Sm90TmaWarpSpecializedAdapterINS1H_15DefaultEpilogueISK_SL_SL_NS1G_6thread17LinearCombinationISK_Li1EffLNS1L_9ScaleType4KindE0ELNS_15FloatRoundStyleE2ESK_EENS1_15EpilogueDefaultEEEEEvvEEEEvNT_6ParamsE:
	.zero		1664


//--------------------- SYMBOLS --------------------------

	.type		.nv.reservedSmem.offset0,@object
	.size		.nv.reservedSmem.offset0,0x4
	.type		__assertfail,@function
